	.target	sm_90a

	.elftype	@"ET_EXEC"


//--------------------- .note.nv.tkinfo           --------------------------
	.section	.note.nv.tkinfo,"",@"SHT_NOTE"
	.sectionflags	@"SHF_NOTE_NV_TKINFO"
	.tkinfo
        /*0018*/ 	.word	0x00000002
        /*0030*/ 	.string	""
        /*0030*/ 	.string	"ptxas"
        /*0030*/ 	.string	"Cuda compilation tools, release 13.0, V13.0.88"
        /*0030*/ 	.string	"Build cuda_13.0.r13.0/compiler.36424714_0"
        /*0030*/ 	.string	"-v  -suppress-debug-info  -lineinfo  -arch sm_90a "



//--------------------- .note.nv.cuinfo           --------------------------
	.section	.note.nv.cuinfo,"",@"SHT_NOTE"
	.sectionflags	@"SHF_NOTE_NV_CUINFO"
        /*0018*/ 	.short	0x0002
        /*001a*/ 	.short	0x005a
        /*001c*/ 	.short	0x0082
	.zero		2


//--------------------- .nv.info                  --------------------------
	.section	.nv.info,"",@"SHT_CUDA_INFO"
	.align	4


	//----- nvinfo : EIATTR_REGCOUNT
	.align		4
        /*0000*/ 	.byte	0x04, 0x2f
        /*0002*/ 	.short	(.L_1 - .L_0)
	.align		4
.L_0:
        /*0004*/ 	.word	index@(matmul_kernel)
        /*0008*/ 	.word	0x000000ff


	//----- nvinfo : EIATTR_FRAME_SIZE
	.align		4
.L_1:
        /*000c*/ 	.byte	0x04, 0x11
        /*000e*/ 	.short	(.L_3 - .L_2)
	.align		4
.L_2:
        /*0010*/ 	.word	index@(matmul_kernel)
        /*0014*/ 	.word	0x00002190


	//----- nvinfo : EIATTR_MIN_STACK_SIZE
	.align		4
.L_3:
        /*0018*/ 	.byte	0x04, 0x12
        /*001a*/ 	.short	(.L_5 - .L_4)
	.align		4
.L_4:
        /*001c*/ 	.word	index@(matmul_kernel)
        /*0020*/ 	.word	0x00002190
.L_5:


//--------------------- .nv.compat                --------------------------
	.section	.nv.compat,"",@"SHT_CUDA_COMPAT_INFO"
	.align	4
        /*0000*/ 	.byte	0x02, 0x09, 0x01, 0x00, 0x02, 0x02, 0x04, 0x00, 0x02, 0x05, 0x05, 0x00, 0x03, 0x07, 0x01, 0x01
        /*0010*/ 	.byte	0x02, 0x03, 0x00, 0x00, 0x02, 0x06, 0x01, 0x00, 0x04, 0x0b, 0x08, 0x00, 0x00, 0x00, 0x00, 0x00
        /*0020*/ 	.byte	0x00, 0x00, 0x00, 0x00


//--------------------- .nv.info.matmul_kernel    --------------------------
	.section	.nv.info.matmul_kernel,"",@"SHT_CUDA_INFO"
	.sectionflags	@""
	.align	4


	//----- nvinfo : EIATTR_CUDA_API_VERSION
	.align		4
        /*0000*/ 	.byte	0x04, 0x37
        /*0002*/ 	.short	(.L_7 - .L_6)
.L_6:
        /*0004*/ 	.word	0x00000082


	//----- nvinfo : EIATTR_KPARAM_INFO
	.align		4
.L_7:
        /*0008*/ 	.byte	0x04, 0x17
        /*000a*/ 	.short	(.L_9 - .L_8)
.L_8:
        /*000c*/ 	.word	0x00000000
        /*0010*/ 	.short	0x000d
        /*0012*/ 	.short	0x0048
        /*0014*/ 	.byte	0x00, 0xf4, 0x21, 0x00


	//----- nvinfo : EIATTR_KPARAM_INFO
	.align		4
.L_9:
        /*0018*/ 	.byte	0x04, 0x17
        /*001a*/ 	.short	(.L_11 - .L_10)
.L_10:
        /*001c*/ 	.word	0x00000000
        /*0020*/ 	.short	0x000c
        /*0022*/ 	.short	0x0040
        /*0024*/ 	.byte	0x00, 0xf4, 0x21, 0x00


	//----- nvinfo : EIATTR_KPARAM_INFO
	.align		4
.L_11:
        /*0028*/ 	.byte	0x04, 0x17
        /*002a*/ 	.short	(.L_13 - .L_12)
.L_12:
        /*002c*/ 	.word	0x00000000
        /*0030*/ 	.short	0x000b
        /*0032*/ 	.short	0x0038
        /*0034*/ 	.byte	0x00, 0xf0, 0x11, 0x00


	//----- nvinfo : EIATTR_KPARAM_INFO
	.align		4
.L_13:
        /*0038*/ 	.byte	0x04, 0x17
        /*003a*/ 	.short	(.L_15 - .L_14)
.L_14:
        /*003c*/ 	.word	0x00000000
        /*0040*/ 	.short	0x000a
        /*0042*/ 	.short	0x0034
        /*0044*/ 	.byte	0x00, 0xf0, 0x11, 0x00


	//----- nvinfo : EIATTR_KPARAM_INFO
	.align		4
.L_15:
        /*0048*/ 	.byte	0x04, 0x17
        /*004a*/ 	.short	(.L_17 - .L_16)
.L_16:
        /*004c*/ 	.word	0x00000000
        /*0050*/ 	.short	0x0009
        /*0052*/ 	.short	0x0030
        /*0054*/ 	.byte	0x00, 0xf0, 0x11, 0x00


	//----- nvinfo : EIATTR_KPARAM_INFO
	.align		4
.L_17:
        /*0058*/ 	.byte	0x04, 0x17
        /*005a*/ 	.short	(.L_19 - .L_18)
.L_18:
        /*005c*/ 	.word	0x00000000
        /*0060*/ 	.short	0x0008
        /*0062*/ 	.short	0x002c
        /*0064*/ 	.byte	0x00, 0xf0, 0x11, 0x00


	//----- nvinfo : EIATTR_KPARAM_INFO
	.align		4
.L_19:
        /*0068*/ 	.byte	0x04, 0x17
        /*006a*/ 	.short	(.L_21 - .L_20)
.L_20:
        /*006c*/ 	.word	0x00000000
        /*0070*/ 	.short	0x0007
        /*0072*/ 	.short	0x0028
        /*0074*/ 	.byte	0x00, 0xf0, 0x11, 0x00


	//----- nvinfo : EIATTR_KPARAM_INFO
	.align		4
.L_21:
        /*0078*/ 	.byte	0x04, 0x17
        /*007a*/ 	.short	(.L_23 - .L_22)
.L_22:
        /*007c*/ 	.word	0x00000000
        /*0080*/ 	.short	0x0006
        /*0082*/ 	.short	0x0024
        /*0084*/ 	.byte	0x00, 0xf0, 0x11, 0x00


	//----- nvinfo : EIATTR_KPARAM_INFO
	.align		4
.L_23:
        /*0088*/ 	.byte	0x04, 0x17
        /*008a*/ 	.short	(.L_25 - .L_24)
.L_24:
        /*008c*/ 	.word	0x00000000
        /*0090*/ 	.short	0x0005
        /*0092*/ 	.short	0x0020
        /*0094*/ 	.byte	0x00, 0xf0, 0x11, 0x00


	//----- nvinfo : EIATTR_KPARAM_INFO
	.align		4
.L_25:
        /*0098*/ 	.byte	0x04, 0x17
        /*009a*/ 	.short	(.L_27 - .L_26)
.L_26:
        /*009c*/ 	.word	0x00000000
        /*00a0*/ 	.short	0x0004
        /*00a2*/ 	.short	0x001c
        /*00a4*/ 	.byte	0x00, 0xf0, 0x11, 0x00


	//----- nvinfo : EIATTR_KPARAM_INFO
	.align		4
.L_27:
        /*00a8*/ 	.byte	0x04, 0x17
        /*00aa*/ 	.short	(.L_29 - .L_28)
.L_28:
        /*00ac*/ 	.word	0x00000000
        /*00b0*/ 	.short	0x0003
        /*00b2*/ 	.short	0x0018
        /*00b4*/ 	.byte	0x00, 0xf0, 0x11, 0x00


	//----- nvinfo : EIATTR_KPARAM_INFO
	.align		4
.L_29:
        /*00b8*/ 	.byte	0x04, 0x17
        /*00ba*/ 	.short	(.L_31 - .L_30)
.L_30:
        /*00bc*/ 	.word	0x00000000
        /*00c0*/ 	.short	0x0002
        /*00c2*/ 	.short	0x0010
        /*00c4*/ 	.byte	0x00, 0xf4, 0x21, 0x00


	//----- nvinfo : EIATTR_KPARAM_INFO
	.align		4
.L_31:
        /*00c8*/ 	.byte	0x04, 0x17
        /*00ca*/ 	.short	(.L_33 - .L_32)
.L_32:
        /*00cc*/ 	.word	0x00000000
        /*00d0*/ 	.short	0x0001
        /*00d2*/ 	.short	0x0008
        /*00d4*/ 	.byte	0x00, 0xf4, 0x21, 0x00


	//----- nvinfo : EIATTR_KPARAM_INFO
	.align		4
.L_33:
        /*00d8*/ 	.byte	0x04, 0x17
        /*00da*/ 	.short	(.L_35 - .L_34)
.L_34:
        /*00dc*/ 	.word	0x00000000
        /*00e0*/ 	.short	0x0000
        /*00e2*/ 	.short	0x0000
        /*00e4*/ 	.byte	0x00, 0xf4, 0x21, 0x00


	//----- nvinfo : EIATTR_SPARSE_MMA_MASK
	.align		4
.L_35:
        /*00e8*/ 	.byte	0x03, 0x50
        /*00ea*/ 	.short	0x0000


	//----- nvinfo : EIATTR_MAXREG_COUNT
	.align		4
        /*00ec*/ 	.byte	0x03, 0x1b
        /*00ee*/ 	.short	0x00ff


	//----- nvinfo : EIATTR_NUM_BARRIERS
	.align		4
        /*00f0*/ 	.byte	0x02, 0x4c
        /*00f2*/ 	.byte	0x01
	.zero		1


	//----- nvinfo : EIATTR_ANNOTATIONS
	.align		4
        /*00f4*/ 	.byte	0x04, 0x55
        /*00f6*/ 	.short	(.L_37 - .L_36)


	//   ....[0]....
.L_36:
        /*00f8*/ 	.word	0x00000001
        /*00fc*/ 	.byte	0x80, 0x00, 0x00, 0x00, 0x01, 0x00, 0x00, 0x00, 0x60, 0x08, 0x00, 0x00, 0x01, 0x00, 0x00, 0x00
        /* <DEDUP_REMOVED lines=3989> */
        /*fa5c*/ 	.byte	0x50, 0x2f, 0x05, 0x00


	//----- nvinfo : EIATTR_MERCURY_ISA_VERSION
	.align		4
.L_37:
        /*fa60*/ 	.byte	0x03, 0x5f
        /*fa62*/ 	.short	0x0101


	//----- nvinfo : EIATTR_EXIT_INSTR_OFFSETS
	.align		4
        /*fa64*/ 	.byte	0x04, 0x1c
        /*fa66*/ 	.short	(.L_39 - .L_38)


	//   ....[0]....
.L_38:
        /*fa68*/ 	.word	0x000533b0


	//   ....[1]....
        /*fa6c*/ 	.word	0x000533d0


	//----- nvinfo : EIATTR_REQNTID
	.align		4
.L_39:
        /*fa70*/ 	.byte	0x04, 0x10
        /*fa72*/ 	.short	(.L_41 - .L_40)
.L_40:
        /*fa74*/ 	.word	0x00000080
        /*fa78*/ 	.word	0x00000001
        /*fa7c*/ 	.word	0x00000001


	//----- nvinfo : EIATTR_CBANK_PARAM_SIZE
	.align		4
.L_41:
        /*fa80*/ 	.byte	0x03, 0x19
        /*fa82*/ 	.short	0x0050


	//----- nvinfo : EIATTR_PARAM_CBANK
	.align		4
        /*fa84*/ 	.byte	0x04, 0x0a
        /*fa86*/ 	.short	(.L_43 - .L_42)
	.align		4
.L_42:
        /*fa88*/ 	.word	index@(.nv.constant0.matmul_kernel)
        /*fa8c*/ 	.short	0x0210
        /*fa8e*/ 	.short	0x0050


	//----- nvinfo : EIATTR_SW_WAR
	.align		4
.L_43:
        /*fa90*/ 	.byte	0x04, 0x36
        /*fa92*/ 	.short	(.L_45 - .L_44)
.L_44:
        /*fa94*/ 	.word	0x00000008
.L_45:


//--------------------- .nv.callgraph             --------------------------
	.section	.nv.callgraph,"",@"SHT_CUDA_CALLGRAPH"
	.align	4
	.sectionentsize	8
	.align		4
        /*0000*/ 	.word	0x00000000
	.align		4
        /*0004*/ 	.word	0xffffffff
	.align		4
        /*0008*/ 	.word	0x00000000
	.align		4
        /*000c*/ 	.word	0xfffffffe
	.align		4
        /*0010*/ 	.word	0x00000000
	.align		4
        /*0014*/ 	.word	0xfffffffd
	.align		4
        /*0018*/ 	.word	0x00000000
	.align		4
        /*001c*/ 	.word	0xfffffffc


//--------------------- .text.matmul_kernel       --------------------------
	.section	.text.matmul_kernel,"ax",@progbits
	.align	128
        .global         matmul_kernel
        .type           matmul_kernel,@function
        .size           matmul_kernel,(.L_x_3 - matmul_kernel)
        .other          matmul_kernel,@"STO_CUDA_ENTRY STV_DEFAULT"
matmul_kernel:
.text.matmul_kernel:
[----:B------:R-:W1:Y:S08]  /*0000*/  LDC R1, c[0x0][0x28] ;  /* 0x00000a00ff017b82 */ /* 0x000e700000000800 */
[----:B------:R-:W2:Y:S01]  /*0010*/  LDC.64 R2, c[0x0][0x228] ;  /* 0x00008a00ff027b82 */ /* 0x000ea20000000a00 */
[----:B-1----:R-:W-:Y:S01]  /*0020*/  VIADD R1, R1, 0xffffde70 ;  /* 0xffffde7001017836 */ /* 0x002fe20000000000 */
[----:B------:R-:W1:Y:S01]  /*0030*/  S2R R5, SR_CTAID.X ;  /* 0x0000000000057919 */ /* 0x000e620000002500 */
[----:B------:R-:W-:Y:S01]  /*0040*/  ULDC.64 UR4, c[0x0][0x218] ;  /* 0x0000860000047ab9 */ /* 0x000fe20000000a00 */
[----:B------:R-:W-:Y:S01]  /*0050*/  ULDC.64 UR6, c[0x0][0x210] ;  /* 0x0000840000067ab9 */ /* 0x000fe20000000a00 */
[----:B------:R-:W3:Y:S01]  /*0060*/  S2R R56, SR_TID.X ;  /* 0x0000000000387919 */ /* 0x000ee20000002100 */
[----:B--2---:R-:W-:Y:S01]  /*0070*/  IMAD.MOV.U32 R58, RZ, RZ, R3 ;  /* 0x000000ffff3a7224 */ /* 0x004fe200078e0003 */
[----:B------:R2:W-:Y:S01]  /*0080*/  STL.64 [R1+0x12c8], R2 ;  /* 0x0012c80201007387 */ /* 0x0005e20000100a00 */
[----:B------:R-:W-:-:S02]  /*0090*/  IMAD.MOV.U32 R54, RZ, RZ, R2 ;  /* 0x000000ffff367224 */ /* 0x000fc400078e0002 */
[----:B------:R-:W-:Y:S01]  /*00a0*/  VIADD R0, R58, 0x1ff ;  /* 0x000001ff3a007836 */ /* 0x000fe20000000000 */
[----:B------:R-:W-:Y:S02]  /*00b0*/  LOP3.LUT R244, RZ, R58, RZ, 0x33, !PT ;  /* 0x0000003afff47212 */ /* 0x000fe400078e33ff */
[-C--:B------:R-:W-:Y:S02]  /*00c0*/  IABS R13, R54.reuse ;  /* 0x00000036000d7213 */ /* 0x080fe40000000000 */
[----:B------:R-:W-:Y:S02]  /*00d0*/  LOP3.LUT R243, RZ, R54, RZ, 0x33, !PT ;  /* 0x00000036fff37212 */ /* 0x000fe400078e33ff */
[----:B-1----:R-:W-:Y:S02]  /*00e0*/  IABS R8, R5 ;  /* 0x0000000500087213 */ /* 0x002fe40000000000 */
[----:B--2---:R-:W-:Y:S02]  /*00f0*/  SHF.R.S32.HI R3, RZ, 0x1f, R0 ;  /* 0x0000001fff037819 */ /* 0x004fe40000011400 */
[----:B---3--:R-:W-:-:S02]  /*0100*/  LOP3.LUT R250, R56, 0x7f, RZ, 0xc0, !PT ;  /* 0x0000007f38fa7812 */ /* 0x008fc400078ec0ff */
[----:B------:R-:W-:Y:S02]  /*0110*/  LEA.HI R3, R3, R0, RZ, 0x9 ;  /* 0x0000000003037211 */ /* 0x000fe400078f48ff */
[----:B------:R-:W-:Y:S02]  /*0120*/  LOP3.LUT R15, R56, 0x60, RZ, 0xc0, !PT ;  /* 0x00000060380f7812 */ /* 0x000fe400078ec0ff */
[----:B------:R-:W-:-:S05]  /*0130*/  SHF.R.S32.HI R3, RZ, 0x9, R3 ;  /* 0x00000009ff037819 */ /* 0x000fca0000011403 */
[----:B------:R-:W-:-:S05]  /*0140*/  IMAD.SHL.U32 R4, R3, 0x8, RZ ;  /* 0x0000000803047824 */ /* 0x000fca00078e00ff */
[-C--:B------:R-:W-:Y:S02]  /*0150*/  IABS R7, R4.reuse ;  /* 0x0000000400077213 */ /* 0x080fe40000000000 */
[----:B------:R-:W-:Y:S02]  /*0160*/  IABS R10, R4 ;  /* 0x00000004000a7213 */ /* 0x000fe40000000000 */
[----:B------:R-:W1:Y:S08]  /*0170*/  I2F.RP R0, R7 ;  /* 0x0000000700007306 */ /* 0x000e700000209400 */
[----:B-1----:R-:W1:Y:S02]  /*0180*/  MUFU.RCP R0, R0 ;  /* 0x0000000000007308 */ /* 0x002e640000001000 */
[----:B-1----:R-:W-:-:S02]  /*0190*/  VIADD R2, R0, 0xffffffe ;  /* 0x0ffffffe00027836 */ /* 0x002fc40000000000 */
[----:B------:R-:W-:-:S04]  /*01a0*/  IMAD.MOV R0, RZ, RZ, -R10 ;  /* 0x000000ffff007224 */ /* 0x000fc800078e0a0a */
[----:B------:R1:W2:Y:S02]  /*01b0*/  F2I.FTZ.U32.TRUNC.NTZ R3, R2 ;  /* 0x0000000200037305 */ /* 0x0002a4000021f000 */
[----:B-1----:R-:W-:Y:S02]  /*01c0*/  IMAD.MOV.U32 R2, RZ, RZ, RZ ;  /* 0x000000ffff027224 */ /* 0x002fe400078e00ff */
[----:B--2---:R-:W-:-:S04]  /*01d0*/  IMAD.MOV R6, RZ, RZ, -R3 ;  /* 0x000000ffff067224 */ /* 0x004fc800078e0a03 */
[----:B------:R-:W-:Y:S02]  /*01e0*/  IMAD R9, R6, R7, RZ ;  /* 0x0000000706097224 */ /* 0x000fe400078e02ff */
[----:B------:R-:W-:Y:S02]  /*01f0*/  IMAD.MOV.U32 R6, RZ, RZ, R8 ;  /* 0x000000ffff067224 */ /* 0x000fe400078e0008 */
[----:B------:R-:W-:-:S06]  /*0200*/  IMAD.HI.U32 R3, R3, R9, R2 ;  /* 0x0000000903037227 */ /* 0x000fcc00078e0002 */
[----:B------:R-:W-:-:S04]  /*0210*/  IMAD.HI.U32 R3, R3, R6, RZ ;  /* 0x0000000603037227 */ /* 0x000fc800078e00ff */
[----:B------:R-:W-:-:S05]  /*0220*/  IMAD R0, R3, R0, R6 ;  /* 0x0000000003007224 */ /* 0x000fca00078e0206 */
[----:B------:R-:W-:-:S13]  /*0230*/  ISETP.GT.U32.AND P1, PT, R7, R0, PT ;  /* 0x000000000700720c */ /* 0x000fda0003f24070 */
[----:B------:R-:W-:Y:S02]  /*0240*/  @!P1 IMAD.IADD R0, R0, 0x1, -R7 ;  /* 0x0000000100009824 */ /* 0x000fe400078e0a07 */
[----:B------:R-:W-:Y:S01]  /*0250*/  @!P1 VIADD R3, R3, 0x1 ;  /* 0x0000000103039836 */ /* 0x000fe20000000000 */
[----:B------:R-:W-:Y:S02]  /*0260*/  ISETP.NE.AND P1, PT, R4, RZ, PT ;  /* 0x000000ff0400720c */ /* 0x000fe40003f25270 */
[----:B------:R-:W-:Y:S02]  /*0270*/  ISETP.GE.U32.AND P0, PT, R0, R7, PT ;  /* 0x000000070000720c */ /* 0x000fe40003f06070 */
[----:B------:R-:W-:-:S04]  /*0280*/  LOP3.LUT R0, R5, R4, RZ, 0x3c, !PT ;  /* 0x0000000405007212 */ /* 0x000fc800078e3cff */
[----:B------:R-:W-:Y:S01]  /*0290*/  ISETP.GE.AND P2, PT, R0, RZ, PT ;  /* 0x000000ff0000720c */ /* 0x000fe20003f46270 */
[----:B------:R-:W-:-:S06]  /*02a0*/  VIADD R0, R54, 0xff ;  /* 0x000000ff36007836 */ /* 0x000fcc0000000000 */
[----:B------:R-:W-:-:S04]  /*02b0*/  @P0 VIADD R3, R3, 0x1 ;  /* 0x0000000103030836 */ /* 0x000fc80000000000 */
[----:B------:R-:W-:Y:S01]  /*02c0*/  IMAD.MOV.U32 R2, RZ, RZ, R3 ;  /* 0x000000ffff027224 */ /* 0x000fe200078e0003 */
[----:B------:R-:W-:-:S03]  /*02d0*/  SHF.R.S32.HI R3, RZ, 0x1f, R0 ;  /* 0x0000001fff037819 */ /* 0x000fc60000011400 */
[----:B------:R-:W-:Y:S01]  /*02e0*/  @!P2 IMAD.MOV R2, RZ, RZ, -R2 ;  /* 0x000000ffff02a224 */ /* 0x000fe200078e0a02 */
[----:B------:R-:W-:Y:S02]  /*02f0*/  @!P1 LOP3.LUT R2, RZ, R4, RZ, 0x33, !PT ;  /* 0x00000004ff029212 */ /* 0x000fe400078e33ff */
[----:B------:R-:W-:-:S03]  /*0300*/  LEA.HI R3, R3, R0, RZ, 0x8 ;  /* 0x0000000003037211 */ /* 0x000fc600078f40ff */
[----:B------:R-:W-:Y:S02]  /*0310*/  IMAD.SHL.U32 R10, R2, 0x8, RZ ;  /* 0x00000008020a7824 */ /* 0x000fe400078e00ff */
[----:B------:R-:W-:-:S03]  /*0320*/  IMAD.MOV R2, RZ, RZ, -R2 ;  /* 0x000000ffff027224 */ /* 0x000fc600078e0a02 */
[----:B------:R-:W-:Y:S01]  /*0330*/  LEA.HI.SX32 R3, R3, -R10, 0x18 ;  /* 0x8000000a03037211 */ /* 0x000fe200078fc2ff */
[----:B------:R-:W-:Y:S02]  /*0340*/  IMAD R12, R4, R2, R5 ;  /* 0x00000002040c7224 */ /* 0x000fe400078e0205 */
[----:B------:R-:W-:Y:S01]  /*0350*/  IMAD.MOV.U32 R2, RZ, RZ, RZ ;  /* 0x000000ffff027224 */ /* 0x000fe200078e00ff */
[----:B------:R-:W-:Y:S02]  /*0360*/  VIMNMX R7, R3, 0x8, PT ;  /* 0x0000000803077848 */ /* 0x000fe40003fe0100 */
[----:B------:R-:W-:Y:S02]  /*0370*/  IABS R4, R12 ;  /* 0x0000000c00047213 */ /* 0x000fe40000000000 */
[-C--:B------:R-:W-:Y:S02]  /*0380*/  IABS R6, R7.reuse ;  /* 0x0000000700067213 */ /* 0x080fe40000000000 */
[----:B------:R-:W-:-:S02]  /*0390*/  IABS R8, R7 ;  /* 0x0000000700087213 */ /* 0x000fc40000000000 */
[----:B------:R-:W1:Y:S08]  /*03a0*/  I2F.RP R0, R6 ;  /* 0x0000000600007306 */ /* 0x000e700000209400 */
[----:B-1----:R-:W1:Y:S02]  /*03b0*/  MUFU.RCP R0, R0 ;  /* 0x0000000000007308 */ /* 0x002e640000001000 */
[----:B-1----:R-:W-:Y:S01]  /*03c0*/  VIADD R3, R0, 0xffffffe ;  /* 0x0ffffffe00037836 */ /* 0x002fe20000000000 */
[----:B------:R-:W-:-:S05]  /*03d0*/  IABS R0, R58 ;  /* 0x0000003a00007213 */ /* 0x000fca0000000000 */
[----:B------:R-:W1:Y:S02]  /*03e0*/  F2I.FTZ.U32.TRUNC.NTZ R3, R3 ;  /* 0x0000000300037305 */ /* 0x000e64000021f000 */
[----:B-1----:R-:W-:-:S04]  /*03f0*/  IMAD.MOV R9, RZ, RZ, -R3 ;  /* 0x000000ffff097224 */ /* 0x002fc800078e0a03 */
[----:B------:R-:W-:-:S04]  /*0400*/  IMAD R5, R9, R6, RZ ;  /* 0x0000000609057224 */ /* 0x000fc800078e02ff */
[----:B------:R-:W-:Y:S02]  /*0410*/  IMAD.HI.U32 R2, R3, R5, R2 ;  /* 0x0000000503027227 */ /* 0x000fe400078e0002 */
[----:B------:R-:W1:Y:S02]  /*0420*/  I2F.RP R5, R0 ;  /* 0x0000000000057306 */ /* 0x000e640000209400 */
[----:B------:R-:W-:Y:S02]  /*0430*/  IMAD.MOV.U32 R3, RZ, RZ, R4 ;  /* 0x000000ffff037224 */ /* 0x000fe400078e0004 */
[----:B------:R-:W-:Y:S02]  /*0440*/  IMAD.MOV R4, RZ, RZ, -R8 ;  /* 0x000000ffff047224 */ /* 0x000fe400078e0a08 */
[----:B------:R-:W-:-:S04]  /*0450*/  IMAD.HI.U32 R2, R2, R3, RZ ;  /* 0x0000000302027227 */ /* 0x000fc800078e00ff */
[----:B------:R-:W-:Y:S02]  /*0460*/  IMAD R3, R2, R4, R3 ;  /* 0x0000000402037224 */ /* 0x000fe400078e0203 */
[----:B------:R-:W2:Y:S03]  /*0470*/  I2F.RP R4, R13 ;  /* 0x0000000d00047306 */ /* 0x000ea60000209400 */
[----:B------:R-:W-:-:S05]  /*0480*/  ISETP.GT.U32.AND P1, PT, R6, R3, PT ;  /* 0x000000030600720c */ /* 0x000fca0003f24070 */
[----:B-1----:R-:W1:Y:S08]  /*0490*/  MUFU.RCP R5, R5 ;  /* 0x0000000500057308 */ /* 0x002e700000001000 */
[----:B------:R-:W-:Y:S01]  /*04a0*/  @!P1 IMAD.IADD R3, R3, 0x1, -R6 ;  /* 0x0000000103039824 */ /* 0x000fe200078e0a06 */
[----:B--2---:R-:W2:Y:S01]  /*04b0*/  MUFU.RCP R4, R4 ;  /* 0x0000000400047308 */ /* 0x004ea20000001000 */
[----:B------:R-:W-:Y:S01]  /*04c0*/  @!P1 VIADD R2, R2, 0x1 ;  /* 0x0000000102029836 */ /* 0x000fe20000000000 */
[----:B------:R-:W-:-:S02]  /*04d0*/  ISETP.NE.AND P1, PT, R7, RZ, PT ;  /* 0x000000ff0700720c */ /* 0x000fc40003f25270 */
[----:B------:R-:W-:Y:S02]  /*04e0*/  ISETP.GE.U32.AND P0, PT, R3, R6, PT ;  /* 0x000000060300720c */ /* 0x000fe40003f06070 */
[----:B------:R-:W-:Y:S01]  /*04f0*/  LOP3.LUT R3, R12, R7, RZ, 0x3c, !PT ;  /* 0x000000070c037212 */ /* 0x000fe200078e3cff */
[----:B-1----:R-:W-:-:S03]  /*0500*/  VIADD R8, R5, 0xffffffe ;  /* 0x0ffffffe05087836 */ /* 0x002fc60000000000 */
[----:B------:R-:W-:Y:S01]  /*0510*/  ISETP.GE.AND P2, PT, R3, RZ, PT ;  /* 0x000000ff0300720c */ /* 0x000fe20003f46270 */
[----:B------:R1:W3:Y:S01]  /*0520*/  F2I.FTZ.U32.TRUNC.NTZ R9, R8 ;  /* 0x0000000800097305 */ /* 0x0002e2000021f000 */
[----:B------:R-:W-:Y:S02]  /*0530*/  SHF.R.U32.HI R3, RZ, 0x5, R56 ;  /* 0x00000005ff037819 */ /* 0x000fe40000011638 */
[----:B------:R-:W-:Y:S01]  /*0540*/  LOP3.LUT R56, R56, 0x1f, RZ, 0xc0, !PT ;  /* 0x0000001f38387812 */ /* 0x000fe200078ec0ff */
[----:B--2---:R-:W-:Y:S01]  /*0550*/  VIADD R5, R4, 0xffffffe ;  /* 0x0ffffffe04057836 */ /* 0x004fe20000000000 */
[----:B------:R-:W-:Y:S01]  /*0560*/  SGXT.U32 R3, R3, 0x2 ;  /* 0x000000020303781a */ /* 0x000fe20000000000 */
[----:B------:R-:W-:Y:S02]  /*0570*/  @P0 VIADD R2, R2, 0x1 ;  /* 0x0000000102020836 */ /* 0x000fe40000000000 */
[----:B-1----:R-:W-:-:S04]  /*0580*/  IMAD.MOV.U32 R8, RZ, RZ, RZ ;  /* 0x000000ffff087224 */ /* 0x002fc800078e00ff */
[----:B------:R-:W-:Y:S01]  /*0590*/  @!P2 IMAD.MOV R2, RZ, RZ, -R2 ;  /* 0x000000ffff02a224 */ /* 0x000fe200078e0a02 */
[----:B------:R-:W1:Y:S01]  /*05a0*/  F2I.FTZ.U32.TRUNC.NTZ R5, R5 ;  /* 0x0000000500057305 */ /* 0x000e62000021f000 */
[----:B------:R-:W-:Y:S01]  /*05b0*/  @!P1 LOP3.LUT R2, RZ, R7, RZ, 0x33, !PT ;  /* 0x00000007ff029212 */ /* 0x000fe200078e33ff */
[----:B---3--:R-:W-:-:S04]  /*05c0*/  IMAD.MOV R11, RZ, RZ, -R9 ;  /* 0x000000ffff0b7224 */ /* 0x008fc800078e0a09 */
[----:B------:R-:W-:Y:S02]  /*05d0*/  IMAD.MOV R4, RZ, RZ, -R2 ;  /* 0x000000ffff047224 */ /* 0x000fe400078e0a02 */
[----:B------:R-:W-:Y:S02]  /*05e0*/  IMAD.SHL.U32 R6, R2, 0x200, RZ ;  /* 0x0000020002067824 */ /* 0x000fe400078e00ff */
[----:B------:R-:W-:Y:S02]  /*05f0*/  IMAD R4, R7, R4, R12 ;  /* 0x0000000407047224 */ /* 0x000fe400078e020c */
[----:B------:R-:W-:Y:S01]  /*0600*/  IMAD R7, R11, R0, RZ ;  /* 0x000000000b077224 */ /* 0x000fe200078e02ff */
[----:B------:R-:W-:Y:S01]  /*0610*/  LOP3.LUT R2, R6, R3, RZ, 0xfc, !PT ;  /* 0x0000000306027212 */ /* 0x000fe200078efcff */
[----:B-1----:R-:W-:Y:S01]  /*0620*/  IMAD.MOV R12, RZ, RZ, -R5 ;  /* 0x000000ffff0c7224 */ /* 0x002fe200078e0a05 */
[----:B------:R-:W-:Y:S01]  /*0630*/  SHF.R.U32.HI R11, RZ, 0x1, R15 ;  /* 0x00000001ff0b7819 */ /* 0x000fe2000001160f */
[----:B------:R-:W-:Y:S01]  /*0640*/  IMAD.HI.U32 R3, R9, R7, R8 ;  /* 0x0000000709037227 */ /* 0x000fe200078e0008 */
[----:B------:R-:W-:-:S02]  /*0650*/  LOP3.LUT R14, R2, 0x1fc, RZ, 0xfc, !PT ;  /* 0x000001fc020e7812 */ /* 0x000fc400078efcff */
[----:B------:R-:W-:Y:S01]  /*0660*/  IABS R227, R2 ;  /* 0x0000000200e37213 */ /* 0x000fe20000000000 */
[----:B------:R-:W-:Y:S01]  /*0670*/  IMAD.IADD R7, R10, 0x1, R4 ;  /* 0x000000010a077824 */ /* 0x000fe200078e0204 */
[----:B------:R-:W-:Y:S01]  /*0680*/  IABS R119, R14 ;  /* 0x0000000e00777213 */ /* 0x000fe20000000000 */
[----:B------:R-:W-:Y:S01]  /*0690*/  IMAD R9, R12, R13, RZ ;  /* 0x0000000d0c097224 */ /* 0x000fe200078e02ff */
[----:B------:R-:W-:Y:S01]  /*06a0*/  ISETP.GE.AND P3, PT, R14, RZ, PT ;  /* 0x000000ff0e00720c */ /* 0x000fe20003f66270 */
[----:B------:R-:W-:Y:S01]  /*06b0*/  IMAD.MOV.U32 R4, RZ, RZ, RZ ;  /* 0x000000ffff047224 */ /* 0x000fe200078e00ff */
[C---:B------:R-:W-:Y:S01]  /*06c0*/  LOP3.LUT R14, R2.reuse, 0x30, RZ, 0xfc, !PT ;  /* 0x00000030020e7812 */ /* 0x040fe200078efcff */
[----:B------:R-:W-:Y:S01]  /*06d0*/  IMAD R7, R7, 0x100, R250 ;  /* 0x0000010007077824 */ /* 0x000fe200078e02fa */
[----:B------:R-:W-:Y:S01]  /*06e0*/  LOP3.LUT R16, R2, 0x38, RZ, 0xfc, !PT ;  /* 0x0000003802107812 */ /* 0x000fe200078efcff */
[----:B------:R-:W-:Y:S01]  /*06f0*/  IMAD.HI.U32 R4, R5, R9, R4 ;  /* 0x0000000905047227 */ /* 0x000fe200078e0004 */
[----:B------:R-:W-:-:S02]  /*0700*/  IABS R203, R14 ;  /* 0x0000000e00cb7213 */ /* 0x000fc40000000000 */
[----:B------:R-:W-:Y:S01]  /*0710*/  IABS R242, R7 ;  /* 0x0000000700f27213 */ /* 0x000fe20000000000 */
[----:B------:R-:W-:Y:S01]  /*0720*/  IMAD.HI.U32 R9, R3, R119, RZ ;  /* 0x0000007703097227 */ /* 0x000fe200078e00ff */
[----:B------:R-:W-:Y:S02]  /*0730*/  IABS R139, R16 ;  /* 0x00000010008b7213 */ /* 0x000fe40000000000 */
[----:B------:R-:W-:Y:S01]  /*0740*/  LOP3.LUT R15, R2, 0x34, RZ, 0xfc, !PT ;  /* 0x00000034020f7812 */ /* 0x000fe200078efcff */
[----:B------:R-:W-:Y:S01]  /*0750*/  IMAD.HI.U32 R5, R4, R242, RZ ;  /* 0x000000f204057227 */ /* 0x000fe200078e00ff */
[----:B------:R-:W-:Y:S02]  /*0760*/  LOP3.LUT R17, R2, 0x10c, RZ, 0xfc, !PT ;  /* 0x0000010c02117812 */ /* 0x000fe400078efcff */
[----:B------:R-:W-:Y:S01]  /*0770*/  IABS R41, R15 ;  /* 0x0000000f00297213 */ /* 0x000fe20000000000 */
[----:B------:R-:W-:Y:S01]  /*0780*/  IMAD.MOV R5, RZ, RZ, -R5 ;  /* 0x000000ffff057224 */ /* 0x000fe200078e0a05 */
[----:B------:R-:W-:Y:S01]  /*0790*/  IABS R79, R17 ;  /* 0x00000011004f7213 */ /* 0x000fe20000000000 */
[----:B------:R-:W-:Y:S01]  /*07a0*/  IMAD.SHL.U32 R10, R250, 0x4, RZ ;  /* 0x00000004fa0a7824 */ /* 0x000fe200078e00ff */
[C---:B------:R-:W-:Y:S01]  /*07b0*/  LOP3.LUT R18, R2.reuse, 0x11c, RZ, 0xfc, !PT ;  /* 0x0000011c02127812 */ /* 0x040fe200078efcff */
[----:B------:R-:W-:Y:S01]  /*07c0*/  IMAD R242, R13, R5, R242 ;  /* 0x000000050df27224 */ /* 0x000fe200078e02f2 */
[----:B------:R-:W-:Y:S01]  /*07d0*/  LOP3.LUT R20, R2, 0x15c, RZ, 0xfc, !PT ;  /* 0x0000015c02147812 */ /* 0x000fe200078efcff */
[----:B------:R-:W-:Y:S01]  /*07e0*/  IMAD.MOV R9, RZ, RZ, -R9 ;  /* 0x000000ffff097224 */ /* 0x000fe200078e0a09 */
[----:B------:R-:W-:Y:S01]  /*07f0*/  LOP3.LUT R10, R10, R11, RZ, 0x3c, !PT ;  /* 0x0000000b0a0a7212 */ /* 0x000fe200078e3cff */
[----:B------:R-:W-:Y:S01]  /*0800*/  VIADD R8, R7, 0x80 ;  /* 0x0000008007087836 */ /* 0x000fe20000000000 */
[----:B------:R-:W-:Y:S01]  /*0810*/  ISETP.GT.U32.AND P6, PT, R13, R242, PT ;  /* 0x000000f20d00720c */ /* 0x000fe20003fc4070 */
[----:B------:R-:W-:Y:S01]  /*0820*/  IMAD R119, R0, R9, R119 ;  /* 0x0000000900777224 */ /* 0x000fe200078e0277 */
[----:B------:R-:W-:Y:S01]  /*0830*/  LOP3.LUT R11, R2, 0x8, RZ, 0xfc, !PT ;  /* 0x00000008020b7812 */ /* 0x000fe200078efcff */
[----:B------:R-:W-:Y:S01]  /*0840*/  IMAD.HI.U32 R5, R3, R227, RZ ;  /* 0x000000e303057227 */ /* 0x000fe200078e00ff */
[----:B------:R-:W-:Y:S01]  /*0850*/  IABS R12, R8 ;  /* 0x00000008000c7213 */ /* 0x000fe20000000000 */
[----:B------:R1:W-:Y:S01]  /*0860*/  STL [R1+0x12bc], R10 ;  /* 0x0012bc0a01007387 */ /* 0x0003e20000100800 */
[----:B------:R-:W-:Y:S01]  /*0870*/  ISETP.GT.U32.AND P0, PT, R0, R119, PT ;  /* 0x000000770000720c */ /* 0x000fe20003f04070 */
[----:B------:R-:W-:Y:S01]  /*0880*/  IMAD.MOV R5, RZ, RZ, -R5 ;  /* 0x000000ffff057224 */ /* 0x000fe200078e0a05 */
[----:B------:R-:W-:Y:S01]  /*0890*/  IABS R223, R11 ;  /* 0x0000000b00df7213 */ /* 0x000fe20000000000 */
[----:B------:R2:W-:Y:S01]  /*08a0*/  STL.64 [R1+0x1750], R6 ;  /* 0x0017500601007387 */ /* 0x0005e20000100a00 */
[----:B------:R-:W-:Y:S01]  /*08b0*/  LOP3.LUT R9, R2, 0x4, RZ, 0xfc, !PT ;  /* 0x0000000402097812 */ /* 0x000fe200078efcff */
[----:B------:R-:W-:Y:S01]  /*08c0*/  IMAD R227, R0, R5, R227 ;  /* 0x0000000500e37224 */ /* 0x000fe200078e02e3 */
[----:B------:R-:W-:Y:S01]  /*08d0*/  IABS R83, R18 ;  /* 0x0000001200537213 */ /* 0x000fe20000000000 */
[----:B------:R-:W-:Y:S01]  /*08e0*/  @!P6 IMAD.IADD R242, R242, 0x1, -R13 ;  /* 0x00000001f2f2e824 */ /* 0x000fe200078e0a0d */
[----:B------:R-:W-:Y:S01]  /*08f0*/  IABS R225, R9 ;  /* 0x0000000900e17213 */ /* 0x000fe20000000000 */
[----:B-1----:R-:W-:Y:S01]  /*0900*/  IMAD.MOV.U32 R10, RZ, RZ, R12 ;  /* 0x000000ffff0a7224 */ /* 0x002fe200078e000c */
[----:B------:R-:W-:Y:S01]  /*0910*/  ISETP.GE.AND P5, PT, R9, RZ, PT ;  /* 0x000000ff0900720c */ /* 0x000fe20003fa6270 */
[----:B------:R-:W-:Y:S01]  /*0920*/  IMAD.HI.U32 R5, R3, R223, RZ ;  /* 0x000000df03057227 */ /* 0x000fe200078e00ff */
[----:B------:R-:W-:-:S02]  /*0930*/  ISETP.GT.U32.AND P6, PT, R13, R242, PT ;  /* 0x000000f20d00720c */ /* 0x000fc40003fc4070 */
[----:B------:R-:W-:Y:S01]  /*0940*/  ISETP.GT.U32.AND P4, PT, R0, R227, PT ;  /* 0x000000e30000720c */ /* 0x000fe20003f84070 */
[----:B------:R-:W-:Y:S01]  /*0950*/  IMAD.HI.U32 R4, R4, R10, RZ ;  /* 0x0000000a04047227 */ /* 0x000fe200078e00ff */
[C---:B------:R-:W-:Y:S02]  /*0960*/  LOP3.LUT R9, R2.reuse, 0xc, RZ, 0xfc, !PT ;  /* 0x0000000c02097812 */ /* 0x040fe400078efcff */
[----:B------:R-:W-:Y:S01]  /*0970*/  LOP3.LUT R12, R2, 0x14, RZ, 0xfc, !PT ;  /* 0x00000014020c7812 */ /* 0x000fe200078efcff */
[----:B------:R-:W-:Y:S01]  /*0980*/  IMAD.MOV R5, RZ, RZ, -R5 ;  /* 0x000000ffff057224 */ /* 0x000fe200078e0a05 */
[----:B------:R-:W-:Y:S01]  /*0990*/  IABS R221, R9 ;  /* 0x0000000900dd7213 */ /* 0x000fe20000000000 */
[----:B------:R-:W-:Y:S01]  /*09a0*/  IMAD.MOV R4, RZ, RZ, -R4 ;  /* 0x000000ffff047224 */ /* 0x000fe200078e0a04 */
[----:B------:R-:W-:Y:S01]  /*09b0*/  IABS R217, R12 ;  /* 0x0000000c00d97213 */ /* 0x000fe20000000000 */
[----:B------:R-:W-:Y:S01]  /*09c0*/  @!P0 IMAD.IADD R119, R119, 0x1, -R0 ;  /* 0x0000000177778824 */ /* 0x000fe200078e0a00 */
[----:B------:R-:W-:Y:S01]  /*09d0*/  ISETP.GE.AND P0, PT, R11, RZ, PT ;  /* 0x000000ff0b00720c */ /* 0x000fe20003f06270 */
[----:B------:R-:W-:Y:S01]  /*09e0*/  IMAD R223, R0, R5, R223 ;  /* 0x0000000500df7224 */ /* 0x000fe200078e02df */
[----:B------:R-:W-:Y:S01]  /*09f0*/  LOP3.LUT R11, R2, 0x10, RZ, 0xfc, !PT ;  /* 0x00000010020b7812 */ /* 0x000fe200078efcff */
[----:B------:R-:W-:Y:S01]  /*0a00*/  IMAD R10, R13, R4, R10 ;  /* 0x000000040d0a7224 */ /* 0x000fe200078e020a */
[----:B------:R-:W-:Y:S01]  /*0a10*/  ISETP.GT.U32.AND P1, PT, R0, R119, PT ;  /* 0x000000770000720c */ /* 0x000fe20003f24070 */
[----:B------:R-:W-:Y:S01]  /*0a20*/  @!P6 IMAD.IADD R242, R242, 0x1, -R13 ;  /* 0x00000001f2f2e824 */ /* 0x000fe200078e0a0d */
[----:B------:R-:W-:Y:S01]  /*0a30*/  ISETP.GT.U32.AND P6, PT, R0, R223, PT ;  /* 0x000000df0000720c */ /* 0x000fe20003fc4070 */
[----:B------:R-:W-:Y:S01]  /*0a40*/  IMAD.HI.U32 R4, R3, R225, RZ ;  /* 0x000000e103047227 */ /* 0x000fe200078e00ff */
[----:B------:R-:W-:-:S02]  /*0a50*/  ISETP.GT.U32.AND P2, PT, R13, R10, PT ;  /* 0x0000000a0d00720c */ /* 0x000fc40003f44070 */
[----:B------:R-:W-:Y:S01]  /*0a60*/  IABS R219, R11 ;  /* 0x0000000b00db7213 */ /* 0x000fe20000000000 */
[----:B------:R-:W-:Y:S01]  /*0a70*/  IMAD.MOV R4, RZ, RZ, -R4 ;  /* 0x000000ffff047224 */ /* 0x000fe200078e0a04 */
[----:B------:R-:W-:Y:S01]  /*0a80*/  IABS R95, R20 ;  /* 0x00000014005f7213 */ /* 0x000fe20000000000 */
[--C-:B------:R-:W-:Y:S01]  /*0a90*/  @!P4 IMAD.IADD R227, R227, 0x1, -R0.reuse ;  /* 0x00000001e3e3c824 */ /* 0x100fe200078e0a00 */
[----:B------:R-:W-:Y:S01]  /*0aa0*/  LOP3.LUT R19, R2, 0x158, RZ, 0xfc, !PT ;  /* 0x0000015802137812 */ /* 0x000fe200078efcff */
[----:B------:R-:W-:Y:S01]  /*0ab0*/  IMAD R225, R0, R4, R225 ;  /* 0x0000000400e17224 */ /* 0x000fe200078e02e1 */
[----:B------:R-:W-:Y:S01]  /*0ac0*/  LOP3.LUT R22, R2, 0x1a8, RZ, 0xfc, !PT ;  /* 0x000001a802167812 */ /* 0x000fe200078efcff */
[----:B------:R-:W-:Y:S01]  /*0ad0*/  IMAD.HI.U32 R4, R3, R221, RZ ;  /* 0x000000dd03047227 */ /* 0x000fe200078e00ff */
[----:B------:R-:W-:Y:S02]  /*0ae0*/  IABS R121, R19 ;  /* 0x0000001300797213 */ /* 0x000fe40000000000 */
[----:B------:R-:W-:Y:S01]  /*0af0*/  IABS R239, R22 ;  /* 0x0000001600ef7213 */ /* 0x000fe20000000000 */
[--C-:B------:R-:W-:Y:S01]  /*0b00*/  @!P1 IMAD.IADD R119, R119, 0x1, -R0.reuse ;  /* 0x0000000177779824 */ /* 0x100fe200078e0a00 */
[----:B------:R-:W-:Y:S01]  /*0b10*/  ISETP.GT.U32.AND P1, PT, R0, R225, PT ;  /* 0x000000e10000720c */ /* 0x000fe20003f24070 */
[----:B------:R-:W-:Y:S01]  /*0b20*/  @!P6 IMAD.IADD R223, R223, 0x1, -R0 ;  /* 0x00000001dfdfe824 */ /* 0x000fe200078e0a00 */
[----:B------:R-:W-:Y:S01]  /*0b30*/  ISETP.GE.AND P6, PT, R9, RZ, PT ;  /* 0x000000ff0900720c */ /* 0x000fe20003fc6270 */
[----:B------:R-:W-:Y:S01]  /*0b40*/  IMAD.MOV R4, RZ, RZ, -R4 ;  /* 0x000000ffff047224 */ /* 0x000fe200078e0a04 */
[----:B------:R-:W-:Y:S01]  /*0b50*/  LOP3.LUT R9, R2, 0x20, RZ, 0xfc, !PT ;  /* 0x0000002002097812 */ /* 0x000fe200078efcff */
[----:B------:R-:W-:Y:S01]  /*0b60*/  @!P2 IMAD.IADD R10, R10, 0x1, -R13 ;  /* 0x000000010a0aa824 */ /* 0x000fe200078e0a0d */
[C---:B------:R-:W-:Y:S01]  /*0b70*/  ISETP.GT.U32.AND P2, PT, R0.reuse, R227, PT ;  /* 0x000000e30000720c */ /* 0x040fe20003f44070 */
[----:B------:R-:W-:Y:S01]  /*0b80*/  @!P3 IMAD.MOV R119, RZ, RZ, -R119 ;  /* 0x000000ffff77b224 */ /* 0x000fe200078e0a77 */
[C---:B------:R-:W-:Y:S01]  /*0b90*/  ISETP.GT.U32.AND P3, PT, R0.reuse, R223, PT ;  /* 0x000000df0000720c */ /* 0x040fe20003f64070 */
[----:B------:R-:W-:Y:S01]  /*0ba0*/  IMAD R221, R0, R4, R221 ;  /* 0x0000000400dd7224 */ /* 0x000fe200078e02dd */
[----:B------:R-:W-:Y:S01]  /*0bb0*/  ISETP.GT.U32.AND P4, PT, R13, R10, PT ;  /* 0x0000000a0d00720c */ /* 0x000fe20003f84070 */
[----:B------:R-:W-:Y:S01]  /*0bc0*/  IMAD.HI.U32 R4, R3, R219, RZ ;  /* 0x000000db03047227 */ /* 0x000fe200078e00ff */
[----:B------:R-:W-:-:S02]  /*0bd0*/  IABS R211, R9 ;  /* 0x0000000900d37213 */ /* 0x000fc40000000000 */
[C---:B------:R-:W-:Y:S01]  /*0be0*/  LOP3.LUT R24, R2.reuse, 0x1c4, RZ, 0xfc, !PT ;  /* 0x000001c402187812 */ /* 0x040fe200078efcff */
[----:B------:R-:W-:Y:S01]  /*0bf0*/  IMAD.MOV R4, RZ, RZ, -R4 ;  /* 0x000000ffff047224 */ /* 0x000fe200078e0a04 */
[----:B------:R-:W-:Y:S01]  /*0c00*/  LOP3.LUT R26, R2, 0x1c8, RZ, 0xfc, !PT ;  /* 0x000001c8021a7812 */ /* 0x000fe200078efcff */
[--C-:B------:R-:W-:Y:S01]  /*0c10*/  @!P1 IMAD.IADD R225, R225, 0x1, -R0.reuse ;  /* 0x00000001e1e19824 */ /* 0x100fe200078e0a00 */
[C---:B------:R-:W-:Y:S01]  /*0c20*/  ISETP.GT.U32.AND P1, PT, R0.reuse, R221, PT ;  /* 0x000000dd0000720c */ /* 0x040fe20003f24070 */
[----:B------:R-:W-:Y:S01]  /*0c30*/  IMAD R219, R0, R4, R219 ;  /* 0x0000000400db7224 */ /* 0x000fe200078e02db */
[----:B------:R-:W-:Y:S01]  /*0c40*/  LOP3.LUT R4, R2, 0x18, RZ, 0xfc, !PT ;  /* 0x0000001802047812 */ /* 0x000fe200078efcff */
[--C-:B------:R-:W-:Y:S01]  /*0c50*/  @!P2 IMAD.IADD R227, R227, 0x1, -R0.reuse ;  /* 0x00000001e3e3a824 */ /* 0x100fe200078e0a00 */
[C---:B------:R-:W-:Y:S01]  /*0c60*/  ISETP.GT.U32.AND P2, PT, R0.reuse, R225, PT ;  /* 0x000000e10000720c */ /* 0x040fe20003f44070 */
[----:B------:R-:W-:Y:S01]  /*0c70*/  @!P3 IMAD.IADD R223, R223, 0x1, -R0 ;  /* 0x00000001dfdfb824 */ /* 0x000fe200078e0a00 */
[----:B------:R-:W-:Y:S01]  /*0c80*/  ISETP.GT.U32.AND P3, PT, R0, R219, PT ;  /* 0x000000db0000720c */ /* 0x000fe20003f64070 */
[----:B------:R-:W-:Y:S01]  /*0c90*/  IMAD.HI.U32 R5, R3, R217, RZ ;  /* 0x000000d903057227 */ /* 0x000fe200078e00ff */
[----:B------:R-:W-:-:S02]  /*0ca0*/  IABS R215, R4 ;  /* 0x0000000400d77213 */ /* 0x000fc40000000000 */
[----:B------:R-:W-:Y:S01]  /*0cb0*/  IABS R237, R24 ;  /* 0x0000001800ed7213 */ /* 0x000fe20000000000 */
[----:B------:R-:W-:Y:S01]  /*0cc0*/  IMAD.MOV R5, RZ, RZ, -R5 ;  /* 0x000000ffff057224 */ /* 0x000fe200078e0a05 */
[----:B------:R-:W-:Y:S01]  /*0cd0*/  IABS R235, R26 ;  /* 0x0000001a00eb7213 */ /* 0x000fe20000000000 */
[--C-:B------:R-:W-:Y:S01]  /*0ce0*/  @!P1 IMAD.IADD R221, R221, 0x1, -R0.reuse ;  /* 0x00000001dddd9824 */ /* 0x100fe200078e0a00 */
[----:B------:R-:W-:Y:S01]  /*0cf0*/  LOP3.LUT R30, R2, 0x1d0, RZ, 0xfc, !PT ;  /* 0x000001d0021e7812 */ /* 0x000fe200078efcff */
[----:B------:R-:W-:Y:S01]  /*0d00*/  IMAD R217, R0, R5, R217 ;  /* 0x0000000500d97224 */ /* 0x000fe200078e02d9 */
[----:B------:R-:W-:Y:S01]  /*0d10*/  LOP3.LUT R5, R2, 0x1c, RZ, 0xfc, !PT ;  /* 0x0000001c02057812 */ /* 0x000fe200078efcff */
[--C-:B------:R-:W-:Y:S01]  /*0d20*/  @!P2 IMAD.IADD R225, R225, 0x1, -R0.reuse ;  /* 0x00000001e1e1a824 */ /* 0x100fe200078e0a00 */
[----:B------:R-:W-:Y:S01]  /*0d30*/  ISETP.GT.U32.AND P1, PT, R0, R221, PT ;  /* 0x000000dd0000720c */ /* 0x000fe20003f24070 */
[----:B------:R-:W-:Y:S01]  /*0d40*/  @!P3 IMAD.IADD R219, R219, 0x1, -R0 ;  /* 0x00000001dbdbb824 */ /* 0x000fe200078e0a00 */
[----:B------:R-:W-:Y:S01]  /*0d50*/  IABS R213, R5 ;  /* 0x0000000500d57213 */ /* 0x000fe20000000000 */
[----:B------:R-:W-:Y:S01]  /*0d60*/  @!P5 IMAD.MOV R225, RZ, RZ, -R225 ;  /* 0x000000ffffe1d224 */ /* 0x000fe200078e0ae1 */
[----:B------:R-:W-:Y:S01]  /*0d70*/  ISETP.GE.AND P5, PT, R4, RZ, PT ;  /* 0x000000ff0400720c */ /* 0x000fe20003fa6270 */
[----:B------:R-:W-:Y:S01]  /*0d80*/  IMAD.HI.U32 R4, R3, R215, RZ ;  /* 0x000000d703047227 */ /* 0x000fe200078e00ff */
[----:B------:R-:W-:-:S02]  /*0d90*/  ISETP.GT.U32.AND P3, PT, R0, R219, PT ;  /* 0x000000db0000720c */ /* 0x000fc40003f64070 */
[----:B------:R-:W-:Y:S01]  /*0da0*/  ISETP.GE.AND P2, PT, R12, RZ, PT ;  /* 0x000000ff0c00720c */ /* 0x000fe20003f46270 */
[----:B------:R-:W-:Y:S01]  /*0db0*/  @!P0 IMAD.MOV R223, RZ, RZ, -R223 ;  /* 0x000000ffffdf8224 */ /* 0x000fe200078e0adf */
[----:B------:R-:W-:Y:S01]  /*0dc0*/  ISETP.GE.AND P0, PT, R5, RZ, PT ;  /* 0x000000ff0500720c */ /* 0x000fe20003f06270 */
[----:B------:R-:W-:Y:S01]  /*0dd0*/  IMAD.HI.U32 R5, R3, R213, RZ ;  /* 0x000000d503057227 */ /* 0x000fe200078e00ff */
[C---:B------:R-:W-:Y:S02]  /*0de0*/  LOP3.LUT R12, R2.reuse, 0x28, RZ, 0xfc, !PT ;  /* 0x00000028020c7812 */ /* 0x040fe400078efcff */
[----:B------:R-:W-:Y:S01]  /*0df0*/  IABS R33, R30 ;  /* 0x0000001e00217213 */ /* 0x000fe20000000000 */
[----:B------:R-:W-:Y:S01]  /*0e00*/  IMAD.MOV R4, RZ, RZ, -R4 ;  /* 0x000000ffff047224 */ /* 0x000fe200078e0a04 */
[----:B------:R-:W-:Y:S01]  /*0e10*/  IABS R207, R12 ;  /* 0x0000000c00cf7213 */ /* 0x000fe20000000000 */
[----:B------:R-:W-:Y:S01]  /*0e20*/  IMAD.MOV R5, RZ, RZ, -R5 ;  /* 0x000000ffff057224 */ /* 0x000fe200078e0a05 */
[----:B------:R-:W-:Y:S01]  /*0e30*/  LOP3.LUT R28, R2, 0x1cc, RZ, 0xfc, !PT ;  /* 0x000001cc021c7812 */ /* 0x000fe200078efcff */
[----:B------:R-:W-:Y:S01]  /*0e40*/  IMAD R215, R0, R4, R215 ;  /* 0x0000000400d77224 */ /* 0x000fe200078e02d7 */
[----:B------:R-:W-:Y:S01]  /*0e50*/  LOP3.LUT R32, R2, 0x1d4, RZ, 0xfc, !PT ;  /* 0x000001d402207812 */ /* 0x000fe200078efcff */
[----:B------:R-:W-:Y:S01]  /*0e60*/  @!P4 IMAD.IADD R10, R10, 0x1, -R13 ;  /* 0x000000010a0ac824 */ /* 0x000fe200078e0a0d */
[----:B------:R-:W-:Y:S01]  /*0e70*/  ISETP.GE.AND P4, PT, R2, RZ, PT ;  /* 0x000000ff0200720c */ /* 0x000fe20003f86270 */
[--C-:B------:R-:W-:Y:S01]  /*0e80*/  @!P1 IMAD.IADD R221, R221, 0x1, -R0.reuse ;  /* 0x00000001dddd9824 */ /* 0x100fe200078e0a00 */
[C---:B------:R-:W-:Y:S01]  /*0e90*/  ISETP.GT.U32.AND P1, PT, R0.reuse, R217, PT ;  /* 0x000000d90000720c */ /* 0x040fe20003f24070 */
[----:B------:R-:W-:Y:S01]  /*0ea0*/  IMAD R213, R0, R5, R213 ;  /* 0x0000000500d57224 */ /* 0x000fe200078e02d5 */
[----:B------:R-:W-:Y:S01]  /*0eb0*/  LOP3.LUT R13, R2, 0x2c, RZ, 0xfc, !PT ;  /* 0x0000002c020d7812 */ /* 0x000fe200078efcff */
[----:B------:R-:W-:Y:S01]  /*0ec0*/  @!P3 IMAD.IADD R219, R219, 0x1, -R0 ;  /* 0x00000001dbdbb824 */ /* 0x000fe200078e0a00 */
[C---:B------:R-:W-:Y:S01]  /*0ed0*/  ISETP.GT.U32.AND P3, PT, R0.reuse, R215, PT ;  /* 0x000000d70000720c */ /* 0x040fe20003f64070 */
[----:B------:R-:W-:Y:S01]  /*0ee0*/  @!P6 IMAD.MOV R221, RZ, RZ, -R221 ;  /* 0x000000ffffdde224 */ /* 0x000fe200078e0add */
[----:B------:R-:W-:Y:S01]  /*0ef0*/  ISETP.GT.U32.AND P6, PT, R0, R213, PT ;  /* 0x000000d50000720c */ /* 0x000fe20003fc4070 */
[----:B------:R-:W-:Y:S01]  /*0f00*/  IMAD.HI.U32 R4, R3, R211, RZ ;  /* 0x000000d303047227 */ /* 0x000fe200078e00ff */
[----:B------:R-:W-:-:S02]  /*0f10*/  IABS R205, R13 ;  /* 0x0000000d00cd7213 */ /* 0x000fc40000000000 */
[----:B------:R-:W-:Y:S01]  /*0f20*/  IABS R233, R28 ;  /* 0x0000001c00e97213 */ /* 0x000fe20000000000 */
[----:B------:R-:W-:Y:S01]  /*0f30*/  @!P4 IMAD.MOV R227, RZ, RZ, -R227 ;  /* 0x000000ffffe3c224 */ /* 0x000fe200078e0ae3 */
[----:B------:R-:W-:Y:S01]  /*0f40*/  ISETP.GE.AND P4, PT, R11, RZ, PT ;  /* 0x000000ff0b00720c */ /* 0x000fe20003f86270 */
[----:B------:R-:W-:Y:S01]  /*0f50*/  @!P1 IMAD.IADD R217, R217, 0x1, -R0 ;  /* 0x00000001d9d99824 */ /* 0x000fe200078e0a00 */
[----:B------:R-:W-:Y:S01]  /*0f60*/  LOP3.LUT R11, R2, 0x24, RZ, 0xfc, !PT ;  /* 0x00000024020b7812 */ /* 0x000fe200078efcff */
[----:B------:R-:W-:Y:S01]  /*0f70*/  IMAD.MOV R4, RZ, RZ, -R4 ;  /* 0x000000ffff047224 */ /* 0x000fe200078e0a04 */
[----:B------:R-:W-:Y:S01]  /*0f80*/  IABS R35, R32 ;  /* 0x0000002000237213 */ /* 0x000fe20000000000 */
[--C-:B------:R-:W-:Y:S01]  /*0f90*/  @!P3 IMAD.IADD R215, R215, 0x1, -R0.reuse ;  /* 0x00000001d7d7b824 */ /* 0x100fe200078e0a00 */
[----:B------:R-:W-:Y:S01]  /*0fa0*/  IABS R209, R11 ;  /* 0x0000000b00d17213 */ /* 0x000fe20000000000 */
[----:B------:R-:W-:Y:S01]  /*0fb0*/  @!P6 IMAD.IADD R213, R213, 0x1, -R0 ;  /* 0x00000001d5d5e824 */ /* 0x000fe200078e0a00 */
[C---:B------:R-:W-:Y:S01]  /*0fc0*/  ISETP.GT.U32.AND P1, PT, R0.reuse, R217, PT ;  /* 0x000000d90000720c */ /* 0x040fe20003f24070 */
[C---:B------:R-:W-:Y:S01]  /*0fd0*/  IMAD R211, R0.reuse, R4, R211 ;  /* 0x0000000400d37224 */ /* 0x040fe200078e02d3 */
[C---:B------:R-:W-:Y:S01]  /*0fe0*/  ISETP.GT.U32.AND P3, PT, R0.reuse, R215, PT ;  /* 0x000000d70000720c */ /* 0x040fe20003f64070 */
[----:B------:R-:W-:Y:S01]  /*0ff0*/  IMAD.HI.U32 R5, R3, R209, RZ ;  /* 0x000000d103057227 */ /* 0x000fe200078e00ff */
[----:B------:R-:W-:-:S02]  /*1000*/  ISETP.GT.U32.AND P6, PT, R0, R213, PT ;  /* 0x000000d50000720c */ /* 0x000fc40003fc4070 */
[C---:B------:R-:W-:Y:S01]  /*1010*/  LOP3.LUT R40, R2.reuse, 0x1d8, RZ, 0xfc, !PT ;  /* 0x000001d802287812 */ /* 0x040fe200078efcff */
[----:B------:R-:W-:Y:S01]  /*1020*/  IMAD.MOV R5, RZ, RZ, -R5 ;  /* 0x000000ffff057224 */ /* 0x000fe200078e0a05 */
[----:B------:R-:W-:Y:S01]  /*1030*/  LOP3.LUT R42, R2, 0x1dc, RZ, 0xfc, !PT ;  /* 0x000001dc022a7812 */ /* 0x000fe200078efcff */
[----:B------:R-:W-:Y:S01]  /*1040*/  IMAD.HI.U32 R4, R3, R207, RZ ;  /* 0x000000cf03047227 */ /* 0x000fe200078e00ff */
[----:B------:R-:W-:Y:S02]  /*1050*/  IABS R37, R40 ;  /* 0x0000002800257213 */ /* 0x000fe40000000000 */
[----:B------:R-:W-:Y:S01]  /*1060*/  IABS R117, R42 ;  /* 0x0000002a00757213 */ /* 0x000fe20000000000 */
[----:B------:R-:W-:Y:S01]  /*1070*/  IMAD R209, R0, R5, R209 ;  /* 0x0000000500d17224 */ /* 0x000fe200078e02d1 */
[----:B------:R-:W-:Y:S01]  /*1080*/  LOP3.LUT R44, R2, 0x1e0, RZ, 0xfc, !PT ;  /* 0x000001e0022c7812 */ /* 0x000fe200078efcff */
[--C-:B------:R-:W-:Y:S01]  /*1090*/  @!P3 IMAD.IADD R215, R215, 0x1, -R0.reuse ;  /* 0x00000001d7d7b824 */ /* 0x100fe200078e0a00 */
[C---:B------:R-:W-:Y:S01]  /*10a0*/  ISETP.GT.U32.AND P3, PT, R0.reuse, R211, PT ;  /* 0x000000d30000720c */ /* 0x040fe20003f64070 */
[----:B------:R-:W-:Y:S01]  /*10b0*/  @!P4 IMAD.MOV R219, RZ, RZ, -R219 ;  /* 0x000000ffffdbc224 */ /* 0x000fe200078e0adb */
[----:B------:R-:W-:Y:S01]  /*10c0*/  ISETP.GE.AND P4, PT, R9, RZ, PT ;  /* 0x000000ff0900720c */ /* 0x000fe20003f86270 */
[----:B------:R-:W-:Y:S01]  /*10d0*/  @!P6 IMAD.IADD R213, R213, 0x1, -R0 ;  /* 0x00000001d5d5e824 */ /* 0x000fe200078e0a00 */
[----:B------:R-:W-:Y:S01]  /*10e0*/  ISETP.GT.U32.AND P6, PT, R0, R209, PT ;  /* 0x000000d10000720c */ /* 0x000fe20003fc4070 */
[----:B------:R-:W-:Y:S01]  /*10f0*/  IMAD.MOV R9, RZ, RZ, -R4 ;  /* 0x000000ffff097224 */ /* 0x000fe200078e0a04 */
[----:B------:R-:W-:Y:S01]  /*1100*/  IABS R249, R44 ;  /* 0x0000002c00f97213 */ /* 0x000fe20000000000 */
[----:B------:R-:W-:Y:S01]  /*1110*/  IMAD.HI.U32 R4, R3, R205, RZ ;  /* 0x000000cd03047227 */ /* 0x000fe200078e00ff */
[----:B------:R-:W-:-:S02]  /*1120*/  LOP3.LUT R46, R2, 0x1e4, RZ, 0xfc, !PT ;  /* 0x000001e4022e7812 */ /* 0x000fc400078efcff */
[----:B------:R-:W-:Y:S01]  /*1130*/  LOP3.LUT R48, R2, 0x1ec, RZ, 0xfc, !PT ;  /* 0x000001ec02307812 */ /* 0x000fe200078efcff */
[----:B------:R-:W-:Y:S01]  /*1140*/  @!P1 IMAD.IADD R217, R217, 0x1, -R0 ;  /* 0x00000001d9d99824 */ /* 0x000fe200078e0a00 */
[----:B------:R-:W-:Y:S01]  /*1150*/  ISETP.GE.AND P1, PT, R11, RZ, PT ;  /* 0x000000ff0b00720c */ /* 0x000fe20003f26270 */
[----:B------:R-:W-:Y:S01]  /*1160*/  IMAD R207, R0, R9, R207 ;  /* 0x0000000900cf7224 */ /* 0x000fe200078e02cf */
[----:B------:R-:W-:Y:S01]  /*1170*/  IABS R125, R46 ;  /* 0x0000002e007d7213 */ /* 0x000fe20000000000 */
[----:B------:R-:W-:Y:S01]  /*1180*/  IMAD.MOV R11, RZ, RZ, -R4 ;  /* 0x000000ffff0b7224 */ /* 0x000fe200078e0a04 */
[----:B------:R-:W-:Y:S01]  /*1190*/  LOP3.LUT R50, R2, 0x1f0, RZ, 0xfc, !PT ;  /* 0x000001f002327812 */ /* 0x000fe200078efcff */
[--C-:B------:R-:W-:Y:S01]  /*11a0*/  @!P3 IMAD.IADD R211, R211, 0x1, -R0.reuse ;  /* 0x00000001d3d3b824 */ /* 0x100fe200078e0a00 */
[C---:B------:R-:W-:Y:S01]  /*11b0*/  ISETP.GT.U32.AND P3, PT, R0.reuse, R207, PT ;  /* 0x000000cf0000720c */ /* 0x040fe20003f64070 */
[----:B------:R-:W-:Y:S01]  /*11c0*/  IMAD R205, R0, R11, R205 ;  /* 0x0000000b00cd7224 */ /* 0x000fe200078e02cd */
[C---:B------:R-:W-:Y:S01]  /*11d0*/  LOP3.LUT R11, R2.reuse, 0x40, RZ, 0xfc, !PT ;  /* 0x00000040020b7812 */ /* 0x040fe200078efcff */
[----:B------:R-:W-:Y:S01]  /*11e0*/  @!P6 IMAD.IADD R209, R209, 0x1, -R0 ;  /* 0x00000001d1d1e824 */ /* 0x000fe200078e0a00 */
[----:B------:R-:W-:Y:S01]  /*11f0*/  LOP3.LUT R52, R2, 0x1f4, RZ, 0xfc, !PT ;  /* 0x000001f402347812 */ /* 0x000fe200078efcff */
[----:B------:R-:W-:Y:S01]  /*1200*/  IMAD.HI.U32 R5, R3, R203, RZ ;  /* 0x000000cb03057227 */ /* 0x000fe200078e00ff */
[----:B------:R-:W-:-:S02]  /*1210*/  ISETP.GT.U32.AND P6, PT, R0, R205, PT ;  /* 0x000000cd0000720c */ /* 0x000fc40003fc4070 */
[----:B------:R-:W-:Y:S01]  /*1220*/  IABS R141, R11 ;  /* 0x0000000b008d7213 */ /* 0x000fe20000000000 */
[----:B------:R-:W-:Y:S01]  /*1230*/  IMAD.MOV R5, RZ, RZ, -R5 ;  /* 0x000000ffff057224 */ /* 0x000fe200078e0a05 */
[----:B------:R-:W-:Y:S01]  /*1240*/  IABS R133, R48 ;  /* 0x0000003000857213 */ /* 0x000fe20000000000 */
[----:B------:R-:W-:Y:S01]  /*1250*/  IMAD.HI.U32 R4, R3, R139, RZ ;  /* 0x0000008b03047227 */ /* 0x000fe200078e00ff */
[----:B------:R-:W-:Y:S02]  /*1260*/  IABS R245, R50 ;  /* 0x0000003200f57213 */ /* 0x000fe40000000000 */
[----:B------:R-:W-:Y:S01]  /*1270*/  IABS R229, R52 ;  /* 0x0000003400e57213 */ /* 0x000fe20000000000 */
[--C-:B------:R-:W-:Y:S01]  /*1280*/  @!P3 IMAD.IADD R207, R207, 0x1, -R0.reuse ;  /* 0x00000001cfcfb824 */ /* 0x100fe200078e0a00 */
[C---:B------:R-:W-:Y:S01]  /*1290*/  ISETP.GT.U32.AND P3, PT, R0.reuse, R211, PT ;  /* 0x000000d30000720c */ /* 0x040fe20003f64070 */
[C---:B------:R-:W-:Y:S02]  /*12a0*/  IMAD R203, R0.reuse, R5, R203 ;  /* 0x0000000500cb7224 */ /* 0x040fe400078e02cb */
[----:B------:R-:W-:Y:S01]  /*12b0*/  @!P6 IMAD.IADD R205, R205, 0x1, -R0 ;  /* 0x00000001cdcde824 */ /* 0x000fe200078e0a00 */
[C---:B------:R-:W-:Y:S01]  /*12c0*/  ISETP.GT.U32.AND P6, PT, R0.reuse, R207, PT ;  /* 0x000000cf0000720c */ /* 0x040fe20003fc4070 */
[----:B------:R-:W-:Y:S01]  /*12d0*/  @!P0 IMAD.MOV R213, RZ, RZ, -R213 ;  /* 0x000000ffffd58224 */ /* 0x000fe200078e0ad5 */
[----:B------:R-:W-:Y:S01]  /*12e0*/  ISETP.GT.U32.AND P0, PT, R0, R203, PT ;  /* 0x000000cb0000720c */ /* 0x000fe20003f04070 */
[----:B------:R-:W-:-:S02]  /*12f0*/  IMAD.MOV R4, RZ, RZ, -R4 ;  /* 0x000000ffff047224 */ /* 0x000fc400078e0a04 */
[----:B------:R-:W-:Y:S01]  /*1300*/  @!P5 IMAD.MOV R215, RZ, RZ, -R215 ;  /* 0x000000ffffd7d224 */ /* 0x000fe200078e0ad7 */
[----:B------:R-:W-:Y:S01]  /*1310*/  ISETP.GT.U32.AND P5, PT, R0, R205, PT ;  /* 0x000000cd0000720c */ /* 0x000fe20003fa4070 */
[----:B------:R-:W-:-:S04]  /*1320*/  IMAD.HI.U32 R9, R3, R41, RZ ;  /* 0x0000002903097227 */ /* 0x000fc800078e00ff */
[C---:B------:R-:W-:Y:S02]  /*1330*/  IMAD R139, R0.reuse, R4, R139 ;  /* 0x00000004008b7224 */ /* 0x040fe400078e028b */
[----:B------:R-:W-:Y:S01]  /*1340*/  @!P2 IMAD.MOV R217, RZ, RZ, -R217 ;  /* 0x000000ffffd9a224 */ /* 0x000fe200078e0ad9 */
[C---:B------:R-:W-:Y:S01]  /*1350*/  ISETP.GT.U32.AND P2, PT, R0.reuse, R209, PT ;  /* 0x000000d10000720c */ /* 0x040fe20003f44070 */
[----:B------:R-:W-:Y:S02]  /*1360*/  IMAD.MOV R9, RZ, RZ, -R9 ;  /* 0x000000ffff097224 */ /* 0x000fe400078e0a09 */
[--C-:B------:R-:W-:Y:S01]  /*1370*/  @!P6 IMAD.IADD R207, R207, 0x1, -R0.reuse ;  /* 0x00000001cfcfe824 */ /* 0x100fe200078e0a00 */
[C---:B------:R-:W-:Y:S01]  /*1380*/  ISETP.GT.U32.AND P6, PT, R0.reuse, R139, PT ;  /* 0x0000008b0000720c */ /* 0x040fe20003fc4070 */
[----:B------:R-:W-:Y:S01]  /*1390*/  IMAD R41, R0, R9, R41 ;  /* 0x0000000900297224 */ /* 0x000fe200078e0229 */
[----:B------:R-:W-:Y:S01]  /*13a0*/  LOP3.LUT R9, R2, 0x3c, RZ, 0xfc, !PT ;  /* 0x0000003c02097812 */ /* 0x000fe200078efcff */
[----:B------:R-:W-:-:S02]  /*13b0*/  @!P3 IMAD.IADD R211, R211, 0x1, -R0 ;  /* 0x00000001d3d3b824 */ /* 0x000fc400078e0a00 */
[--C-:B------:R-:W-:Y:S01]  /*13c0*/  @!P0 IMAD.IADD R203, R203, 0x1, -R0.reuse ;  /* 0x00000001cbcb8824 */ /* 0x100fe200078e0a00 */
[----:B------:R-:W-:Y:S01]  /*13d0*/  IABS R47, R9 ;  /* 0x00000009002f7213 */ /* 0x000fe20000000000 */
[----:B------:R-:W-:Y:S01]  /*13e0*/  IMAD.HI.U32 R5, R3, R141, RZ ;  /* 0x0000008d03057227 */ /* 0x000fe200078e00ff */
[----:B------:R-:W-:Y:S02]  /*13f0*/  ISETP.GT.U32.AND P3, PT, R0, R41, PT ;  /* 0x000000290000720c */ /* 0x000fe40003f64070 */
[----:B------:R-:W-:Y:S01]  /*1400*/  ISETP.GE.AND P0, PT, R14, RZ, PT ;  /* 0x000000ff0e00720c */ /* 0x000fe20003f06270 */
[--C-:B------:R-:W-:Y:S01]  /*1410*/  @!P5 IMAD.IADD R205, R205, 0x1, -R0.reuse ;  /* 0x00000001cdcdd824 */ /* 0x100fe200078e0a00 */
[----:B------:R-:W-:Y:S01]  /*1420*/  ISETP.GE.AND P5, PT, R13, RZ, PT ;  /* 0x000000ff0d00720c */ /* 0x000fe20003fa6270 */
[----:B------:R-:W-:Y:S01]  /*1430*/  @!P4 IMAD.MOV R211, RZ, RZ, -R211 ;  /* 0x000000ffffd3c224 */ /* 0x000fe200078e0ad3 */
[----:B------:R-:W-:Y:S01]  /*1440*/  ISETP.GT.U32.AND P4, PT, R0, R203, PT ;  /* 0x000000cb0000720c */ /* 0x000fe20003f84070 */
[----:B------:R-:W-:Y:S01]  /*1450*/  IMAD.MOV R5, RZ, RZ, -R5 ;  /* 0x000000ffff057224 */ /* 0x000fe200078e0a05 */
[----:B------:R-:W-:Y:S01]  /*1460*/  LOP3.LUT R13, R2, 0x60, RZ, 0xfc, !PT ;  /* 0x00000060020d7812 */ /* 0x000fe200078efcff */
[----:B------:R-:W-:Y:S01]  /*1470*/  @!P2 IMAD.IADD R209, R209, 0x1, -R0 ;  /* 0x00000001d1d1a824 */ /* 0x000fe200078e0a00 */
[----:B------:R-:W-:Y:S01]  /*1480*/  ISETP.GE.AND P2, PT, R12, RZ, PT ;  /* 0x000000ff0c00720c */ /* 0x000fe20003f46270 */
[----:B------:R-:W-:Y:S01]  /*1490*/  IMAD.HI.U32 R4, R3, R47, RZ ;  /* 0x0000002f03047227 */ /* 0x000fe200078e00ff */
[----:B------:R-:W-:-:S02]  /*14a0*/  LOP3.LUT R12, R2, 0x48, RZ, 0xfc, !PT ;  /* 0x00000048020c7812 */ /* 0x000fc400078efcff */
[----:B------:R-:W-:Y:S01]  /*14b0*/  LOP3.LUT R14, R2, 0x64, RZ, 0xfc, !PT ;  /* 0x00000064020e7812 */ /* 0x000fe200078efcff */
[----:B------:R-:W-:Y:S01]  /*14c0*/  IMAD R141, R0, R5, R141 ;  /* 0x00000005008d7224 */ /* 0x000fe200078e028d */
[----:B------:R-:W-:Y:S01]  /*14d0*/  LOP3.LUT R5, R2, 0x44, RZ, 0xfc, !PT ;  /* 0x0000004402057812 */ /* 0x000fe200078efcff */
[----:B------:R-:W-:Y:S01]  /*14e0*/  @!P6 IMAD.IADD R139, R139, 0x1, -R0 ;  /* 0x000000018b8be824 */ /* 0x000fe200078e0a00 */
[----:B------:R-:W-:Y:S01]  /*14f0*/  IABS R143, R12 ;  /* 0x0000000c008f7213 */ /* 0x000fe20000000000 */
[----:B------:R-:W-:Y:S01]  /*1500*/  IMAD.MOV R4, RZ, RZ, -R4 ;  /* 0x000000ffff047224 */ /* 0x000fe200078e0a04 */
[----:B------:R-:W-:Y:S01]  /*1510*/  IABS R45, R5 ;  /* 0x00000005002d7213 */ /* 0x000fe20000000000 */
[----:B------:R-:W-:Y:S01]  /*1520*/  @!P5 IMAD.MOV R205, RZ, RZ, -R205 ;  /* 0x000000ffffcdd224 */ /* 0x000fe200078e0acd */
[C---:B------:R-:W-:Y:S01]  /*1530*/  ISETP.GT.U32.AND P6, PT, R0.reuse, R139, PT ;  /* 0x0000008b0000720c */ /* 0x040fe20003fc4070 */
[----:B------:R-:W-:Y:S01]  /*1540*/  IMAD R47, R0, R4, R47 ;  /* 0x00000004002f7224 */ /* 0x000fe200078e022f */
[----:B------:R-:W-:Y:S01]  /*1550*/  ISETP.GE.AND P5, PT, R16, RZ, PT ;  /* 0x000000ff1000720c */ /* 0x000fe20003fa6270 */
[----:B------:R-:W-:Y:S01]  /*1560*/  @!P4 IMAD.IADD R203, R203, 0x1, -R0 ;  /* 0x00000001cbcbc824 */ /* 0x000fe200078e0a00 */
[----:B------:R-:W-:Y:S01]  /*1570*/  ISETP.GT.U32.AND P4, PT, R0, R141, PT ;  /* 0x0000008d0000720c */ /* 0x000fe20003f84070 */
[----:B------:R-:W-:Y:S01]  /*1580*/  IMAD.HI.U32 R4, R3, R45, RZ ;  /* 0x0000002d03047227 */ /* 0x000fe200078e00ff */
[----:B------:R-:W-:-:S02]  /*1590*/  IABS R149, R13 ;  /* 0x0000000d00957213 */ /* 0x000fc40000000000 */
[----:B------:R-:W-:Y:S01]  /*15a0*/  IABS R57, R14 ;  /* 0x0000000e00397213 */ /* 0x000fe20000000000 */
[----:B------:R-:W-:Y:S01]  /*15b0*/  @!P2 IMAD.MOV R207, RZ, RZ, -R207 ;  /* 0x000000ffffcfa224 */ /* 0x000fe200078e0acf */
[----:B------:R-:W-:Y:S01]  /*15c0*/  ISETP.GT.U32.AND P2, PT, R0, R47, PT ;  /* 0x0000002f0000720c */ /* 0x000fe20003f44070 */
[----:B------:R-:W-:Y:S01]  /*15d0*/  IMAD.MOV R4, RZ, RZ, -R4 ;  /* 0x000000ffff047224 */ /* 0x000fe200078e0a04 */
[----:B------:R-:W-:Y:S01]  /*15e0*/  LOP3.LUT R16, R2, 0xac, RZ, 0xfc, !PT ;  /* 0x000000ac02107812 */ /* 0x000fe200078efcff */
[--C-:B------:R-:W-:Y:S01]  /*15f0*/  @!P6 IMAD.IADD R139, R139, 0x1, -R0.reuse ;  /* 0x000000018b8be824 */ /* 0x100fe200078e0a00 */
[----:B------:R-:W-:Y:S01]  /*1600*/  ISETP.GE.AND P6, PT, R11, RZ, PT ;  /* 0x000000ff0b00720c */ /* 0x000fe20003fc6270 */
[----:B------:R-:W-:Y:S01]  /*1610*/  IMAD R45, R0, R4, R45 ;  /* 0x00000004002d7224 */ /* 0x000fe200078e022d */
[C---:B------:R-:W-:Y:S01]  /*1620*/  LOP3.LUT R4, R2.reuse, 0x4c, RZ, 0xfc, !PT ;  /* 0x0000004c02047812 */ /* 0x040fe200078efcff */
[--C-:B------:R-:W-:Y:S01]  /*1630*/  @!P4 IMAD.IADD R141, R141, 0x1, -R0.reuse ;  /* 0x000000018d8dc824 */ /* 0x100fe200078e0a00 */
[----:B------:R-:W-:Y:S01]  /*1640*/  LOP3.LUT R11, R2, 0x54, RZ, 0xfc, !PT ;  /* 0x00000054020b7812 */ /* 0x000fe200078efcff */
[----:B------:R-:W-:Y:S01]  /*1650*/  @!P5 IMAD.MOV R139, RZ, RZ, -R139 ;  /* 0x000000ffff8bd224 */ /* 0x000fe200078e0a8b */
[C---:B------:R-:W-:Y:S01]  /*1660*/  ISETP.GT.U32.AND P5, PT, R0.reuse, R45, PT ;  /* 0x0000002d0000720c */ /* 0x040fe20003fa4070 */
[--C-:B------:R-:W-:Y:S01]  /*1670*/  @!P3 IMAD.IADD R41, R41, 0x1, -R0.reuse ;  /* 0x000000012929b824 */ /* 0x100fe200078e0a00 */
[----:B------:R-:W-:Y:S01]  /*1680*/  ISETP.GT.U32.AND P4, PT, R0, R141, PT ;  /* 0x0000008d0000720c */ /* 0x000fe20003f84070 */
[----:B------:R-:W-:Y:S01]  /*1690*/  @!P2 IMAD.IADD R47, R47, 0x1, -R0 ;  /* 0x000000012f2fa824 */ /* 0x000fe200078e0a00 */
[----:B------:R-:W-:Y:S01]  /*16a0*/  ISETP.GE.AND P2, PT, R5, RZ, PT ;  /* 0x000000ff0500720c */ /* 0x000fe20003f46270 */
[----:B------:R-:W-:Y:S01]  /*16b0*/  IMAD.HI.U32 R5, R3, R143, RZ ;  /* 0x0000008f03057227 */ /* 0x000fe200078e00ff */
[----:B------:R-:W-:-:S02]  /*16c0*/  IABS R43, R4 ;  /* 0x00000004002b7213 */ /* 0x000fc40000000000 */
[----:B------:R-:W-:Y:S01]  /*16d0*/  IABS R25, R11 ;  /* 0x0000000b00197213 */ /* 0x000fe20000000000 */
[----:B------:R-:W-:Y:S01]  /*16e0*/  @!P1 IMAD.MOV R209, RZ, RZ, -R209 ;  /* 0x000000ffffd19224 */ /* 0x000fe200078e0ad1 */
[C---:B------:R-:W-:Y:S01]  /*16f0*/  ISETP.GT.U32.AND P1, PT, R0.reuse, R41, PT ;  /* 0x000000290000720c */ /* 0x040fe20003f24070 */
[----:B------:R-:W-:Y:S01]  /*1700*/  @!P0 IMAD.MOV R203, RZ, RZ, -R203 ;  /* 0x000000ffffcb8224 */ /* 0x000fe200078e0acb */
[----:B------:R-:W-:Y:S01]  /*1710*/  ISETP.GT.U32.AND P0, PT, R0, R47, PT ;  /* 0x0000002f0000720c */ /* 0x000fe20003f04070 */
[----:B------:R-:W-:Y:S01]  /*1720*/  IMAD.MOV R5, RZ, RZ, -R5 ;  /* 0x000000ffff057224 */ /* 0x000fe200078e0a05 */
[----:B------:R-:W-:Y:S01]  /*1730*/  ISETP.GE.AND P3, PT, R15, RZ, PT ;  /* 0x000000ff0f00720c */ /* 0x000fe20003f66270 */
[--C-:B------:R-:W-:Y:S01]  /*1740*/  @!P5 IMAD.IADD R45, R45, 0x1, -R0.reuse ;  /* 0x000000012d2dd824 */ /* 0x100fe200078e0a00 */
[----:B------:R-:W-:Y:S01]  /*1750*/  LOP3.LUT R15, R2, 0x8c, RZ, 0xfc, !PT ;  /* 0x0000008c020f7812 */ /* 0x000fe200078efcff */
[----:B------:R-:W-:Y:S01]  /*1760*/  IMAD R143, R0, R5, R143 ;  /* 0x00000005008f7224 */ /* 0x000fe200078e028f */
[----:B------:R-:W-:Y:S01]  /*1770*/  LOP3.LUT R5, R2, 0x50, RZ, 0xfc, !PT ;  /* 0x0000005002057812 */ /* 0x000fe200078efcff */
[----:B------:R-:W-:Y:S01]  /*1780*/  @!P4 IMAD.IADD R141, R141, 0x1, -R0 ;  /* 0x000000018d8dc824 */ /* 0x000fe200078e0a00 */
[----:B------:R-:W-:-:S02]  /*1790*/  ISETP.GT.U32.AND P5, PT, R0, R45, PT ;  /* 0x0000002d0000720c */ /* 0x000fc40003fa4070 */
[----:B------:R-:W-:Y:S01]  /*17a0*/  ISETP.GT.U32.AND P4, PT, R0, R143, PT ;  /* 0x0000008f0000720c */ /* 0x000fe20003f84070 */
[--C-:B------:R-:W-:Y:S01]  /*17b0*/  @!P1 IMAD.IADD R41, R41, 0x1, -R0.reuse ;  /* 0x0000000129299824 */ /* 0x100fe200078e0a00 */
[----:B------:R-:W-:Y:S01]  /*17c0*/  ISETP.GE.AND P1, PT, R9, RZ, PT ;  /* 0x000000ff0900720c */ /* 0x000fe20003f26270 */
[----:B------:R-:W-:Y:S01]  /*17d0*/  @!P0 IMAD.IADD R47, R47, 0x1, -R0 ;  /* 0x000000012f2f8824 */ /* 0x000fe200078e0a00 */
[----:B------:R-:W-:Y:S01]  /*17e0*/  ISETP.GE.AND P0, PT, R4, RZ, PT ;  /* 0x000000ff0400720c */ /* 0x000fe20003f06270 */
[C---:B------:R-:W-:Y:S01]  /*17f0*/  IMAD.HI.U32 R4, R3.reuse, R43, RZ ;  /* 0x0000002b03047227 */ /* 0x040fe200078e00ff */
[----:B------:R-:W-:Y:S02]  /*1800*/  IABS R145, R5 ;  /* 0x0000000500917213 */ /* 0x000fe40000000000 */
[----:B------:R-:W-:Y:S01]  /*1810*/  IABS R61, R15 ;  /* 0x0000000f003d7213 */ /* 0x000fe20000000000 */
[----:B------:R-:W-:-:S04]  /*1820*/  IMAD.HI.U32 R9, R3, R25, RZ ;  /* 0x0000001903097227 */ /* 0x000fc800078e00ff */
[----:B------:R-:W-:Y:S02]  /*1830*/  IMAD.MOV R4, RZ, RZ, -R4 ;  /* 0x000000ffff047224 */ /* 0x000fe400078e0a04 */
[----:B------:R-:W-:Y:S02]  /*1840*/  IMAD.MOV R9, RZ, RZ, -R9 ;  /* 0x000000ffff097224 */ /* 0x000fe400078e0a09 */
[--C-:B------:R-:W-:Y:S02]  /*1850*/  @!P4 IMAD.IADD R143, R143, 0x1, -R0.reuse ;  /* 0x000000018f8fc824 */ /* 0x100fe400078e0a00 */
[C---:B------:R-:W-:Y:S02]  /*1860*/  IMAD R43, R0.reuse, R4, R43 ;  /* 0x00000004002b7224 */ /* 0x040fe400078e022b */
[----:B------:R-:W-:Y:S01]  /*1870*/  @!P5 IMAD.IADD R45, R45, 0x1, -R0 ;  /* 0x000000012d2dd824 */ /* 0x000fe200078e0a00 */
[C---:B------:R-:W-:Y:S01]  /*1880*/  ISETP.GT.U32.AND P4, PT, R0.reuse, R143, PT ;  /* 0x0000008f0000720c */ /* 0x040fe20003f84070 */
[C---:B------:R-:W-:Y:S01]  /*1890*/  IMAD R25, R0.reuse, R9, R25 ;  /* 0x0000000900197224 */ /* 0x040fe200078e0219 */
[C---:B------:R-:W-:Y:S01]  /*18a0*/  ISETP.GT.U32.AND P5, PT, R0.reuse, R43, PT ;  /* 0x0000002b0000720c */ /* 0x040fe20003fa4070 */
[----:B------:R-:W-:Y:S01]  /*18b0*/  @!P1 IMAD.MOV R47, RZ, RZ, -R47 ;  /* 0x000000ffff2f9224 */ /* 0x000fe200078e0a2f */
[----:B------:R-:W-:Y:S01]  /*18c0*/  ISETP.GE.AND P1, PT, R5, RZ, PT ;  /* 0x000000ff0500720c */ /* 0x000fe20003f26270 */
[----:B------:R-:W-:Y:S01]  /*18d0*/  @!P2 IMAD.MOV R45, RZ, RZ, -R45 ;  /* 0x000000ffff2da224 */ /* 0x000fe200078e0a2d */
[----:B------:R-:W-:Y:S01]  /*18e0*/  ISETP.GT.U32.AND P2, PT, R0, R25, PT ;  /* 0x000000190000720c */ /* 0x000fe20003f44070 */
[----:B------:R-:W-:-:S04]  /*18f0*/  IMAD.HI.U32 R5, R3, R145, RZ ;  /* 0x0000009103057227 */ /* 0x000fc800078e00ff */
[----:B------:R-:W-:Y:S01]  /*1900*/  @!P3 IMAD.MOV R41, RZ, RZ, -R41 ;  /* 0x000000ffff29b224 */ /* 0x000fe200078e0a29 */
[----:B------:R-:W-:Y:S01]  /*1910*/  ISETP.GE.AND P3, PT, R12, RZ, PT ;  /* 0x000000ff0c00720c */ /* 0x000fe20003f66270 */
[----:B------:R-:W-:Y:S01]  /*1920*/  IMAD.MOV R5, RZ, RZ, -R5 ;  /* 0x000000ffff057224 */ /* 0x000fe200078e0a05 */
[----:B------:R-:W-:Y:S01]  /*1930*/  LOP3.LUT R12, R2, 0x5c, RZ, 0xfc, !PT ;  /* 0x0000005c020c7812 */ /* 0x000fe200078efcff */
[--C-:B------:R-:W-:Y:S02]  /*1940*/  @!P4 IMAD.IADD R143, R143, 0x1, -R0.reuse ;  /* 0x000000018f8fc824 */ /* 0x100fe400078e0a00 */
[----:B------:R-:W-:Y:S01]  /*1950*/  IMAD R145, R0, R5, R145 ;  /* 0x0000000500917224 */ /* 0x000fe200078e0291 */
[----:B------:R-:W-:Y:S01]  /*1960*/  LOP3.LUT R5, R2, 0x58, RZ, 0xfc, !PT ;  /* 0x0000005802057812 */ /* 0x000fe200078efcff */
[--C-:B------:R-:W-:Y:S02]  /*1970*/  @!P5 IMAD.IADD R43, R43, 0x1, -R0.reuse ;  /* 0x000000012b2bd824 */ /* 0x100fe400078e0a00 */
[----:B------:R-:W-:Y:S01]  /*1980*/  @!P2 IMAD.IADD R25, R25, 0x1, -R0 ;  /* 0x000000011919a824 */ /* 0x000fe200078e0a00 */
[----:B------:R-:W-:Y:S01]  /*1990*/  IABS R147, R5 ;  /* 0x0000000500937213 */ /* 0x000fe20000000000 */
[----:B------:R-:W-:Y:S01]  /*19a0*/  @!P6 IMAD.MOV R141, RZ, RZ, -R141 ;  /* 0x000000ffff8de224 */ /* 0x000fe200078e0a8d */
[C---:B------:R-:W-:Y:S01]  /*19b0*/  ISETP.GT.U32.AND P5, PT, R0.reuse, R43, PT ;  /* 0x0000002b0000720c */ /* 0x040fe20003fa4070 */
[----:B------:R-:W-:Y:S01]  /*19c0*/  @!P3 IMAD.MOV R143, RZ, RZ, -R143 ;  /* 0x000000ffff8fb224 */ /* 0x000fe200078e0a8f */
[----:B------:R-:W-:Y:S01]  /*19d0*/  ISETP.GE.AND P3, PT, R5, RZ, PT ;  /* 0x000000ff0500720c */ /* 0x000fe20003f66270 */
[----:B------:R-:W-:Y:S01]  /*19e0*/  IMAD.HI.U32 R4, R3, R147, RZ ;  /* 0x0000009303047227 */ /* 0x000fe200078e00ff */
[----:B------:R-:W-:-:S02]  /*19f0*/  ISETP.GT.U32.AND P2, PT, R0, R25, PT ;  /* 0x000000190000720c */ /* 0x000fc40003f44070 */
[----:B------:R-:W-:Y:S01]  /*1a00*/  ISETP.GE.AND P6, PT, R11, RZ, PT ;  /* 0x000000ff0b00720c */ /* 0x000fe20003fc6270 */
[C---:B------:R-:W-:Y:S01]  /*1a10*/  IMAD.HI.U32 R5, R3.reuse, R149, RZ ;  /* 0x0000009503057227 */ /* 0x040fe200078e00ff */
[----:B------:R-:W-:Y:S02]  /*1a20*/  IABS R11, R12 ;  /* 0x0000000c000b7213 */ /* 0x000fe40000000000 */
[----:B------:R-:W-:Y:S01]  /*1a30*/  ISETP.GT.U32.AND P4, PT, R0, R145, PT ;  /* 0x000000910000720c */ /* 0x000fe20003f84070 */
[----:B------:R-:W-:Y:S02]  /*1a40*/  IMAD.MOV R4, RZ, RZ, -R4 ;  /* 0x000000ffff047224 */ /* 0x000fe400078e0a04 */
[----:B------:R-:W-:-:S04]  /*1a50*/  IMAD.HI.U32 R9, R3, R57, RZ ;  /* 0x0000003903097227 */ /* 0x000fc800078e00ff */
[----:B------:R-:W-:Y:S02]  /*1a60*/  IMAD.MOV R5, RZ, RZ, -R5 ;  /* 0x000000ffff057224 */ /* 0x000fe400078e0a05 */
[C---:B------:R-:W-:Y:S02]  /*1a70*/  IMAD R147, R0.reuse, R4, R147 ;  /* 0x0000000400937224 */ /* 0x040fe400078e0293 */
[----:B------:R-:W-:Y:S02]  /*1a80*/  IMAD.MOV R9, RZ, RZ, -R9 ;  /* 0x000000ffff097224 */ /* 0x000fe400078e0a09 */
[----:B------:R-:W-:Y:S01]  /*1a90*/  IMAD R149, R0, R5, R149 ;  /* 0x0000000500957224 */ /* 0x000fe200078e0295 */
[----:B------:R-:W-:Y:S01]  /*1aa0*/  LOP3.LUT R5, R2, 0x68, RZ, 0xfc, !PT ;  /* 0x0000006802057812 */ /* 0x000fe200078efcff */
[--C-:B------:R-:W-:Y:S01]  /*1ab0*/  @!P5 IMAD.IADD R43, R43, 0x1, -R0.reuse ;  /* 0x000000012b2bd824 */ /* 0x100fe200078e0a00 */
[C---:B------:R-:W-:Y:S01]  /*1ac0*/  ISETP.GT.U32.AND P5, PT, R0.reuse, R147, PT ;  /* 0x000000930000720c */ /* 0x040fe20003fa4070 */
[C---:B------:R-:W-:Y:S01]  /*1ad0*/  IMAD R57, R0.reuse, R9, R57 ;  /* 0x0000000900397224 */ /* 0x040fe200078e0239 */
[----:B------:R-:W-:Y:S01]  /*1ae0*/  IABS R151, R5 ;  /* 0x0000000500977213 */ /* 0x000fe20000000000 */
[----:B------:R-:W-:Y:S01]  /*1af0*/  @!P2 IMAD.IADD R25, R25, 0x1, -R0 ;  /* 0x000000011919a824 */ /* 0x000fe200078e0a00 */
[----:B------:R-:W-:Y:S01]  /*1b00*/  ISETP.GT.U32.AND P2, PT, R0, R149, PT ;  /* 0x000000950000720c */ /* 0x000fe20003f44070 */
[----:B------:R-:W-:Y:S01]  /*1b10*/  IMAD.HI.U32 R4, R3, R11, RZ ;  /* 0x0000000b03047227 */ /* 0x000fe200078e00ff */
[----:B------:R-:W-:-:S03]  /*1b20*/  LOP3.LUT R9, R2, 0x6c, RZ, 0xfc, !PT ;  /* 0x0000006c02097812 */ /* 0x000fc600078efcff */
[----:B------:R-:W-:Y:S01]  /*1b30*/  @!P6 IMAD.MOV R25, RZ, RZ, -R25 ;  /* 0x000000ffff19e224 */ /* 0x000fe200078e0a19 */
[C---:B------:R-:W-:Y:S01]  /*1b40*/  ISETP.GT.U32.AND P6, PT, R0.reuse, R57, PT ;  /* 0x000000390000720c */ /* 0x040fe20003fc4070 */
[----:B------:R-:W-:Y:S01]  /*1b50*/  IMAD.MOV R4, RZ, RZ, -R4 ;  /* 0x000000ffff047224 */ /* 0x000fe200078e0a04 */
[----:B------:R-:W-:Y:S01]  /*1b60*/  IABS R49, R9 ;  /* 0x0000000900317213 */ /* 0x000fe20000000000 */
[----:B------:R-:W-:Y:S02]  /*1b70*/  @!P5 IMAD.IADD R147, R147, 0x1, -R0 ;  /* 0x000000019393d824 */ /* 0x000fe400078e0a00 */
[C---:B------:R-:W-:Y:S02]  /*1b80*/  IMAD R11, R0.reuse, R4, R11 ;  /* 0x00000004000b7224 */ /* 0x040fe400078e020b */
[----:B------:R-:W-:Y:S01]  /*1b90*/  IMAD.HI.U32 R4, R3, R151, RZ ;  /* 0x0000009703047227 */ /* 0x000fe200078e00ff */
[----:B------:R-:W-:-:S03]  /*1ba0*/  ISETP.GT.U32.AND P5, PT, R0, R147, PT ;  /* 0x000000930000720c */ /* 0x000fc60003fa4070 */
[--C-:B------:R-:W-:Y:S02]  /*1bb0*/  @!P2 IMAD.IADD R149, R149, 0x1, -R0.reuse ;  /* 0x000000019595a824 */ /* 0x100fe400078e0a00 */
[----:B------:R-:W-:Y:S02]  /*1bc0*/  @!P4 IMAD.IADD R145, R145, 0x1, -R0 ;  /* 0x000000019191c824 */ /* 0x000fe400078e0a00 */
[----:B------:R-:W-:Y:S02]  /*1bd0*/  IMAD.MOV R4, RZ, RZ, -R4 ;  /* 0x000000ffff047224 */ /* 0x000fe400078e0a04 */
[----:B------:R-:W-:Y:S01]  /*1be0*/  @!P6 IMAD.IADD R57, R57, 0x1, -R0 ;  /* 0x000000013939e824 */ /* 0x000fe200078e0a00 */
[C---:B------:R-:W-:Y:S01]  /*1bf0*/  ISETP.GT.U32.AND P6, PT, R0.reuse, R149, PT ;  /* 0x000000950000720c */ /* 0x040fe20003fc4070 */
[C---:B------:R-:W-:Y:S01]  /*1c00*/  IMAD R151, R0.reuse, R4, R151 ;  /* 0x0000000400977224 */ /* 0x040fe200078e0297 */
[----:B------:R-:W-:Y:S01]  /*1c10*/  ISETP.GT.U32.AND P4, PT, R0, R145, PT ;  /* 0x000000910000720c */ /* 0x000fe20003f84070 */
[----:B------:R-:W-:-:S04]  /*1c20*/  IMAD.HI.U32 R4, R3, R49, RZ ;  /* 0x0000003103047227 */ /* 0x000fc800078e00ff */
[----:B------:R-:W-:Y:S01]  /*1c30*/  @!P0 IMAD.MOV R43, RZ, RZ, -R43 ;  /* 0x000000ffff2b8224 */ /* 0x000fe200078e0a2b */
[----:B------:R-:W-:Y:S01]  /*1c40*/  ISETP.GT.U32.AND P0, PT, R0, R11, PT ;  /* 0x0000000b0000720c */ /* 0x000fe20003f04070 */
[----:B------:R-:W-:Y:S02]  /*1c50*/  IMAD.MOV R4, RZ, RZ, -R4 ;  /* 0x000000ffff047224 */ /* 0x000fe400078e0a04 */
[--C-:B------:R-:W-:Y:S01]  /*1c60*/  @!P5 IMAD.IADD R147, R147, 0x1, -R0.reuse ;  /* 0x000000019393d824 */ /* 0x100fe200078e0a00 */
[----:B------:R-:W-:Y:S01]  /*1c70*/  ISETP.GE.AND P5, PT, R14, RZ, PT ;  /* 0x000000ff0e00720c */ /* 0x000fe20003fa6270 */
[----:B------:R-:W-:Y:S01]  /*1c80*/  IMAD R49, R0, R4, R49 ;  /* 0x0000000400317224 */ /* 0x000fe200078e0231 */
[----:B------:R-:W-:Y:S01]  /*1c90*/  LOP3.LUT R14, R2, 0x78, RZ, 0xfc, !PT ;  /* 0x00000078020e7812 */ /* 0x000fe200078efcff */
[--C-:B------:R-:W-:Y:S02]  /*1ca0*/  @!P6 IMAD.IADD R149, R149, 0x1, -R0.reuse ;  /* 0x000000019595e824 */ /* 0x100fe400078e0a00 */
[--C-:B------:R-:W-:Y:S01]  /*1cb0*/  @!P4 IMAD.IADD R145, R145, 0x1, -R0.reuse ;  /* 0x000000019191c824 */ /* 0x100fe200078e0a00 */
[----:B------:R-:W-:Y:S01]  /*1cc0*/  ISETP.GT.U32.AND P6, PT, R0, R49, PT ;  /* 0x000000310000720c */ /* 0x000fe20003fc4070 */
[----:B------:R-:W-:Y:S01]  /*1cd0*/  @!P3 IMAD.MOV R147, RZ, RZ, -R147 ;  /* 0x000000ffff93b224 */ /* 0x000fe200078e0a93 */
[----:B------:R-:W-:Y:S01]  /*1ce0*/  ISETP.GE.AND P4, PT, R12, RZ, PT ;  /* 0x000000ff0c00720c */ /* 0x000fe20003f86270 */
[----:B------:R-:W-:Y:S01]  /*1cf0*/  @!P1 IMAD.MOV R145, RZ, RZ, -R145 ;  /* 0x000000ffff919224 */ /* 0x000fe200078e0a91 */
[----:B------:R-:W-:Y:S01]  /*1d00*/  LOP3.LUT R12, R2, 0x70, RZ, 0xfc, !PT ;  /* 0x00000070020c7812 */ /* 0x000fe200078efcff */
[----:B------:R-:W-:Y:S01]  /*1d10*/  @!P0 IMAD.IADD R11, R11, 0x1, -R0 ;  /* 0x000000010b0b8824 */ /* 0x000fe200078e0a00 */
[----:B------:R-:W-:-:S02]  /*1d20*/  ISETP.GT.U32.AND P3, PT, R0, R57, PT ;  /* 0x000000390000720c */ /* 0x000fc40003f64070 */
[----:B------:R-:W-:Y:S02]  /*1d30*/  ISETP.GE.AND P1, PT, R13, RZ, PT ;  /* 0x000000ff0d00720c */ /* 0x000fe40003f26270 */
[----:B------:R-:W-:Y:S02]  /*1d40*/  LOP3.LUT R13, R2, 0x74, RZ, 0xfc, !PT ;  /* 0x00000074020d7812 */ /* 0x000fe400078efcff */
[----:B------:R-:W-:Y:S01]  /*1d50*/  IABS R153, R12 ;  /* 0x0000000c00997213 */ /* 0x000fe20000000000 */
[----:B------:R-:W-:Y:S01]  /*1d60*/  @!P6 IMAD.IADD R49, R49, 0x1, -R0 ;  /* 0x000000013131e824 */ /* 0x000fe200078e0a00 */
[----:B------:R-:W-:Y:S02]  /*1d70*/  ISETP.GT.U32.AND P2, PT, R0, R11, PT ;  /* 0x0000000b0000720c */ /* 0x000fe40003f44070 */
[----:B------:R-:W-:Y:S01]  /*1d80*/  IABS R65, R13 ;  /* 0x0000000d00417213 */ /* 0x000fe20000000000 */
[----:B------:R-:W-:Y:S01]  /*1d90*/  IMAD.HI.U32 R4, R3, R153, RZ ;  /* 0x0000009903047227 */ /* 0x000fe200078e00ff */
[----:B------:R-:W-:-:S02]  /*1da0*/  ISETP.GE.AND P0, PT, R5, RZ, PT ;  /* 0x000000ff0500720c */ /* 0x000fc40003f06270 */
[----:B------:R-:W-:Y:S01]  /*1db0*/  IABS R155, R14 ;  /* 0x0000000e009b7213 */ /* 0x000fe20000000000 */
[----:B------:R-:W-:Y:S01]  /*1dc0*/  IMAD.HI.U32 R5, R3, R65, RZ ;  /* 0x0000004103057227 */ /* 0x000fe200078e00ff */
[----:B------:R-:W-:-:S03]  /*1dd0*/  ISETP.GT.U32.AND P6, PT, R0, R49, PT ;  /* 0x000000310000720c */ /* 0x000fc60003fc4070 */
[----:B------:R-:W-:Y:S02]  /*1de0*/  IMAD.MOV R4, RZ, RZ, -R4 ;  /* 0x000000ffff047224 */ /* 0x000fe400078e0a04 */
[----:B------:R-:W-:Y:S01]  /*1df0*/  @!P3 IMAD.IADD R57, R57, 0x1, -R0 ;  /* 0x000000013939b824 */ /* 0x000fe200078e0a00 */
[----:B------:R-:W-:Y:S01]  /*1e00*/  ISETP.GE.AND P3, PT, R9, RZ, PT ;  /* 0x000000ff0900720c */ /* 0x000fe20003f66270 */
[----:B------:R-:W-:-:S04]  /*1e10*/  IMAD.HI.U32 R9, R3, R155, RZ ;  /* 0x0000009b03097227 */ /* 0x000fc800078e00ff */
[----:B------:R-:W-:Y:S02]  /*1e20*/  IMAD.MOV R5, RZ, RZ, -R5 ;  /* 0x000000ffff057224 */ /* 0x000fe400078e0a05 */
[C---:B------:R-:W-:Y:S02]  /*1e30*/  IMAD R153, R0.reuse, R4, R153 ;  /* 0x0000000400997224 */ /* 0x040fe400078e0299 */
[--C-:B------:R-:W-:Y:S01]  /*1e40*/  @!P2 IMAD.IADD R11, R11, 0x1, -R0.reuse ;  /* 0x000000010b0ba824 */ /* 0x100fe200078e0a00 */
[C---:B------:R-:W-:Y:S01]  /*1e50*/  ISETP.GT.U32.AND P2, PT, R0.reuse, R151, PT ;  /* 0x000000970000720c */ /* 0x040fe20003f44070 */
[----:B------:R-:W-:Y:S02]  /*1e60*/  IMAD.MOV R9, RZ, RZ, -R9 ;  /* 0x000000ffff097224 */ /* 0x000fe400078e0a09 */
[C---:B------:R-:W-:Y:S02]  /*1e70*/  IMAD R65, R0.reuse, R5, R65 ;  /* 0x0000000500417224 */ /* 0x040fe400078e0241 */
[----:B------:R-:W-:Y:S01]  /*1e80*/  @!P1 IMAD.MOV R149, RZ, RZ, -R149 ;  /* 0x000000ffff959224 */ /* 0x000fe200078e0a95 */
[C---:B------:R-:W-:Y:S01]  /*1e90*/  ISETP.GT.U32.AND P1, PT, R0.reuse, R153, PT ;  /* 0x000000990000720c */ /* 0x040fe20003f24070 */
[----:B------:R-:W-:Y:S01]  /*1ea0*/  IMAD R155, R0, R9, R155 ;  /* 0x00000009009b7224 */ /* 0x000fe200078e029b */
[----:B------:R-:W-:Y:S01]  /*1eb0*/  LOP3.LUT R9, R2, 0x7c, RZ, 0xfc, !PT ;  /* 0x0000007c02097812 */ /* 0x000fe200078efcff */
[----:B------:R-:W-:Y:S01]  /*1ec0*/  @!P5 IMAD.MOV R57, RZ, RZ, -R57 ;  /* 0x000000ffff39d224 */ /* 0x000fe200078e0a39 */
[C---:B------:R-:W-:Y:S01]  /*1ed0*/  ISETP.GT.U32.AND P5, PT, R0.reuse, R65, PT ;  /* 0x000000410000720c */ /* 0x040fe20003fa4070 */
[--C-:B------:R-:W-:Y:S01]  /*1ee0*/  @!P6 IMAD.IADD R49, R49, 0x1, -R0.reuse ;  /* 0x000000013131e824 */ /* 0x100fe200078e0a00 */
[----:B------:R-:W-:Y:S01]  /*1ef0*/  ISETP.GT.U32.AND P6, PT, R0, R155, PT ;  /* 0x0000009b0000720c */ /* 0x000fe20003fc4070 */
[--C-:B------:R-:W-:Y:S01]  /*1f00*/  @!P2 IMAD.IADD R151, R151, 0x1, -R0.reuse ;  /* 0x000000019797a824 */ /* 0x100fe200078e0a00 */
[----:B------:R-:W-:Y:S01]  /*1f10*/  ISETP.GE.AND P2, PT, R12, RZ, PT ;  /* 0x000000ff0c00720c */ /* 0x000fe20003f46270 */
[----:B------:R-:W-:Y:S01]  /*1f20*/  @!P4 IMAD.MOV R11, RZ, RZ, -R11 ;  /* 0x000000ffff0bc224 */ /* 0x000fe200078e0a0b */
[----:B------:R-:W-:Y:S01]  /*1f30*/  IABS R51, R9 ;  /* 0x0000000900337213 */ /* 0x000fe20000000000 */
[----:B------:R-:W-:Y:S01]  /*1f40*/  @!P3 IMAD.MOV R49, RZ, RZ, -R49 ;  /* 0x000000ffff31b224 */ /* 0x000fe200078e0a31 */
[----:B------:R-:W-:Y:S01]  /*1f50*/  LOP3.LUT R12, R2, 0x80, RZ, 0xfc, !PT ;  /* 0x00000080020c7812 */ /* 0x000fe200078efcff */
[----:B------:R-:W-:Y:S01]  /*1f60*/  @!P1 IMAD.IADD R153, R153, 0x1, -R0 ;  /* 0x0000000199999824 */ /* 0x000fe200078e0a00 */
[----:B------:R-:W-:Y:S01]  /*1f70*/  ISETP.GT.U32.AND P4, PT, R0, R151, PT ;  /* 0x000000970000720c */ /* 0x000fe20003f84070 */
[----:B------:R-:W-:Y:S01]  /*1f80*/  IMAD.HI.U32 R4, R3, R51, RZ ;  /* 0x0000003303047227 */ /* 0x000fe200078e00ff */
[----:B------:R-:W-:-:S02]  /*1f90*/  IABS R157, R12 ;  /* 0x0000000c009d7213 */ /* 0x000fc40000000000 */
[----:B------:R-:W-:Y:S01]  /*1fa0*/  ISETP.GE.AND P1, PT, R14, RZ, PT ;  /* 0x000000ff0e00720c */ /* 0x000fe20003f26270 */
[--C-:B------:R-:W-:Y:S01]  /*1fb0*/  @!P5 IMAD.IADD R65, R65, 0x1, -R0.reuse ;  /* 0x000000014141d824 */ /* 0x100fe200078e0a00 */
[----:B------:R-:W-:Y:S01]  /*1fc0*/  ISETP.GT.U32.AND P5, PT, R0, R153, PT ;  /* 0x000000990000720c */ /* 0x000fe20003fa4070 */
[----:B------:R-:W-:Y:S01]  /*1fd0*/  @!P6 IMAD.IADD R155, R155, 0x1, -R0 ;  /* 0x000000019b9be824 */ /* 0x000fe200078e0a00 */
[----:B------:R-:W-:Y:S01]  /*1fe0*/  LOP3.LUT R14, R2, 0x88, RZ, 0xfc, !PT ;  /* 0x00000088020e7812 */ /* 0x000fe200078efcff */
[----:B------:R-:W-:Y:S01]  /*1ff0*/  IMAD.MOV R5, RZ, RZ, -R4 ;  /* 0x000000ffff057224 */ /* 0x000fe200078e0a04 */
[----:B------:R-:W-:Y:S01]  /*2000*/  ISETP.GT.U32.AND P6, PT, R0, R65, PT ;  /* 0x000000410000720c */ /* 0x000fe20003fc4070 */
[----:B------:R-:W-:Y:S01]  /*2010*/  IMAD.HI.U32 R4, R3, R157, RZ ;  /* 0x0000009d03047227 */ /* 0x000fe200078e00ff */
[----:B------:R-:W-:-:S03]  /*2020*/  IABS R159, R14 ;  /* 0x0000000e009f7213 */ /* 0x000fc60000000000 */
[C---:B------:R-:W-:Y:S02]  /*2030*/  IMAD R51, R0.reuse, R5, R51 ;  /* 0x0000000500337224 */ /* 0x040fe400078e0233 */
[----:B------:R-:W-:Y:S02]  /*2040*/  IMAD.MOV R4, RZ, RZ, -R4 ;  /* 0x000000ffff047224 */ /* 0x000fe400078e0a04 */
[--C-:B------:R-:W-:Y:S01]  /*2050*/  @!P5 IMAD.IADD R153, R153, 0x1, -R0.reuse ;  /* 0x000000019999d824 */ /* 0x100fe200078e0a00 */
[C---:B------:R-:W-:Y:S01]  /*2060*/  ISETP.GT.U32.AND P5, PT, R0.reuse, R51, PT ;  /* 0x000000330000720c */ /* 0x040fe20003fa4070 */
[C---:B------:R-:W-:Y:S02]  /*2070*/  IMAD R157, R0.reuse, R4, R157 ;  /* 0x00000004009d7224 */ /* 0x040fe400078e029d */
[--C-:B------:R-:W-:Y:S01]  /*2080*/  @!P4 IMAD.IADD R151, R151, 0x1, -R0.reuse ;  /* 0x000000019797c824 */ /* 0x100fe200078e0a00 */
[----:B------:R-:W-:Y:S01]  /*2090*/  ISETP.GE.AND P4, PT, R13, RZ, PT ;  /* 0x000000ff0d00720c */ /* 0x000fe20003f86270 */
[----:B------:R-:W-:Y:S01]  /*20a0*/  @!P6 IMAD.IADD R65, R65, 0x1, -R0 ;  /* 0x000000014141e824 */ /* 0x000fe200078e0a00 */
[----:B------:R-:W-:Y:S01]  /*20b0*/  ISETP.GT.U32.AND P6, PT, R0, R157, PT ;  /* 0x0000009d0000720c */ /* 0x000fe20003fc4070 */
[----:B------:R-:W-:Y:S01]  /*20c0*/  @!P0 IMAD.MOV R151, RZ, RZ, -R151 ;  /* 0x000000ffff978224 */ /* 0x000fe200078e0a97 */
[----:B------:R-:W-:Y:S01]  /*20d0*/  LOP3.LUT R13, R2, 0x84, RZ, 0xfc, !PT ;  /* 0x00000084020d7812 */ /* 0x000fe200078efcff */
[----:B------:R-:W-:Y:S01]  /*20e0*/  @!P2 IMAD.MOV R153, RZ, RZ, -R153 ;  /* 0x000000ffff99a224 */ /* 0x000fe200078e0a99 */
[----:B------:R-:W-:-:S02]  /*20f0*/  ISETP.GT.U32.AND P0, PT, R0, R155, PT ;  /* 0x0000009b0000720c */ /* 0x000fc40003f04070 */
[----:B------:R-:W-:Y:S01]  /*2100*/  IABS R53, R13 ;  /* 0x0000000d00357213 */ /* 0x000fe20000000000 */
[----:B------:R-:W-:Y:S01]  /*2110*/  @!P5 IMAD.IADD R51, R51, 0x1, -R0 ;  /* 0x000000013333d824 */ /* 0x000fe200078e0a00 */
[----:B------:R-:W-:Y:S02]  /*2120*/  ISETP.GE.AND P5, PT, R12, RZ, PT ;  /* 0x000000ff0c00720c */ /* 0x000fe40003fa6270 */
[----:B------:R-:W-:Y:S01]  /*2130*/  LOP3.LUT R12, R2, 0x98, RZ, 0xfc, !PT ;  /* 0x00000098020c7812 */ /* 0x000fe200078efcff */
[----:B------:R-:W-:-:S03]  /*2140*/  IMAD.HI.U32 R4, R3, R53, RZ ;  /* 0x0000003503047227 */ /* 0x000fc600078e00ff */
[----:B------:R-:W-:Y:S01]  /*2150*/  IABS R163, R12 ;  /* 0x0000000c00a37213 */ /* 0x000fe20000000000 */
[----:B------:R-:W-:Y:S01]  /*2160*/  @!P6 IMAD.IADD R157, R157, 0x1, -R0 ;  /* 0x000000019d9de824 */ /* 0x000fe200078e0a00 */
[C---:B------:R-:W-:Y:S01]  /*2170*/  ISETP.GT.U32.AND P6, PT, R0.reuse, R51, PT ;  /* 0x000000330000720c */ /* 0x040fe20003fc4070 */
[----:B------:R-:W-:Y:S02]  /*2180*/  IMAD.MOV R5, RZ, RZ, -R4 ;  /* 0x000000ffff057224 */ /* 0x000fe400078e0a04 */
[----:B------:R-:W-:Y:S01]  /*2190*/  IMAD.HI.U32 R4, R3, R159, RZ ;  /* 0x0000009f03047227 */ /* 0x000fe200078e00ff */
[----:B------:R-:W-:-:S03]  /*21a0*/  ISETP.GT.U32.AND P2, PT, R0, R157, PT ;  /* 0x0000009d0000720c */ /* 0x000fc60003f44070 */
[C---:B------:R-:W-:Y:S02]  /*21b0*/  IMAD R53, R0.reuse, R5, R53 ;  /* 0x0000000500357224 */ /* 0x040fe400078e0235 */
[----:B------:R-:W-:Y:S02]  /*21c0*/  IMAD.MOV R5, RZ, RZ, -R4 ;  /* 0x000000ffff057224 */ /* 0x000fe400078e0a04 */
[----:B------:R-:W-:Y:S01]  /*21d0*/  IMAD.HI.U32 R4, R3, R61, RZ ;  /* 0x0000003d03047227 */ /* 0x000fe200078e00ff */
[----:B------:R-:W-:-:S03]  /*21e0*/  ISETP.GT.U32.AND P3, PT, R0, R53, PT ;  /* 0x000000350000720c */ /* 0x000fc60003f64070 */
[----:B------:R-:W-:Y:S01]  /*21f0*/  IMAD R159, R0, R5, R159 ;  /* 0x00000005009f7224 */ /* 0x000fe200078e029f */
[----:B------:R-:W-:Y:S01]  /*2200*/  LOP3.LUT R5, R2, 0x90, RZ, 0xfc, !PT ;  /* 0x0000009002057812 */ /* 0x000fe200078efcff */
[----:B------:R-:W-:Y:S02]  /*2210*/  @!P6 IMAD.IADD R51, R51, 0x1, -R0 ;  /* 0x000000013333e824 */ /* 0x000fe400078e0a00 */
[----:B------:R-:W-:Y:S01]  /*2220*/  IMAD.MOV R4, RZ, RZ, -R4 ;  /* 0x000000ffff047224 */ /* 0x000fe200078e0a04 */
[C---:B------:R-:W-:Y:S01]  /*2230*/  ISETP.GT.U32.AND P6, PT, R0.reuse, R159, PT ;  /* 0x0000009f0000720c */ /* 0x040fe20003fc4070 */
[--C-:B------:R-:W-:Y:S01]  /*2240*/  @!P0 IMAD.IADD R155, R155, 0x1, -R0.reuse ;  /* 0x000000019b9b8824 */ /* 0x100fe200078e0a00 */
[----:B------:R-:W-:Y:S01]  /*2250*/  IABS R161, R5 ;  /* 0x0000000500a17213 */ /* 0x000fe20000000000 */
[----:B------:R-:W-:Y:S01]  /*2260*/  IMAD R61, R0, R4, R61 ;  /* 0x00000004003d7224 */ /* 0x000fe200078e023d */
[----:B------:R-:W-:Y:S01]  /*2270*/  ISETP.GE.AND P0, PT, R9, RZ, PT ;  /* 0x000000ff0900720c */ /* 0x000fe20003f06270 */
[----:B------:R-:W-:Y:S01]  /*2280*/  @!P3 IMAD.IADD R53, R53, 0x1, -R0 ;  /* 0x000000013535b824 */ /* 0x000fe200078e0a00 */
[----:B------:R-:W-:Y:S01]  /*2290*/  LOP3.LUT R9, R2, 0x94, RZ, 0xfc, !PT ;  /* 0x0000009402097812 */ /* 0x000fe200078efcff */
[----:B------:R-:W-:Y:S01]  /*22a0*/  IMAD.HI.U32 R4, R3, R161, RZ ;  /* 0x000000a103047227 */ /* 0x000fe200078e00ff */
[----:B------:R-:W-:-:S02]  /*22b0*/  ISETP.GE.AND P3, PT, R5, RZ, PT ;  /* 0x000000ff0500720c */ /* 0x000fc40003f66270 */
[----:B------:R-:W-:Y:S01]  /*22c0*/  IABS R59, R9 ;  /* 0x00000009003b7213 */ /* 0x000fe20000000000 */
[--C-:B------:R-:W-:Y:S01]  /*22d0*/  @!P2 IMAD.IADD R157, R157, 0x1, -R0.reuse ;  /* 0x000000019d9da824 */ /* 0x100fe200078e0a00 */
[----:B------:R-:W-:Y:S01]  /*22e0*/  ISETP.GE.AND P2, PT, R15, RZ, PT ;  /* 0x000000ff0f00720c */ /* 0x000fe20003f46270 */
[----:B------:R-:W-:Y:S01]  /*22f0*/  @!P6 IMAD.IADD R159, R159, 0x1, -R0 ;  /* 0x000000019f9fe824 */ /* 0x000fe200078e0a00 */
[----:B------:R-:W-:Y:S01]  /*2300*/  ISETP.GT.U32.AND P6, PT, R0, R53, PT ;  /* 0x000000350000720c */ /* 0x000fe20003fc4070 */
[----:B------:R-:W-:Y:S01]  /*2310*/  IMAD.MOV R4, RZ, RZ, -R4 ;  /* 0x000000ffff047224 */ /* 0x000fe200078e0a04 */
[----:B------:R-:W-:Y:S01]  /*2320*/  LOP3.LUT R15, R2, 0xa8, RZ, 0xfc, !PT ;  /* 0x000000a8020f7812 */ /* 0x000fe200078efcff */
[----:B------:R-:W-:Y:S01]  /*2330*/  @!P5 IMAD.MOV R157, RZ, RZ, -R157 ;  /* 0x000000ffff9dd224 */ /* 0x000fe200078e0a9d */
[C---:B------:R-:W-:Y:S01]  /*2340*/  ISETP.GT.U32.AND P5, PT, R0.reuse, R61, PT ;  /* 0x0000003d0000720c */ /* 0x040fe20003fa4070 */
[C---:B------:R-:W-:Y:S01]  /*2350*/  IMAD R161, R0.reuse, R4, R161 ;  /* 0x0000000400a17224 */ /* 0x040fe200078e02a1 */
[----:B------:R-:W-:Y:S01]  /*2360*/  IABS R167, R15 ;  /* 0x0000000f00a77213 */ /* 0x000fe20000000000 */
[----:B------:R-:W-:Y:S01]  /*2370*/  @!P0 IMAD.MOV R51, RZ, RZ, -R51 ;  /* 0x000000ffff338224 */ /* 0x000fe200078e0a33 */
[----:B------:R-:W-:Y:S01]  /*2380*/  ISETP.GT.U32.AND P0, PT, R0, R159, PT ;  /* 0x0000009f0000720c */ /* 0x000fe20003f04070 */
[----:B------:R-:W-:Y:S01]  /*2390*/  @!P4 IMAD.MOV R65, RZ, RZ, -R65 ;  /* 0x000000ffff41c224 */ /* 0x000fe200078e0a41 */
[----:B------:R-:W-:Y:S01]  /*23a0*/  ISETP.GE.AND P4, PT, R13, RZ, PT ;  /* 0x000000ff0d00720c */ /* 0x000fe20003f86270 */
[----:B------:R-:W-:Y:S01]  /*23b0*/  @!P1 IMAD.MOV R155, RZ, RZ, -R155 ;  /* 0x000000ffff9b9224 */ /* 0x000fe200078e0a9b */
[----:B------:R-:W-:Y:S01]  /*23c0*/  ISETP.GE.AND P1, PT, R14, RZ, PT ;  /* 0x000000ff0e00720c */ /* 0x000fe20003f26270 */
[----:B------:R-:W-:Y:S01]  /*23d0*/  @!P6 IMAD.IADD R53, R53, 0x1, -R0 ;  /* 0x000000013535e824 */ /* 0x000fe200078e0a00 */
[----:B------:R-:W-:Y:S01]  /*23e0*/  ISETP.GT.U32.AND P6, PT, R0, R161, PT ;  /* 0x000000a10000720c */ /* 0x000fe20003fc4070 */
[----:B------:R-:W-:Y:S01]  /*23f0*/  IMAD.HI.U32 R4, R3, R59, RZ ;  /* 0x0000003b03047227 */ /* 0x000fe200078e00ff */
[----:B------:R-:W-:-:S02]  /*2400*/  LOP3.LUT R14, R2, 0x9c, RZ, 0xfc, !PT ;  /* 0x0000009c020e7812 */ /* 0x000fc400078efcff */
[----:B------:R-:W-:Y:S01]  /*2410*/  IABS R13, R16 ;  /* 0x00000010000d7213 */ /* 0x000fe20000000000 */
[--C-:B------:R-:W-:Y:S01]  /*2420*/  @!P5 IMAD.IADD R61, R61, 0x1, -R0.reuse ;  /* 0x000000013d3dd824 */ /* 0x100fe200078e0a00 */
[----:B------:R-:W-:Y:S01]  /*2430*/  IABS R55, R14 ;  /* 0x0000000e00377213 */ /* 0x000fe20000000000 */
[----:B------:R-:W-:Y:S01]  /*2440*/  IMAD.HI.U32 R5, R3, R163, RZ ;  /* 0x000000a303057227 */ /* 0x000fe200078e00ff */
[----:B------:R-:W-:Y:S02]  /*2450*/  ISETP.GE.AND P5, PT, R12, RZ, PT ;  /* 0x000000ff0c00720c */ /* 0x000fe40003fa6270 */
[----:B------:R-:W-:Y:S01]  /*2460*/  LOP3.LUT R12, R2, 0xa4, RZ, 0xfc, !PT ;  /* 0x000000a4020c7812 */ /* 0x000fe200078efcff */
[--C-:B------:R-:W-:Y:S01]  /*2470*/  @!P0 IMAD.IADD R159, R159, 0x1, -R0.reuse ;  /* 0x000000019f9f8824 */ /* 0x100fe200078e0a00 */
[----:B------:R-:W-:Y:S01]  /*2480*/  ISETP.GE.AND P0, PT, R9, RZ, PT ;  /* 0x000000ff0900720c */ /* 0x000fe20003f06270 */
[----:B------:R-:W-:Y:S01]  /*2490*/  @!P6 IMAD.IADD R161, R161, 0x1, -R0 ;  /* 0x00000001a1a1e824 */ /* 0x000fe200078e0a00 */
[C---:B------:R-:W-:Y:S01]  /*24a0*/  ISETP.GT.U32.AND P6, PT, R0.reuse, R61, PT ;  /* 0x0000003d0000720c */ /* 0x040fe20003fc4070 */
[----:B------:R-:W-:Y:S01]  /*24b0*/  @!P4 IMAD.MOV R53, RZ, RZ, -R53 ;  /* 0x000000ffff35c224 */ /* 0x000fe200078e0a35 */
[----:B------:R-:W-:Y:S01]  /*24c0*/  IABS R27, R12 ;  /* 0x0000000c001b7213 */ /* 0x000fe20000000000 */
[----:B------:R-:W-:Y:S01]  /*24d0*/  IMAD.MOV R9, RZ, RZ, -R4 ;  /* 0x000000ffff097224 */ /* 0x000fe200078e0a04 */
[----:B------:R-:W-:Y:S01]  /*24e0*/  ISETP.GT.U32.AND P4, PT, R0, R161, PT ;  /* 0x000000a10000720c */ /* 0x000fe20003f84070 */
[----:B------:R-:W-:-:S04]  /*24f0*/  IMAD.HI.U32 R4, R3, R55, RZ ;  /* 0x0000003703047227 */ /* 0x000fc800078e00ff */
[----:B------:R-:W-:Y:S02]  /*2500*/  IMAD.MOV R5, RZ, RZ, -R5 ;  /* 0x000000ffff057224 */ /* 0x000fe400078e0a05 */
[----:B------:R-:W-:Y:S01]  /*2510*/  IMAD R59, R0, R9, R59 ;  /* 0x00000009003b7224 */ /* 0x000fe200078e023b */
[----:B------:R-:W-:Y:S01]  /*2520*/  LOP3.LUT R9, R2, 0xa0, RZ, 0xfc, !PT ;  /* 0x000000a002097812 */ /* 0x000fe200078efcff */
[----:B------:R-:W-:Y:S02]  /*2530*/  IMAD.MOV R4, RZ, RZ, -R4 ;  /* 0x000000ffff047224 */ /* 0x000fe400078e0a04 */
[C---:B------:R-:W-:Y:S01]  /*2540*/  IMAD R163, R0.reuse, R5, R163 ;  /* 0x0000000500a37224 */ /* 0x040fe200078e02a3 */
[----:B------:R-:W-:Y:S01]  /*2550*/  IABS R165, R9 ;  /* 0x0000000900a57213 */ /* 0x000fe20000000000 */
[----:B------:R-:W-:Y:S01]  /*2560*/  @!P1 IMAD.MOV R159, RZ, RZ, -R159 ;  /* 0x000000ffff9f9224 */ /* 0x000fe200078e0a9f */
[C---:B------:R-:W-:Y:S01]  /*2570*/  ISETP.GT.U32.AND P1, PT, R0.reuse, R59, PT ;  /* 0x0000003b0000720c */ /* 0x040fe20003f24070 */
[----:B------:R-:W-:-:S02]  /*2580*/  IMAD R55, R0, R4, R55 ;  /* 0x0000000400377224 */ /* 0x000fc400078e0237 */
[--C-:B------:R-:W-:Y:S01]  /*2590*/  @!P6 IMAD.IADD R61, R61, 0x1, -R0.reuse ;  /* 0x000000013d3de824 */ /* 0x100fe200078e0a00 */
[C---:B------:R-:W-:Y:S01]  /*25a0*/  ISETP.GT.U32.AND P6, PT, R0.reuse, R163, PT ;  /* 0x000000a30000720c */ /* 0x040fe20003fc4070 */
[----:B------:R-:W-:Y:S01]  /*25b0*/  @!P4 IMAD.IADD R161, R161, 0x1, -R0 ;  /* 0x00000001a1a1c824 */ /* 0x000fe200078e0a00 */
[----:B------:R-:W-:Y:S01]  /*25c0*/  ISETP.GT.U32.AND P4, PT, R0, R55, PT ;  /* 0x000000370000720c */ /* 0x000fe20003f84070 */
[----:B------:R-:W-:-:S04]  /*25d0*/  IMAD.HI.U32 R4, R3, R165, RZ ;  /* 0x000000a503047227 */ /* 0x000fc800078e00ff */
[----:B------:R-:W-:-:S04]  /*25e0*/  IMAD.HI.U32 R5, R3, R27, RZ ;  /* 0x0000001b03057227 */ /* 0x000fc800078e00ff */
[--C-:B------:R-:W-:Y:S01]  /*25f0*/  @!P1 IMAD.IADD R59, R59, 0x1, -R0.reuse ;  /* 0x000000013b3b9824 */ /* 0x100fe200078e0a00 */
[----:B------:R-:W-:Y:S01]  /*2600*/  ISETP.GE.AND P1, PT, R14, RZ, PT ;  /* 0x000000ff0e00720c */ /* 0x000fe20003f26270 */
[--C-:B------:R-:W-:Y:S01]  /*2610*/  @!P6 IMAD.IADD R163, R163, 0x1, -R0.reuse ;  /* 0x00000001a3a3e824 */ /* 0x100fe200078e0a00 */
[----:B------:R-:W-:Y:S01]  /*2620*/  LOP3.LUT R14, R2, 0xd0, RZ, 0xfc, !PT ;  /* 0x000000d0020e7812 */ /* 0x000fe200078efcff */
[----:B------:R-:W-:Y:S01]  /*2630*/  @!P4 IMAD.IADD R55, R55, 0x1, -R0 ;  /* 0x000000013737c824 */ /* 0x000fe200078e0a00 */
[C---:B------:R-:W-:Y:S01]  /*2640*/  ISETP.GT.U32.AND P6, PT, R0.reuse, R59, PT ;  /* 0x0000003b0000720c */ /* 0x040fe20003fc4070 */
[----:B------:R-:W-:Y:S01]  /*2650*/  IMAD.MOV R4, RZ, RZ, -R4 ;  /* 0x000000ffff047224 */ /* 0x000fe200078e0a04 */
[C---:B------:R-:W-:Y:S01]  /*2660*/  ISETP.GT.U32.AND P4, PT, R0.reuse, R163, PT ;  /* 0x000000a30000720c */ /* 0x040fe20003f84070 */
[----:B------:R-:W-:Y:S01]  /*2670*/  IMAD.MOV R5, RZ, RZ, -R5 ;  /* 0x000000ffff057224 */ /* 0x000fe200078e0a05 */
[----:B------:R-:W-:Y:S01]  /*2680*/  IABS R177, R14 ;  /* 0x0000000e00b17213 */ /* 0x000fe20000000000 */
[----:B------:R-:W-:-:S02]  /*2690*/  IMAD R165, R0, R4, R165 ;  /* 0x0000000400a57224 */ /* 0x000fc400078e02a5 */
[----:B------:R-:W-:Y:S02]  /*26a0*/  IMAD R27, R0, R5, R27 ;  /* 0x00000005001b7224 */ /* 0x000fe400078e021b */
[----:B------:R-:W-:-:S04]  /*26b0*/  IMAD.HI.U32 R5, R3, R13, RZ ;  /* 0x0000000d03057227 */ /* 0x000fc800078e00ff */
[--C-:B------:R-:W-:Y:S01]  /*26c0*/  @!P6 IMAD.IADD R59, R59, 0x1, -R0.reuse ;  /* 0x000000013b3be824 */ /* 0x100fe200078e0a00 */
[C---:B------:R-:W-:Y:S01]  /*26d0*/  ISETP.GT.U32.AND P6, PT, R0.reuse, R165, PT ;  /* 0x000000a50000720c */ /* 0x040fe20003fc4070 */
[----:B------:R-:W-:Y:S01]  /*26e0*/  @!P4 IMAD.IADD R163, R163, 0x1, -R0 ;  /* 0x00000001a3a3c824 */ /* 0x000fe200078e0a00 */
[----:B------:R-:W-:Y:S01]  /*26f0*/  ISETP.GT.U32.AND P4, PT, R0, R27, PT ;  /* 0x0000001b0000720c */ /* 0x000fe20003f84070 */
[----:B------:R-:W-:Y:S01]  /*2700*/  @!P3 IMAD.MOV R161, RZ, RZ, -R161 ;  /* 0x000000ffffa1b224 */ /* 0x000fe200078e0aa1 */
[----:B------:R-:W-:Y:S01]  /*2710*/  ISETP.GE.AND P3, PT, R9, RZ, PT ;  /* 0x000000ff0900720c */ /* 0x000fe20003f66270 */
[----:B------:R-:W-:Y:S01]  /*2720*/  IMAD.MOV R5, RZ, RZ, -R5 ;  /* 0x000000ffff057224 */ /* 0x000fe200078e0a05 */
[----:B------:R-:W-:Y:S01]  /*2730*/  LOP3.LUT R9, R2, 0xb0, RZ, 0xfc, !PT ;  /* 0x000000b002097812 */ /* 0x000fe200078efcff */
[----:B------:R-:W-:-:S03]  /*2740*/  IMAD.HI.U32 R4, R3, R167, RZ ;  /* 0x000000a703047227 */ /* 0x000fc600078e00ff */
[----:B------:R-:W-:Y:S01]  /*2750*/  IABS R169, R9 ;  /* 0x0000000900a97213 */ /* 0x000fe20000000000 */
[----:B------:R-:W-:Y:S01]  /*2760*/  IMAD R13, R0, R5, R13 ;  /* 0x00000005000d7224 */ /* 0x000fe200078e020d */
[----:B------:R-:W-:Y:S01]  /*2770*/  LOP3.LUT R5, R2, 0xb4, RZ, 0xfc, !PT ;  /* 0x000000b402057812 */ /* 0x000fe200078efcff */
[--C-:B------:R-:W-:Y:S02]  /*2780*/  @!P6 IMAD.IADD R165, R165, 0x1, -R0.reuse ;  /* 0x00000001a5a5e824 */ /* 0x100fe400078e0a00 */
[----:B------:R-:W-:Y:S01]  /*2790*/  @!P4 IMAD.IADD R27, R27, 0x1, -R0 ;  /* 0x000000011b1bc824 */ /* 0x000fe200078e0a00 */
[----:B------:R-:W-:Y:S01]  /*27a0*/  IABS R73, R5 ;  /* 0x0000000500497213 */ /* 0x000fe20000000000 */
[----:B------:R-:W-:Y:S02]  /*27b0*/  IMAD.MOV R4, RZ, RZ, -R4 ;  /* 0x000000ffff047224 */ /* 0x000fe400078e0a04 */
[----:B------:R-:W-:Y:S01]  /*27c0*/  @!P0 IMAD.MOV R59, RZ, RZ, -R59 ;  /* 0x000000ffff3b8224 */ /* 0x000fe200078e0a3b */
[C---:B------:R-:W-:Y:S01]  /*27d0*/  ISETP.GT.U32.AND P0, PT, R0.reuse, R165, PT ;  /* 0x000000a50000720c */ /* 0x040fe20003f04070 */
[----:B------:R-:W-:Y:S01]  /*27e0*/  @!P5 IMAD.MOV R163, RZ, RZ, -R163 ;  /* 0x000000ffffa3d224 */ /* 0x000fe200078e0aa3 */
[C---:B------:R-:W-:Y:S01]  /*27f0*/  ISETP.GT.U32.AND P5, PT, R0.reuse, R13, PT ;  /* 0x0000000d0000720c */ /* 0x040fe20003fa4070 */
[C---:B------:R-:W-:Y:S01]  /*2800*/  IMAD R167, R0.reuse, R4, R167 ;  /* 0x0000000400a77224 */ /* 0x040fe200078e02a7 */
[----:B------:R-:W-:Y:S01]  /*2810*/  ISETP.GT.U32.AND P4, PT, R0, R27, PT ;  /* 0x0000001b0000720c */ /* 0x000fe20003f84070 */
[----:B------:R-:W-:-:S03]  /*2820*/  IMAD.HI.U32 R4, R3, R169, RZ ;  /* 0x000000a903047227 */ /* 0x000fc600078e00ff */
[C---:B------:R-:W-:Y:S01]  /*2830*/  ISETP.GT.U32.AND P6, PT, R0.reuse, R167, PT ;  /* 0x000000a70000720c */ /* 0x040fe20003fc4070 */
[----:B------:R-:W-:Y:S02]  /*2840*/  IMAD.MOV R4, RZ, RZ, -R4 ;  /* 0x000000ffff047224 */ /* 0x000fe400078e0a04 */
[----:B------:R-:W-:Y:S01]  /*2850*/  @!P2 IMAD.MOV R61, RZ, RZ, -R61 ;  /* 0x000000ffff3da224 */ /* 0x000fe200078e0a3d */
[C---:B------:R-:W-:Y:S01]  /*2860*/  ISETP.GT.U32.AND P2, PT, R0.reuse, R55, PT ;  /* 0x000000370000720c */ /* 0x040fe20003f44070 */
[----:B------:R-:W-:Y:S02]  /*2870*/  IMAD R169, R0, R4, R169 ;  /* 0x0000000400a97224 */ /* 0x000fe400078e02a9 */
[--C-:B------:R-:W-:Y:S01]  /*2880*/  @!P0 IMAD.IADD R165, R165, 0x1, -R0.reuse ;  /* 0x00000001a5a58824 */ /* 0x100fe200078e0a00 */
[----:B------:R-:W-:Y:S01]  /*2890*/  ISETP.GE.AND P0, PT, R16, RZ, PT ;  /* 0x000000ff1000720c */ /* 0x000fe20003f06270 */
[--C-:B------:R-:W-:Y:S01]  /*28a0*/  @!P5 IMAD.IADD R13, R13, 0x1, -R0.reuse ;  /* 0x000000010d0dd824 */ /* 0x100fe200078e0a00 */
[----:B------:R-:W-:Y:S01]  /*28b0*/  ISETP.GE.AND P5, PT, R9, RZ, PT ;  /* 0x000000ff0900720c */ /* 0x000fe20003fa6270 */
[----:B------:R-:W-:Y:S01]  /*28c0*/  @!P4 IMAD.IADD R27, R27, 0x1, -R0 ;  /* 0x000000011b1bc824 */ /* 0x000fe200078e0a00 */
[C---:B------:R-:W-:Y:S01]  /*28d0*/  ISETP.GT.U32.AND P4, PT, R0.reuse, R169, PT ;  /* 0x000000a90000720c */ /* 0x040fe20003f84070 */
[----:B------:R-:W-:Y:S01]  /*28e0*/  @!P3 IMAD.MOV R165, RZ, RZ, -R165 ;  /* 0x000000ffffa5b224 */ /* 0x000fe200078e0aa5 */
[----:B------:R-:W-:Y:S01]  /*28f0*/  ISETP.GT.U32.AND P3, PT, R0, R13, PT ;  /* 0x0000000d0000720c */ /* 0x000fe20003f64070 */
[----:B------:R-:W-:Y:S01]  /*2900*/  IMAD.HI.U32 R4, R3, R73, RZ ;  /* 0x0000004903047227 */ /* 0x000fe200078e00ff */
[----:B------:R-:W-:-:S02]  /*2910*/  LOP3.LUT R9, R2, 0xc0, RZ, 0xfc, !PT ;  /* 0x000000c002097812 */ /* 0x000fc400078efcff */
[----:B------:R-:W-:Y:S01]  /*2920*/  LOP3.LUT R16, R2, 0xd8, RZ, 0xfc, !PT ;  /* 0x000000d802107812 */ /* 0x000fe200078efcff */
[----:B------:R-:W-:Y:S01]  /*2930*/  @!P2 IMAD.IADD R55, R55, 0x1, -R0 ;  /* 0x000000013737a824 */ /* 0x000fe200078e0a00 */
[----:B------:R-:W-:Y:S01]  /*2940*/  ISETP.GE.AND P2, PT, R12, RZ, PT ;  /* 0x000000ff0c00720c */ /* 0x000fe20003f46270 */
[----:B------:R-:W-:Y:S01]  /*2950*/  IMAD.MOV R4, RZ, RZ, -R4 ;  /* 0x000000ffff047224 */ /* 0x000fe200078e0a04 */
[----:B------:R-:W-:Y:S01]  /*2960*/  IABS R173, R9 ;  /* 0x0000000900ad7213 */ /* 0x000fe20000000000 */
[--C-:B------:R-:W-:Y:S01]  /*2970*/  @!P6 IMAD.IADD R167, R167, 0x1, -R0.reuse ;  /* 0x00000001a7a7e824 */ /* 0x100fe200078e0a00 */
[----:B------:R-:W-:Y:S01]  /*2980*/  LOP3.LUT R12, R2, 0xc4, RZ, 0xfc, !PT ;  /* 0x000000c4020c7812 */ /* 0x000fe200078efcff */
[----:B------:R-:W-:Y:S01]  /*2990*/  IMAD R73, R0, R4, R73 ;  /* 0x0000000400497224 */ /* 0x000fe200078e0249 */
[----:B------:R-:W-:Y:S01]  /*29a0*/  LOP3.LUT R4, R2, 0xb8, RZ, 0xfc, !PT ;  /* 0x000000b802047812 */ /* 0x000fe200078efcff */
[--C-:B------:R-:W-:Y:S01]  /*29b0*/  @!P4 IMAD.IADD R169, R169, 0x1, -R0.reuse ;  /* 0x00000001a9a9c824 */ /* 0x100fe200078e0a00 */
[C---:B------:R-:W-:Y:S01]  /*29c0*/  ISETP.GT.U32.AND P6, PT, R0.reuse, R167, PT ;  /* 0x000000a70000720c */ /* 0x040fe20003fc4070 */
[----:B------:R-:W-:Y:S01]  /*29d0*/  @!P3 IMAD.IADD R13, R13, 0x1, -R0 ;  /* 0x000000010d0db824 */ /* 0x000fe200078e0a00 */
[C---:B------:R-:W-:Y:S01]  /*29e0*/  ISETP.GT.U32.AND P3, PT, R0.reuse, R73, PT ;  /* 0x000000490000720c */ /* 0x040fe20003f64070 */
[----:B------:R-:W-:Y:S01]  /*29f0*/  @!P1 IMAD.MOV R55, RZ, RZ, -R55 ;  /* 0x000000ffff379224 */ /* 0x000fe200078e0a37 */
[----:B------:R-:W-:Y:S01]  /*2a00*/  ISETP.GT.U32.AND P4, PT, R0, R169, PT ;  /* 0x000000a90000720c */ /* 0x000fe20003f84070 */
[----:B------:R-:W-:Y:S01]  /*2a10*/  @!P2 IMAD.MOV R27, RZ, RZ, -R27 ;  /* 0x000000ffff1ba224 */ /* 0x000fe200078e0a1b */
[----:B------:R-:W-:Y:S01]  /*2a20*/  IABS R171, R4 ;  /* 0x0000000400ab7213 */ /* 0x000fe20000000000 */
[----:B------:R-:W-:Y:S01]  /*2a30*/  @!P0 IMAD.MOV R13, RZ, RZ, -R13 ;  /* 0x000000ffff0d8224 */ /* 0x000fe200078e0a0d */
[----:B------:R-:W-:-:S02]  /*2a40*/  ISETP.GE.AND P2, PT, R4, RZ, PT ;  /* 0x000000ff0400720c */ /* 0x000fc40003f46270 */
[----:B------:R-:W-:Y:S01]  /*2a50*/  ISETP.GE.AND P1, PT, R15, RZ, PT ;  /* 0x000000ff0f00720c */ /* 0x000fe20003f26270 */
[----:B------:R-:W-:Y:S01]  /*2a60*/  IMAD.HI.U32 R4, R3, R171, RZ ;  /* 0x000000ab03047227 */ /* 0x000fe200078e00ff */
[----:B------:R-:W-:Y:S02]  /*2a70*/  ISETP.GE.AND P0, PT, R9, RZ, PT ;  /* 0x000000ff0900720c */ /* 0x000fe40003f06270 */
[----:B------:R-:W-:Y:S01]  /*2a80*/  IABS R81, R12 ;  /* 0x0000000c00517213 */ /* 0x000fe20000000000 */
[----:B------:R-:W-:Y:S01]  /*2a90*/  IMAD.MOV R9, RZ, RZ, -R4 ;  /* 0x000000ffff097224 */ /* 0x000fe200078e0a04 */
[----:B------:R-:W-:Y:S01]  /*2aa0*/  LOP3.LUT R15, R2, 0xd4, RZ, 0xfc, !PT ;  /* 0x000000d4020f7812 */ /* 0x000fe200078efcff */
[--C-:B------:R-:W-:Y:S01]  /*2ab0*/  @!P3 IMAD.IADD R73, R73, 0x1, -R0.reuse ;  /* 0x000000014949b824 */ /* 0x100fe200078e0a00 */
[----:B------:R-:W-:Y:S01]  /*2ac0*/  IABS R179, R16 ;  /* 0x0000001000b37213 */ /* 0x000fe20000000000 */
[--C-:B------:R-:W-:Y:S01]  /*2ad0*/  @!P4 IMAD.IADD R169, R169, 0x1, -R0.reuse ;  /* 0x00000001a9a9c824 */ /* 0x100fe200078e0a00 */
[----:B------:R-:W-:Y:S01]  /*2ae0*/  ISETP.GE.AND P4, PT, R12, RZ, PT ;  /* 0x000000ff0c00720c */ /* 0x000fe20003f86270 */
[C---:B------:R-:W-:Y:S01]  /*2af0*/  IMAD R171, R0.reuse, R9, R171 ;  /* 0x0000000900ab7224 */ /* 0x040fe200078e02ab */
[----:B------:R-:W-:Y:S01]  /*2b00*/  ISETP.GT.U32.AND P3, PT, R0, R73, PT ;  /* 0x000000490000720c */ /* 0x000fe20003f64070 */
[----:B------:R-:W-:Y:S01]  /*2b10*/  @!P6 IMAD.IADD R167, R167, 0x1, -R0 ;  /* 0x00000001a7a7e824 */ /* 0x000fe200078e0a00 */
[----:B------:R-:W-:Y:S01]  /*2b20*/  ISETP.GE.AND P6, PT, R5, RZ, PT ;  /* 0x000000ff0500720c */ /* 0x000fe20003fc6270 */
[----:B------:R-:W-:Y:S01]  /*2b30*/  @!P5 IMAD.MOV R169, RZ, RZ, -R169 ;  /* 0x000000ffffa9d224 */ /* 0x000fe200078e0aa9 */
[----:B------:R-:W-:Y:S01]  /*2b40*/  LOP3.LUT R5, R2, 0xbc, RZ, 0xfc, !PT ;  /* 0x000000bc02057812 */ /* 0x000fe200078efcff */
[----:B------:R-:W-:Y:S01]  /*2b50*/  @!P1 IMAD.MOV R167, RZ, RZ, -R167 ;  /* 0x000000ffffa79224 */ /* 0x000fe200078e0aa7 */
[----:B------:R-:W-:-:S02]  /*2b60*/  ISETP.GT.U32.AND P5, PT, R0, R171, PT ;  /* 0x000000ab0000720c */ /* 0x000fc40003fa4070 */
[----:B------:R-:W-:Y:S02]  /*2b70*/  ISETP.GE.AND P1, PT, R5, RZ, PT ;  /* 0x000000ff0500720c */ /* 0x000fe40003f26270 */
[----:B------:R-:W-:Y:S01]  /*2b80*/  IABS R63, R5 ;  /* 0x00000005003f7213 */ /* 0x000fe20000000000 */
[----:B------:R-:W-:Y:S01]  /*2b90*/  IMAD.HI.U32 R5, R3, R173, RZ ;  /* 0x000000ad03057227 */ /* 0x000fe200078e00ff */
[----:B------:R-:W-:Y:S02]  /*2ba0*/  LOP3.LUT R12, R2, 0xcc, RZ, 0xfc, !PT ;  /* 0x000000cc020c7812 */ /* 0x000fe400078efcff */
[----:B------:R-:W-:Y:S01]  /*2bb0*/  IABS R69, R15 ;  /* 0x0000000f00457213 */ /* 0x000fe20000000000 */
[----:B------:R-:W-:Y:S01]  /*2bc0*/  IMAD.MOV R5, RZ, RZ, -R5 ;  /* 0x000000ffff057224 */ /* 0x000fe200078e0a05 */
[----:B------:R-:W-:Y:S01]  /*2bd0*/  IABS R67, R12 ;  /* 0x0000000c00437213 */ /* 0x000fe20000000000 */
[----:B------:R-:W-:Y:S02]  /*2be0*/  @!P3 IMAD.IADD R73, R73, 0x1, -R0 ;  /* 0x000000014949b824 */ /* 0x000fe400078e0a00 */
[----:B------:R-:W-:-:S02]  /*2bf0*/  IMAD R173, R0, R5, R173 ;  /* 0x0000000500ad7224 */ /* 0x000fc400078e02ad */
[----:B------:R-:W-:Y:S02]  /*2c00*/  @!P5 IMAD.IADD R171, R171, 0x1, -R0 ;  /* 0x00000001ababd824 */ /* 0x000fe400078e0a00 */
[----:B------:R-:W-:-:S03]  /*2c10*/  IMAD.HI.U32 R4, R3, R63, RZ ;  /* 0x0000003f03047227 */ /* 0x000fc600078e00ff */
[C---:B------:R-:W-:Y:S01]  /*2c20*/  ISETP.GT.U32.AND P5, PT, R0.reuse, R171, PT ;  /* 0x000000ab0000720c */ /* 0x040fe20003fa4070 */
[----:B------:R-:W-:Y:S01]  /*2c30*/  @!P6 IMAD.MOV R73, RZ, RZ, -R73 ;  /* 0x000000ffff49e224 */ /* 0x000fe200078e0a49 */
[----:B------:R-:W-:Y:S01]  /*2c40*/  ISETP.GT.U32.AND P6, PT, R0, R173, PT ;  /* 0x000000ad0000720c */ /* 0x000fe20003fc4070 */
[----:B------:R-:W-:Y:S02]  /*2c50*/  IMAD.MOV R9, RZ, RZ, -R4 ;  /* 0x000000ffff097224 */ /* 0x000fe400078e0a04 */
[----:B------:R-:W-:-:S04]  /*2c60*/  IMAD.HI.U32 R4, R3, R81, RZ ;  /* 0x0000005103047227 */ /* 0x000fc800078e00ff */
[----:B------:R-:W-:Y:S02]  /*2c70*/  IMAD.MOV R4, RZ, RZ, -R4 ;  /* 0x000000ffff047224 */ /* 0x000fe400078e0a04 */
[----:B------:R-:W-:Y:S01]  /*2c80*/  IMAD R63, R0, R9, R63 ;  /* 0x00000009003f7224 */ /* 0x000fe200078e023f */
[----:B------:R-:W-:Y:S01]  /*2c90*/  LOP3.LUT R9, R2, 0xc8, RZ, 0xfc, !PT ;  /* 0x000000c802097812 */ /* 0x000fe200078efcff */
[C---:B------:R-:W-:Y:S02]  /*2ca0*/  IMAD R81, R0.reuse, R4, R81 ;  /* 0x0000000400517224 */ /* 0x040fe400078e0251 */
[--C-:B------:R-:W-:Y:S01]  /*2cb0*/  @!P6 IMAD.IADD R173, R173, 0x1, -R0.reuse ;  /* 0x00000001adade824 */ /* 0x100fe200078e0a00 */
[----:B------:R-:W-:Y:S01]  /*2cc0*/  IABS R175, R9 ;  /* 0x0000000900af7213 */ /* 0x000fe20000000000 */
[----:B------:R-:W-:Y:S01]  /*2cd0*/  @!P5 IMAD.IADD R171, R171, 0x1, -R0 ;  /* 0x00000001ababd824 */ /* 0x000fe200078e0a00 */
[C---:B------:R-:W-:Y:S01]  /*2ce0*/  ISETP.GT.U32.AND P5, PT, R0.reuse, R81, PT ;  /* 0x000000510000720c */ /* 0x040fe20003fa4070 */
[----:B------:R-:W-:Y:S01]  /*2cf0*/  IMAD.HI.U32 R5, R3, R67, RZ ;  /* 0x0000004303057227 */ /* 0x000fe200078e00ff */
[----:B------:R-:W-:-:S02]  /*2d00*/  ISETP.GT.U32.AND P6, PT, R0, R173, PT ;  /* 0x000000ad0000720c */ /* 0x000fc40003fc4070 */
[----:B------:R-:W-:Y:S01]  /*2d10*/  ISETP.GT.U32.AND P3, PT, R0, R63, PT ;  /* 0x0000003f0000720c */ /* 0x000fe20003f64070 */
[----:B------:R-:W-:Y:S02]  /*2d20*/  IMAD.MOV R5, RZ, RZ, -R5 ;  /* 0x000000ffff057224 */ /* 0x000fe400078e0a05 */
[----:B------:R-:W-:-:S04]  /*2d30*/  IMAD.HI.U32 R4, R3, R175, RZ ;  /* 0x000000af03047227 */ /* 0x000fc800078e00ff */
[----:B------:R-:W-:Y:S02]  /*2d40*/  IMAD R67, R0, R5, R67 ;  /* 0x0000000500437224 */ /* 0x000fe400078e0243 */
[----:B------:R-:W-:Y:S01]  /*2d50*/  @!P5 IMAD.IADD R81, R81, 0x1, -R0 ;  /* 0x000000015151d824 */ /* 0x000fe200078e0a00 */
[----:B------:R-:W-:Y:S01]  /*2d60*/  ISETP.GE.AND P5, PT, R9, RZ, PT ;  /* 0x000000ff0900720c */ /* 0x000fe20003fa6270 */
[----:B------:R-:W-:Y:S01]  /*2d70*/  IMAD.MOV R4, RZ, RZ, -R4 ;  /* 0x000000ffff047224 */ /* 0x000fe200078e0a04 */
[----:B------:R-:W-:Y:S01]  /*2d80*/  LOP3.LUT R9, R2, 0xdc, RZ, 0xfc, !PT ;  /* 0x000000dc02097812 */ /* 0x000fe200078efcff */
[--C-:B------:R-:W-:Y:S01]  /*2d90*/  @!P6 IMAD.IADD R173, R173, 0x1, -R0.reuse ;  /* 0x00000001adade824 */ /* 0x100fe200078e0a00 */
[C---:B------:R-:W-:Y:S01]  /*2da0*/  ISETP.GT.U32.AND P6, PT, R0.reuse, R67, PT ;  /* 0x000000430000720c */ /* 0x040fe20003fc4070 */
[----:B------:R-:W-:Y:S01]  /*2db0*/  @!P2 IMAD.MOV R171, RZ, RZ, -R171 ;  /* 0x000000ffffaba224 */ /* 0x000fe200078e0aab */
[C---:B------:R-:W-:Y:S01]  /*2dc0*/  ISETP.GT.U32.AND P2, PT, R0.reuse, R81, PT ;  /* 0x000000510000720c */ /* 0x040fe20003f44070 */
[----:B------:R-:W-:Y:S01]  /*2dd0*/  IMAD R175, R0, R4, R175 ;  /* 0x0000000400af7224 */ /* 0x000fe200078e02af */
[----:B------:R-:W-:Y:S01]  /*2de0*/  IABS R77, R9 ;  /* 0x00000009004d7213 */ /* 0x000fe20000000000 */
[----:B------:R-:W-:-:S02]  /*2df0*/  @!P3 IMAD.IADD R63, R63, 0x1, -R0 ;  /* 0x000000013f3fb824 */ /* 0x000fc400078e0a00 */
[----:B------:R-:W-:-:S03]  /*2e00*/  IMAD.HI.U32 R4, R3, R177, RZ ;  /* 0x000000b103047227 */ /* 0x000fc600078e00ff */
[----:B------:R-:W-:Y:S01]  /*2e10*/  ISETP.GT.U32.AND P3, PT, R0, R63, PT ;  /* 0x0000003f0000720c */ /* 0x000fe20003f64070 */
[----:B------:R-:W-:-:S04]  /*2e20*/  IMAD.HI.U32 R5, R3, R69, RZ ;  /* 0x0000004503057227 */ /* 0x000fc800078e00ff */
[----:B------:R-:W-:Y:S02]  /*2e30*/  IMAD.MOV R4, RZ, RZ, -R4 ;  /* 0x000000ffff047224 */ /* 0x000fe400078e0a04 */
[----:B------:R-:W-:Y:S02]  /*2e40*/  IMAD.MOV R5, RZ, RZ, -R5 ;  /* 0x000000ffff057224 */ /* 0x000fe400078e0a05 */
[C---:B------:R-:W-:Y:S02]  /*2e50*/  IMAD R177, R0.reuse, R4, R177 ;  /* 0x0000000400b17224 */ /* 0x040fe400078e02b1 */
[--C-:B------:R-:W-:Y:S02]  /*2e60*/  @!P6 IMAD.IADD R67, R67, 0x1, -R0.reuse ;  /* 0x000000014343e824 */ /* 0x100fe400078e0a00 */
[C---:B------:R-:W-:Y:S02]  /*2e70*/  IMAD R69, R0.reuse, R5, R69 ;  /* 0x0000000500457224 */ /* 0x040fe400078e0245 */
[----:B------:R-:W-:Y:S01]  /*2e80*/  @!P2 IMAD.IADD R81, R81, 0x1, -R0 ;  /* 0x000000015151a824 */ /* 0x000fe200078e0a00 */
[C---:B------:R-:W-:Y:S01]  /*2e90*/  ISETP.GT.U32.AND P2, PT, R0.reuse, R177, PT ;  /* 0x000000b10000720c */ /* 0x040fe20003f44070 */
[----:B------:R-:W-:Y:S01]  /*2ea0*/  IMAD.HI.U32 R4, R3, R179, RZ ;  /* 0x000000b303047227 */ /* 0x000fe200078e00ff */
[----:B------:R-:W-:-:S03]  /*2eb0*/  ISETP.GT.U32.AND P6, PT, R0, R67, PT ;  /* 0x000000430000720c */ /* 0x000fc60003fc4070 */
[----:B------:R-:W-:Y:S01]  /*2ec0*/  @!P4 IMAD.MOV R81, RZ, RZ, -R81 ;  /* 0x000000ffff51c224 */ /* 0x000fe200078e0a51 */
[C---:B------:R-:W-:Y:S01]  /*2ed0*/  ISETP.GT.U32.AND P4, PT, R0.reuse, R69, PT ;  /* 0x000000450000720c */ /* 0x040fe20003f84070 */
[----:B------:R-:W-:Y:S01]  /*2ee0*/  @!P3 IMAD.IADD R63, R63, 0x1, -R0 ;  /* 0x000000013f3fb824 */ /* 0x000fe200078e0a00 */
[C---:B------:R-:W-:Y:S01]  /*2ef0*/  ISETP.GT.U32.AND P3, PT, R0.reuse, R175, PT ;  /* 0x000000af0000720c */ /* 0x040fe20003f64070 */
[----:B------:R-:W-:Y:S02]  /*2f00*/  IMAD.MOV R4, RZ, RZ, -R4 ;  /* 0x000000ffff047224 */ /* 0x000fe400078e0a04 */
[----:B------:R-:W-:Y:S02]  /*2f10*/  @!P1 IMAD.MOV R63, RZ, RZ, -R63 ;  /* 0x000000ffff3f9224 */ /* 0x000fe400078e0a3f */
[----:B------:R-:W-:Y:S02]  /*2f20*/  IMAD R179, R0, R4, R179 ;  /* 0x0000000400b37224 */ /* 0x000fe400078e02b3 */
[--C-:B------:R-:W-:Y:S01]  /*2f30*/  @!P2 IMAD.IADD R177, R177, 0x1, -R0.reuse ;  /* 0x00000001b1b1a824 */ /* 0x100fe200078e0a00 */
[----:B------:R-:W-:Y:S01]  /*2f40*/  ISETP.GE.AND P2, PT, R16, RZ, PT ;  /* 0x000000ff1000720c */ /* 0x000fe20003f46270 */
[--C-:B------:R-:W-:Y:S01]  /*2f50*/  @!P6 IMAD.IADD R67, R67, 0x1, -R0.reuse ;  /* 0x000000014343e824 */ /* 0x100fe200078e0a00 */
[C---:B------:R-:W-:Y:S01]  /*2f60*/  ISETP.GT.U32.AND P6, PT, R0.reuse, R179, PT ;  /* 0x000000b30000720c */ /* 0x040fe20003fc4070 */
[--C-:B------:R-:W-:Y:S01]  /*2f70*/  @!P4 IMAD.IADD R69, R69, 0x1, -R0.reuse ;  /* 0x000000014545c824 */ /* 0x100fe200078e0a00 */
[----:B------:R-:W-:Y:S01]  /*2f80*/  ISETP.GT.U32.AND P4, PT, R0, R177, PT ;  /* 0x000000b10000720c */ /* 0x000fe20003f84070 */
[----:B------:R-:W-:Y:S01]  /*2f90*/  @!P3 IMAD.IADD R175, R175, 0x1, -R0 ;  /* 0x00000001afafb824 */ /* 0x000fe200078e0a00 */
[----:B------:R-:W-:Y:S01]  /*2fa0*/  ISETP.GE.AND P3, PT, R12, RZ, PT ;  /* 0x000000ff0c00720c */ /* 0x000fe20003f66270 */
[----:B------:R-:W-:Y:S01]  /*2fb0*/  IMAD.HI.U32 R4, R3, R77, RZ ;  /* 0x0000004d03047227 */ /* 0x000fe200078e00ff */
[----:B------:R-:W-:-:S02]  /*2fc0*/  LOP3.LUT R12, R2, 0xe0, RZ, 0xfc, !PT ;  /* 0x000000e0020c7812 */ /* 0x000fc400078efcff */
[----:B------:R-:W-:Y:S01]  /*2fd0*/  ISETP.GT.U32.AND P1, PT, R0, R175, PT ;  /* 0x000000af0000720c */ /* 0x000fe20003f24070 */
[----:B------:R-:W-:Y:S01]  /*2fe0*/  IMAD.MOV R5, RZ, RZ, -R4 ;  /* 0x000000ffff057224 */ /* 0x000fe200078e0a04 */
[----:B------:R-:W-:Y:S01]  /*2ff0*/  IABS R181, R12 ;  /* 0x0000000c00b57213 */ /* 0x000fe20000000000 */
[----:B------:R-:W-:Y:S01]  /*3000*/  @!P0 IMAD.MOV R173, RZ, RZ, -R173 ;  /* 0x000000ffffad8224 */ /* 0x000fe200078e0aad */
[----:B------:R-:W-:Y:S01]  /*3010*/  ISETP.GE.AND P0, PT, R14, RZ, PT ;  /* 0x000000ff0e00720c */ /* 0x000fe20003f06270 */
        /* <DEDUP_REMOVED lines=8> */
[C---:B------:R-:W-:Y:S01]  /*30a0*/  LOP3.LUT R16, R2.reuse, 0x108, RZ, 0xfc, !PT ;  /* 0x0000010802107812 */ /* 0x040fe200078efcff */
[----:B------:R-:W-:Y:S01]  /*30b0*/  @!P1 IMAD.IADD R175, R175, 0x1, -R0 ;  /* 0x00000001afaf9824 */ /* 0x000fe200078e0a00 */
[----:B------:R-:W-:Y:S01]  /*30c0*/  ISETP.GE.AND P1, PT, R15, RZ, PT ;  /* 0x000000ff0f00720c */ /* 0x000fe20003f26270 */
[----:B------:R-:W-:Y:S01]  /*30d0*/  IMAD.MOV R4, RZ, RZ, -R4 ;  /* 0x000000ffff047224 */ /* 0x000fe200078e0a04 */
[----:B------:R-:W-:Y:S01]  /*30e0*/  LOP3.LUT R15, R2, 0xe8, RZ, 0xfc, !PT ;  /* 0x000000e8020f7812 */ /* 0x000fe200078efcff */
[----:B------:R-:W-:Y:S01]  /*30f0*/  @!P5 IMAD.MOV R175, RZ, RZ, -R175 ;  /* 0x000000ffffafd224 */ /* 0x000fe200078e0aaf */
[C---:B------:R-:W-:Y:S01]  /*3100*/  ISETP.GT.U32.AND P5, PT, R0.reuse, R179, PT ;  /* 0x000000b30000720c */ /* 0x040fe20003fa4070 */
[--C-:B------:R-:W-:Y:S01]  /*3110*/  @!P6 IMAD.IADD R69, R69, 0x1, -R0.reuse ;  /* 0x000000014545e824 */ /* 0x100fe200078e0a00 */
[----:B------:R-:W-:Y:S01]  /*3120*/  ISETP.GE.AND P6, PT, R9, RZ, PT ;  /* 0x000000ff0900720c */ /* 0x000fe20003fc6270 */
[----:B------:R-:W-:Y:S01]  /*3130*/  IMAD R181, R0, R4, R181 ;  /* 0x0000000400b57224 */ /* 0x000fe200078e02b5 */
[----:B------:R-:W-:Y:S01]  /*3140*/  LOP3.LUT R9, R2, 0xec, RZ, 0xfc, !PT ;  /* 0x000000ec02097812 */ /* 0x000fe200078efcff */
[----:B------:R-:W-:Y:S01]  /*3150*/  @!P4 IMAD.IADD R77, R77, 0x1, -R0 ;  /* 0x000000014d4dc824 */ /* 0x000fe200078e0a00 */
[----:B------:R-:W-:Y:S01]  /*3160*/  IABS R183, R15 ;  /* 0x0000000f00b77213 */ /* 0x000fe20000000000 */
[----:B------:R-:W-:Y:S01]  /*3170*/  IMAD.HI.U32 R4, R3, R75, RZ ;  /* 0x0000004b03047227 */ /* 0x000fe200078e00ff */
[----:B------:R-:W-:-:S02]  /*3180*/  IABS R71, R9 ;  /* 0x0000000900477213 */ /* 0x000fc40000000000 */
[----:B------:R-:W-:Y:S01]  /*3190*/  ISETP.GE.AND P4, PT, R12, RZ, PT ;  /* 0x000000ff0c00720c */ /* 0x000fe20003f86270 */
[----:B------:R-:W-:Y:S01]  /*31a0*/  @!P3 IMAD.MOV R67, RZ, RZ, -R67 ;  /* 0x000000ffff43b224 */ /* 0x000fe200078e0a43 */
[----:B------:R-:W-:Y:S01]  /*31b0*/  ISETP.GT.U32.AND P3, PT, R0, R77, PT ;  /* 0x0000004d0000720c */ /* 0x000fe20003f64070 */
[----:B------:R-:W-:Y:S01]  /*31c0*/  IMAD.MOV R4, RZ, RZ, -R4 ;  /* 0x000000ffff047224 */ /* 0x000fe200078e0a04 */
[----:B------:R-:W-:Y:S01]  /*31d0*/  LOP3.LUT R12, R2, 0xf0, RZ, 0xfc, !PT ;  /* 0x000000f0020c7812 */ /* 0x000fe200078efcff */
[----:B------:R-:W-:Y:S01]  /*31e0*/  @!P5 IMAD.IADD R179, R179, 0x1, -R0 ;  /* 0x00000001b3b3d824 */ /* 0x000fe200078e0a00 */
[C---:B------:R-:W-:Y:S01]  /*31f0*/  ISETP.GT.U32.AND P5, PT, R0.reuse, R181, PT ;  /* 0x000000b50000720c */ /* 0x040fe20003fa4070 */
[----:B------:R-:W-:Y:S01]  /*3200*/  IMAD R75, R0, R4, R75 ;  /* 0x00000004004b7224 */ /* 0x000fe200078e024b */
[----:B------:R-:W-:Y:S01]  /*3210*/  IABS R185, R12 ;  /* 0x0000000c00b97213 */ /* 0x000fe20000000000 */
[----:B------:R-:W-:Y:S01]  /*3220*/  IMAD.HI.U32 R4, R3, R71, RZ ;  /* 0x0000004703047227 */ /* 0x000fe200078e00ff */
[----:B------:R-:W-:-:S03]  /*3230*/  IABS R191, R16 ;  /* 0x0000001000bf7213 */ /* 0x000fc60000000000 */
[----:B------:R-:W-:Y:S02]  /*3240*/  IMAD.MOV R4, RZ, RZ, -R4 ;  /* 0x000000ffff047224 */ /* 0x000fe400078e0a04 */
[----:B------:R-:W-:-:S04]  /*3250*/  IMAD.HI.U32 R5, R3, R183, RZ ;  /* 0x000000b703057227 */ /* 0x000fc800078e00ff */
[----:B------:R-:W-:Y:S01]  /*3260*/  @!P3 IMAD.IADD R77, R77, 0x1, -R0 ;  /* 0x000000014d4db824 */ /* 0x000fe200078e0a00 */
[----:B------:R-:W-:Y:S01]  /*3270*/  ISETP.GE.AND P3, PT, R15, RZ, PT ;  /* 0x000000ff0f00720c */ /* 0x000fe20003f66270 */
[C---:B------:R-:W-:Y:S02]  /*3280*/  IMAD R71, R0.reuse, R4, R71 ;  /* 0x0000000400477224 */ /* 0x040fe400078e0247 */
[----:B------:R-:W-:Y:S02]  /*3290*/  IMAD.MOV R5, RZ, RZ, -R5 ;  /* 0x000000ffff057224 */ /* 0x000fe400078e0a05 */
[----:B------:R-:W-:Y:S01]  /*32a0*/  @!P0 IMAD.MOV R177, RZ, RZ, -R177 ;  /* 0x000000ffffb18224 */ /* 0x000fe200078e0ab1 */
[C---:B------:R-:W-:Y:S01]  /*32b0*/  ISETP.GT.U32.AND P0, PT, R0.reuse, R75, PT ;  /* 0x0000004b0000720c */ /* 0x040fe20003f04070 */
[----:B------:R-:W-:Y:S01]  /*32c0*/  @!P6 IMAD.MOV R77, RZ, RZ, -R77 ;  /* 0x000000ffff4de224 */ /* 0x000fe200078e0a4d */
[C---:B------:R-:W-:Y:S01]  /*32d0*/  ISETP.GT.U32.AND P6, PT, R0.reuse, R71, PT ;  /* 0x000000470000720c */ /* 0x040fe20003fc4070 */
[----:B------:R-:W-:-:S02]  /*32e0*/  IMAD R183, R0, R5, R183 ;  /* 0x0000000500b77224 */ /* 0x000fc400078e02b7 */
[----:B------:R-:W-:Y:S02]  /*32f0*/  @!P5 IMAD.IADD R181, R181, 0x1, -R0 ;  /* 0x00000001b5b5d824 */ /* 0x000fe400078e0a00 */
[----:B------:R-:W-:-:S03]  /*3300*/  IMAD.HI.U32 R5, R3, R185, RZ ;  /* 0x000000b903057227 */ /* 0x000fc600078e00ff */
[C---:B------:R-:W-:Y:S01]  /*3310*/  ISETP.GT.U32.AND P5, PT, R0.reuse, R181, PT ;  /* 0x000000b50000720c */ /* 0x040fe20003fa4070 */
[----:B------:R-:W-:Y:S02]  /*3320*/  IMAD.MOV R5, RZ, RZ, -R5 ;  /* 0x000000ffff057224 */ /* 0x000fe400078e0a05 */
[----:B------:R-:W-:Y:S01]  /*3330*/  @!P1 IMAD.MOV R69, RZ, RZ, -R69 ;  /* 0x000000ffff459224 */ /* 0x000fe200078e0a45 */
[C---:B------:R-:W-:Y:S01]  /*3340*/  ISETP.GT.U32.AND P1, PT, R0.reuse, R183, PT ;  /* 0x000000b70000720c */ /* 0x040fe20003f24070 */
[----:B------:R-:W-:Y:S01]  /*3350*/  IMAD R185, R0, R5, R185 ;  /* 0x0000000500b97224 */ /* 0x000fe200078e02b9 */
[----:B------:R-:W-:Y:S01]  /*3360*/  LOP3.LUT R5, R2, 0xf4, RZ, 0xfc, !PT ;  /* 0x000000f402057812 */ /* 0x000fe200078efcff */
[--C-:B------:R-:W-:Y:S02]  /*3370*/  @!P0 IMAD.IADD R75, R75, 0x1, -R0.reuse ;  /* 0x000000014b4b8824 */ /* 0x100fe400078e0a00 */
[--C-:B------:R-:W-:Y:S01]  /*3380*/  @!P6 IMAD.IADD R71, R71, 0x1, -R0.reuse ;  /* 0x000000014747e824 */ /* 0x100fe200078e0a00 */
[----:B------:R-:W-:Y:S01]  /*3390*/  IABS R131, R5 ;  /* 0x0000000500837213 */ /* 0x000fe20000000000 */
[----:B------:R-:W-:Y:S01]  /*33a0*/  @!P2 IMAD.MOV R179, RZ, RZ, -R179 ;  /* 0x000000ffffb3a224 */ /* 0x000fe200078e0ab3 */
[C---:B------:R-:W-:Y:S01]  /*33b0*/  ISETP.GT.U32.AND P0, PT, R0.reuse, R75, PT ;  /* 0x0000004b0000720c */ /* 0x040fe20003f04070 */
[----:B------:R-:W-:Y:S01]  /*33c0*/  @!P5 IMAD.IADD R181, R181, 0x1, -R0 ;  /* 0x00000001b5b5d824 */ /* 0x000fe200078e0a00 */
[----:B------:R-:W-:Y:S01]  /*33d0*/  ISETP.GT.U32.AND P6, PT, R0, R71, PT ;  /* 0x000000470000720c */ /* 0x000fe20003fc4070 */
[----:B------:R-:W-:Y:S01]  /*33e0*/  IMAD.HI.U32 R4, R3, R131, RZ ;  /* 0x0000008303047227 */ /* 0x000fe200078e00ff */
[----:B------:R-:W-:-:S02]  /*33f0*/  ISETP.GE.AND P2, PT, R14, RZ, PT ;  /* 0x000000ff0e00720c */ /* 0x000fc40003f46270 */
[----:B------:R-:W-:Y:S01]  /*3400*/  ISETP.GE.AND P5, PT, R9, RZ, PT ;  /* 0x000000ff0900720c */ /* 0x000fe20003fa6270 */
[----:B------:R-:W-:Y:S01]  /*3410*/  @!P1 IMAD.IADD R183, R183, 0x1, -R0 ;  /* 0x00000001b7b79824 */ /* 0x000fe200078e0a00 */
[----:B------:R-:W-:Y:S01]  /*3420*/  LOP3.LUT R9, R2, 0xf8, RZ, 0xfc, !PT ;  /* 0x000000f802097812 */ /* 0x000fe200078efcff */
[----:B------:R-:W-:Y:S01]  /*3430*/  @!P4 IMAD.MOV R181, RZ, RZ, -R181 ;  /* 0x000000ffffb5c224 */ /* 0x000fe200078e0ab5 */
[C---:B------:R-:W-:Y:S01]  /*3440*/  ISETP.GT.U32.AND P4, PT, R0.reuse, R185, PT ;  /* 0x000000b90000720c */ /* 0x040fe20003f84070 */
[----:B------:R-:W-:Y:S01]  /*3450*/  IMAD.MOV R4, RZ, RZ, -R4 ;  /* 0x000000ffff047224 */ /* 0x000fe200078e0a04 */
[----:B------:R-:W-:Y:S01]  /*3460*/  ISETP.GT.U32.AND P1, PT, R0, R183, PT ;  /* 0x000000b70000720c */ /* 0x000fe20003f24070 */
[--C-:B------:R-:W-:Y:S01]  /*3470*/  @!P0 IMAD.IADD R75, R75, 0x1, -R0.reuse ;  /* 0x000000014b4b8824 */ /* 0x100fe200078e0a00 */
[----:B------:R-:W-:Y:S01]  /*3480*/  ISETP.GE.AND P0, PT, R12, RZ, PT ;  /* 0x000000ff0c00720c */ /* 0x000fe20003f06270 */
[----:B------:R-:W-:Y:S01]  /*3490*/  IMAD R131, R0, R4, R131 ;  /* 0x0000000400837224 */ /* 0x000fe200078e0283 */
[----:B------:R-:W-:Y:S01]  /*34a0*/  LOP3.LUT R12, R2, 0xfc, RZ, 0xfc, !PT ;  /* 0x000000fc020c7812 */ /* 0x000fe200078efcff */
[--C-:B------:R-:W-:Y:S01]  /*34b0*/  @!P6 IMAD.IADD R71, R71, 0x1, -R0.reuse ;  /* 0x000000014747e824 */ /* 0x100fe200078e0a00 */
[----:B------:R-:W-:Y:S01]  /*34c0*/  IABS R187, R9 ;  /* 0x0000000900bb7213 */ /* 0x000fe20000000000 */
[----:B------:R-:W-:Y:S01]  /*34d0*/  @!P2 IMAD.MOV R75, RZ, RZ, -R75 ;  /* 0x000000ffff4ba224 */ /* 0x000fe200078e0a4b */
[C---:B------:R-:W-:Y:S01]  /*34e0*/  ISETP.GT.U32.AND P6, PT, R0.reuse, R131, PT ;  /* 0x000000830000720c */ /* 0x040fe20003fc4070 */
[----:B------:R-:W-:Y:S01]  /*34f0*/  @!P5 IMAD.MOV R71, RZ, RZ, -R71 ;  /* 0x000000ffff47d224 */ /* 0x000fe200078e0a47 */
[----:B------:R-:W-:Y:S01]  /*3500*/  IABS R15, R12 ;  /* 0x0000000c000f7213 */ /* 0x000fe20000000000 */
[--C-:B------:R-:W-:Y:S01]  /*3510*/  @!P4 IMAD.IADD R185, R185, 0x1, -R0.reuse ;  /* 0x00000001b9b9c824 */ /* 0x100fe200078e0a00 */
[----:B------:R-:W-:Y:S01]  /*3520*/  ISETP.GE.AND P2, PT, R9, RZ, PT ;  /* 0x000000ff0900720c */ /* 0x000fe20003f46270 */
[----:B------:R-:W-:Y:S01]  /*3530*/  @!P1 IMAD.IADD R183, R183, 0x1, -R0 ;  /* 0x00000001b7b79824 */ /* 0x000fe200078e0a00 */
[----:B------:R-:W-:Y:S01]  /*3540*/  ISETP.GE.AND P1, PT, R5, RZ, PT ;  /* 0x000000ff0500720c */ /* 0x000fe20003f26270 */
[----:B------:R-:W-:Y:S01]  /*3550*/  IMAD.HI.U32 R4, R3, R15, RZ ;  /* 0x0000000f03047227 */ /* 0x000fe200078e00ff */
[----:B------:R-:W-:-:S02]  /*3560*/  ISETP.GT.U32.AND P4, PT, R0, R185, PT ;  /* 0x000000b90000720c */ /* 0x000fc40003f84070 */
[C---:B------:R-:W-:Y:S01]  /*3570*/  LOP3.LUT R9, R2.reuse, 0x100, RZ, 0xfc, !PT ;  /* 0x0000010002097812 */ /* 0x040fe200078efcff */
[----:B------:R-:W-:Y:S01]  /*3580*/  IMAD.HI.U32 R5, R3, R187, RZ ;  /* 0x000000bb03057227 */ /* 0x000fe200078e00ff */
[----:B------:R-:W-:Y:S02]  /*3590*/  LOP3.LUT R14, R2, 0x104, RZ, 0xfc, !PT ;  /* 0x00000104020e7812 */ /* 0x000fe400078efcff */
[----:B------:R-:W-:Y:S01]  /*35a0*/  IABS R189, R9 ;  /* 0x0000000900bd7213 */ /* 0x000fe20000000000 */
[----:B------:R-:W-:Y:S01]  /*35b0*/  @!P6 IMAD.IADD R131, R131, 0x1, -R0 ;  /* 0x000000018383e824 */ /* 0x000fe200078e0a00 */
[----:B------:R-:W-:Y:S01]  /*35c0*/  IABS R89, R14 ;  /* 0x0000000e00597213 */ /* 0x000fe20000000000 */
[----:B------:R-:W-:Y:S02]  /*35d0*/  IMAD.MOV R4, RZ, RZ, -R4 ;  /* 0x000000ffff047224 */ /* 0x000fe400078e0a04 */
[----:B------:R-:W-:Y:S02]  /*35e0*/  IMAD.MOV R5, RZ, RZ, -R5 ;  /* 0x000000ffff057224 */ /* 0x000fe400078e0a05 */
[----:B------:R-:W-:Y:S01]  /*35f0*/  @!P3 IMAD.MOV R183, RZ, RZ, -R183 ;  /* 0x000000ffffb7b224 */ /* 0x000fe200078e0ab7 */
[C---:B------:R-:W-:Y:S01]  /*3600*/  ISETP.GT.U32.AND P3, PT, R0.reuse, R131, PT ;  /* 0x000000830000720c */ /* 0x040fe20003f64070 */
[----:B------:R-:W-:-:S02]  /*3610*/  IMAD R15, R0, R4, R15 ;  /* 0x00000004000f7224 */ /* 0x000fc400078e020f */
[C---:B------:R-:W-:Y:S02]  /*3620*/  IMAD R187, R0.reuse, R5, R187 ;  /* 0x0000000500bb7224 */ /* 0x040fe400078e02bb */
[----:B------:R-:W-:Y:S01]  /*3630*/  IMAD.HI.U32 R4, R3, R189, RZ ;  /* 0x000000bd03047227 */ /* 0x000fe200078e00ff */
[----:B------:R-:W-:-:S03]  /*3640*/  ISETP.GT.U32.AND P6, PT, R0, R15, PT ;  /* 0x0000000f0000720c */ /* 0x000fc60003fc4070 */
[----:B------:R-:W-:Y:S01]  /*3650*/  @!P4 IMAD.IADD R185, R185, 0x1, -R0 ;  /* 0x00000001b9b9c824 */ /* 0x000fe200078e0a00 */
[C---:B------:R-:W-:Y:S01]  /*3660*/  ISETP.GT.U32.AND P4, PT, R0.reuse, R187, PT ;  /* 0x000000bb0000720c */ /* 0x040fe20003f84070 */
[----:B------:R-:W-:Y:S02]  /*3670*/  IMAD.MOV R4, RZ, RZ, -R4 ;  /* 0x000000ffff047224 */ /* 0x000fe400078e0a04 */
[----:B------:R-:W-:Y:S02]  /*3680*/  @!P3 IMAD.IADD R131, R131, 0x1, -R0 ;  /* 0x000000018383b824 */ /* 0x000fe400078e0a00 */
[----:B------:R-:W-:Y:S02]  /*3690*/  IMAD R189, R0, R4, R189 ;  /* 0x0000000400bd7224 */ /* 0x000fe400078e02bd */
[----:B------:R-:W-:-:S03]  /*36a0*/  IMAD.HI.U32 R4, R3, R191, RZ ;  /* 0x000000bf03047227 */ /* 0x000fc600078e00ff */
[----:B------:R-:W-:Y:S01]  /*36b0*/  ISETP.GT.U32.AND P3, PT, R0, R189, PT ;  /* 0x000000bd0000720c */ /* 0x000fe20003f64070 */
[----:B------:R-:W-:Y:S02]  /*36c0*/  IMAD.MOV R4, RZ, RZ, -R4 ;  /* 0x000000ffff047224 */ /* 0x000fe400078e0a04 */
[--C-:B------:R-:W-:Y:S01]  /*36d0*/  @!P4 IMAD.IADD R187, R187, 0x1, -R0.reuse ;  /* 0x00000001bbbbc824 */ /* 0x100fe200078e0a00 */
[----:B------:R-:W-:Y:S01]  /*36e0*/  ISETP.GE.AND P4, PT, R12, RZ, PT ;  /* 0x000000ff0c00720c */ /* 0x000fe20003f86270 */
[----:B------:R-:W-:Y:S01]  /*36f0*/  @!P6 IMAD.IADD R15, R15, 0x1, -R0 ;  /* 0x000000010f0fe824 */ /* 0x000fe200078e0a00 */
[----:B------:R-:W-:Y:S01]  /*3700*/  LOP3.LUT R12, R2, 0x110, RZ, 0xfc, !PT ;  /* 0x00000110020c7812 */ /* 0x000fe200078efcff */
[C---:B------:R-:W-:Y:S01]  /*3710*/  IMAD R191, R0.reuse, R4, R191 ;  /* 0x0000000400bf7224 */ /* 0x040fe200078e02bf */
[C---:B------:R-:W-:Y:S01]  /*3720*/  ISETP.GT.U32.AND P6, PT, R0.reuse, R187, PT ;  /* 0x000000bb0000720c */ /* 0x040fe20003fc4070 */
[----:B------:R-:W-:Y:S01]  /*3730*/  IMAD.HI.U32 R5, R3, R89, RZ ;  /* 0x0000005903057227 */ /* 0x000fe200078e00ff */
[----:B------:R-:W-:-:S02]  /*3740*/  ISETP.GT.U32.AND P5, PT, R0, R15, PT ;  /* 0x0000000f0000720c */ /* 0x000fc40003fa4070 */
[----:B------:R-:W-:Y:S01]  /*3750*/  IABS R193, R12 ;  /* 0x0000000c00c17213 */ /* 0x000fe20000000000 */
[--C-:B------:R-:W-:Y:S01]  /*3760*/  @!P3 IMAD.IADD R189, R189, 0x1, -R0.reuse ;  /* 0x00000001bdbdb824 */ /* 0x100fe200078e0a00 */
[C---:B------:R-:W-:Y:S01]  /*3770*/  ISETP.GT.U32.AND P3, PT, R0.reuse, R191, PT ;  /* 0x000000bf0000720c */ /* 0x040fe20003f64070 */
[----:B------:R-:W-:Y:S02]  /*3780*/  IMAD.MOV R5, RZ, RZ, -R5 ;  /* 0x000000ffff057224 */ /* 0x000fe400078e0a05 */
[----:B------:R-:W-:Y:S02]  /*3790*/  @!P1 IMAD.MOV R131, RZ, RZ, -R131 ;  /* 0x000000ffff839224 */ /* 0x000fe400078e0a83 */
[----:B------:R-:W-:Y:S02]  /*37a0*/  IMAD R89, R0, R5, R89 ;  /* 0x0000000500597224 */ /* 0x000fe400078e0259 */
[----:B------:R-:W-:Y:S01]  /*37b0*/  @!P6 IMAD.IADD R187, R187, 0x1, -R0 ;  /* 0x00000001bbbbe824 */ /* 0x000fe200078e0a00 */
[----:B------:R-:W-:Y:S01]  /*37c0*/  ISETP.GE.AND P6, PT, R14, RZ, PT ;  /* 0x000000ff0e00720c */ /* 0x000fe20003fc6270 */
[----:B------:R-:W-:Y:S01]  /*37d0*/  IMAD.HI.U32 R5, R3, R79, RZ ;  /* 0x0000004f03057227 */ /* 0x000fe200078e00ff */
[----:B------:R-:W-:-:S02]  /*37e0*/  ISETP.GT.U32.AND P1, PT, R0, R89, PT ;  /* 0x000000590000720c */ /* 0x000fc40003f24070 */
[----:B------:R-:W-:Y:S01]  /*37f0*/  LOP3.LUT R14, R2, 0x114, RZ, 0xfc, !PT ;  /* 0x00000114020e7812 */ /* 0x000fe200078efcff */
[----:B------:R-:W-:Y:S01]  /*3800*/  @!P2 IMAD.MOV R187, RZ, RZ, -R187 ;  /* 0x000000ffffbba224 */ /* 0x000fe200078e0abb */
[C---:B------:R-:W-:Y:S01]  /*3810*/  ISETP.GT.U32.AND P2, PT, R0.reuse, R189, PT ;  /* 0x000000bd0000720c */ /* 0x040fe20003f44070 */
[----:B------:R-:W-:Y:S01]  /*3820*/  @!P3 IMAD.IADD R191, R191, 0x1, -R0 ;  /* 0x00000001bfbfb824 */ /* 0x000fe200078e0a00 */
[----:B------:R-:W-:Y:S01]  /*3830*/  IABS R97, R14 ;  /* 0x0000000e00617213 */ /* 0x000fe20000000000 */
[----:B------:R-:W-:Y:S02]  /*3840*/  IMAD.MOV R5, RZ, RZ, -R5 ;  /* 0x000000ffff057224 */ /* 0x000fe400078e0a05 */
[----:B------:R-:W-:Y:S01]  /*3850*/  IMAD.HI.U32 R4, R3, R193, RZ ;  /* 0x000000c103047227 */ /* 0x000fe200078e00ff */
[----:B------:R-:W-:-:S03]  /*3860*/  ISETP.GT.U32.AND P3, PT, R0, R191, PT ;  /* 0x000000bf0000720c */ /* 0x000fc60003f64070 */
[--C-:B------:R-:W-:Y:S01]  /*3870*/  @!P5 IMAD.IADD R15, R15, 0x1, -R0.reuse ;  /* 0x000000010f0fd824 */ /* 0x100fe200078e0a00 */
[----:B------:R-:W-:Y:S01]  /*3880*/  ISETP.GE.AND P5, PT, R16, RZ, PT ;  /* 0x000000ff1000720c */ /* 0x000fe20003fa6270 */
[----:B------:R-:W-:Y:S01]  /*3890*/  IMAD R79, R0, R5, R79 ;  /* 0x00000005004f7224 */ /* 0x000fe200078e024f */
[----:B------:R-:W-:Y:S01]  /*38a0*/  LOP3.LUT R16, R2, 0x118, RZ, 0xfc, !PT ;  /* 0x0000011802107812 */ /* 0x000fe200078efcff */
[----:B------:R-:W-:Y:S02]  /*38b0*/  @!P1 IMAD.IADD R89, R89, 0x1, -R0 ;  /* 0x0000000159599824 */ /* 0x000fe400078e0a00 */
[----:B------:R-:W-:Y:S01]  /*38c0*/  IMAD.MOV R4, RZ, RZ, -R4 ;  /* 0x000000ffff047224 */ /* 0x000fe200078e0a04 */
[----:B------:R-:W-:Y:S01]  /*38d0*/  IABS R195, R16 ;  /* 0x0000001000c37213 */ /* 0x000fe20000000000 */
[--C-:B------:R-:W-:Y:S01]  /*38e0*/  @!P2 IMAD.IADD R189, R189, 0x1, -R0.reuse ;  /* 0x00000001bdbda824 */ /* 0x100fe200078e0a00 */
[C---:B------:R-:W-:Y:S01]  /*38f0*/  ISETP.GT.U32.AND P1, PT, R0.reuse, R89, PT ;  /* 0x000000590000720c */ /* 0x040fe20003f24070 */
[C---:B------:R-:W-:Y:S01]  /*3900*/  IMAD R193, R0.reuse, R4, R193 ;  /* 0x0000000400c17224 */ /* 0x040fe200078e02c1 */
[----:B------:R-:W-:Y:S01]  /*3910*/  ISETP.GT.U32.AND P2, PT, R0, R79, PT ;  /* 0x0000004f0000720c */ /* 0x000fe20003f44070 */
[----:B------:R-:W-:-:S02]  /*3920*/  @!P3 IMAD.IADD R191, R191, 0x1, -R0 ;  /* 0x00000001bfbfb824 */ /* 0x000fc400078e0a00 */
[----:B------:R-:W-:Y:S01]  /*3930*/  IMAD.HI.U32 R5, R3, R195, RZ ;  /* 0x000000c303057227 */ /* 0x000fe200078e00ff */
[----:B------:R-:W-:-:S03]  /*3940*/  ISETP.GT.U32.AND P3, PT, R0, R193, PT ;  /* 0x000000c10000720c */ /* 0x000fc60003f64070 */
[----:B------:R-:W-:Y:S02]  /*3950*/  IMAD.MOV R5, RZ, RZ, -R5 ;  /* 0x000000ffff057224 */ /* 0x000fe400078e0a05 */
[----:B------:R-:W-:Y:S01]  /*3960*/  @!P0 IMAD.MOV R185, RZ, RZ, -R185 ;  /* 0x000000ffffb98224 */ /* 0x000fe200078e0ab9 */
[----:B------:R-:W-:Y:S01]  /*3970*/  ISETP.GE.AND P0, PT, R9, RZ, PT ;  /* 0x000000ff0900720c */ /* 0x000fe20003f06270 */
[--C-:B------:R-:W-:Y:S01]  /*3980*/  @!P1 IMAD.IADD R89, R89, 0x1, -R0.reuse ;  /* 0x0000000159599824 */ /* 0x100fe200078e0a00 */
[----:B------:R-:W-:Y:S01]  /*3990*/  ISETP.GE.AND P1, PT, R17, RZ, PT ;  /* 0x000000ff1100720c */ /* 0x000fe20003f26270 */
[--C-:B------:R-:W-:Y:S01]  /*39a0*/  @!P2 IMAD.IADD R79, R79, 0x1, -R0.reuse ;  /* 0x000000014f4fa824 */ /* 0x100fe200078e0a00 */
[----:B------:R-:W-:Y:S01]  /*39b0*/  ISETP.GE.AND P2, PT, R12, RZ, PT ;  /* 0x000000ff0c00720c */ /* 0x000fe20003f46270 */
[----:B------:R-:W-:Y:S01]  /*39c0*/  IMAD R195, R0, R5, R195 ;  /* 0x0000000500c37224 */ /* 0x000fe200078e02c3 */
[----:B------:R-:W-:Y:S01]  /*39d0*/  LOP3.LUT R12, R2, 0x120, RZ, 0xfc, !PT ;  /* 0x00000120020c7812 */ /* 0x000fe200078efcff */
[----:B------:R-:W-:Y:S01]  /*39e0*/  @!P3 IMAD.IADD R193, R193, 0x1, -R0 ;  /* 0x00000001c1c1b824 */ /* 0x000fe200078e0a00 */
[C---:B------:R-:W-:Y:S01]  /*39f0*/  ISETP.GT.U32.AND P3, PT, R0.reuse, R79, PT ;  /* 0x0000004f0000720c */ /* 0x040fe20003f64070 */
[----:B------:R-:W-:Y:S01]  /*3a00*/  @!P6 IMAD.MOV R89, RZ, RZ, -R89 ;  /* 0x000000ffff59e224 */ /* 0x000fe200078e0a59 */
[----:B------:R-:W-:Y:S01]  /*3a10*/  ISETP.GT.U32.AND P6, PT, R0, R195, PT ;  /* 0x000000c30000720c */ /* 0x000fe20003fc4070 */
[----:B------:R-:W-:Y:S01]  /*3a20*/  IMAD.HI.U32 R9, R3, R83, RZ ;  /* 0x0000005303097227 */ /* 0x000fe200078e00ff */
[----:B------:R-:W-:-:S03]  /*3a30*/  IABS R197, R12 ;  /* 0x0000000c00c57213 */ /* 0x000fc60000000000 */
[----:B------:R-:W-:-:S04]  /*3a40*/  IMAD.HI.U32 R4, R3, R97, RZ ;  /* 0x0000006103047227 */ /* 0x000fc800078e00ff */
[----:B------:R-:W-:Y:S02]  /*3a50*/  IMAD.MOV R9, RZ, RZ, -R9 ;  /* 0x000000ffff097224 */ /* 0x000fe400078e0a09 */
[----:B------:R-:W-:Y:S02]  /*3a60*/  IMAD.MOV R4, RZ, RZ, -R4 ;  /* 0x000000ffff047224 */ /* 0x000fe400078e0a04 */
[----:B------:R-:W-:Y:S01]  /*3a70*/  IMAD R83, R0, R9, R83 ;  /* 0x0000000900537224 */ /* 0x000fe200078e0253 */
[----:B------:R-:W-:Y:S01]  /*3a80*/  LOP3.LUT R9, R2, 0x124, RZ, 0xfc, !PT ;  /* 0x0000012402097812 */ /* 0x000fe200078efcff */
[----:B------:R-:W-:Y:S01]  /*3a90*/  @!P4 IMAD.MOV R15, RZ, RZ, -R15 ;  /* 0x000000ffff0fc224 */ /* 0x000fe200078e0a0f */
[C---:B------:R-:W-:Y:S01]  /*3aa0*/  ISETP.GT.U32.AND P4, PT, R0.reuse, R193, PT ;  /* 0x000000c10000720c */ /* 0x040fe20003f84070 */
[C---:B------:R-:W-:Y:S01]  /*3ab0*/  IMAD R97, R0.reuse, R4, R97 ;  /* 0x0000000400617224 */ /* 0x040fe200078e0261 */
[----:B------:R-:W-:Y:S01]  /*3ac0*/  IABS R85, R9 ;  /* 0x0000000900557213 */ /* 0x000fe20000000000 */
[--C-:B------:R-:W-:Y:S01]  /*3ad0*/  @!P3 IMAD.IADD R79, R79, 0x1, -R0.reuse ;  /* 0x000000014f4fb824 */ /* 0x100fe200078e0a00 */
[----:B------:R-:W-:Y:S01]  /*3ae0*/  ISETP.GT.U32.AND P3, PT, R0, R83, PT ;  /* 0x000000530000720c */ /* 0x000fe20003f64070 */
[----:B------:R-:W-:-:S02]  /*3af0*/  @!P6 IMAD.IADD R195, R195, 0x1, -R0 ;  /* 0x00000001c3c3e824 */ /* 0x000fc400078e0a00 */
[----:B------:R-:W-:-:S04]  /*3b00*/  IMAD.HI.U32 R4, R3, R197, RZ ;  /* 0x000000c503047227 */ /* 0x000fc800078e00ff */
[----:B------:R-:W-:Y:S01]  /*3b10*/  @!P1 IMAD.MOV R79, RZ, RZ, -R79 ;  /* 0x000000ffff4f9224 */ /* 0x000fe200078e0a4f */
[----:B------:R-:W-:Y:S01]  /*3b20*/  ISETP.GT.U32.AND P1, PT, R0, R195, PT ;  /* 0x000000c30000720c */ /* 0x000fe20003f24070 */
[----:B------:R-:W-:Y:S02]  /*3b30*/  IMAD.MOV R5, RZ, RZ, -R4 ;  /* 0x000000ffff057224 */ /* 0x000fe400078e0a04 */
[----:B------:R-:W-:-:S04]  /*3b40*/  IMAD.HI.U32 R4, R3, R85, RZ ;  /* 0x0000005503047227 */ /* 0x000fc800078e00ff */
[----:B------:R-:W-:Y:S01]  /*3b50*/  @!P4 IMAD.IADD R193, R193, 0x1, -R0 ;  /* 0x00000001c1c1c824 */ /* 0x000fe200078e0a00 */
[----:B------:R-:W-:Y:S01]  /*3b60*/  ISETP.GE.AND P4, PT, R16, RZ, PT ;  /* 0x000000ff1000720c */ /* 0x000fe20003f86270 */
[----:B------:R-:W-:Y:S01]  /*3b70*/  IMAD R197, R0, R5, R197 ;  /* 0x0000000500c57224 */ /* 0x000fe200078e02c5 */
[----:B------:R-:W-:Y:S01]  /*3b80*/  LOP3.LUT R16, R2, 0x12c, RZ, 0xfc, !PT ;  /* 0x0000012c02107812 */ /* 0x000fe200078efcff */
[----:B------:R-:W-:Y:S02]  /*3b90*/  IMAD.MOV R4, RZ, RZ, -R4 ;  /* 0x000000ffff047224 */ /* 0x000fe400078e0a04 */
[----:B------:R-:W-:Y:S01]  /*3ba0*/  @!P0 IMAD.MOV R189, RZ, RZ, -R189 ;  /* 0x000000ffffbd8224 */ /* 0x000fe200078e0abd */
[C---:B------:R-:W-:Y:S01]  /*3bb0*/  ISETP.GT.U32.AND P0, PT, R0.reuse, R97, PT ;  /* 0x000000610000720c */ /* 0x040fe20003f04070 */
[C---:B------:R-:W-:Y:S01]  /*3bc0*/  IMAD R85, R0.reuse, R4, R85 ;  /* 0x0000000400557224 */ /* 0x040fe200078e0255 */
[----:B------:R-:W-:Y:S01]  /*3bd0*/  IABS R93, R16 ;  /* 0x00000010005d7213 */ /* 0x000fe20000000000 */
[----:B------:R-:W-:Y:S01]  /*3be0*/  @!P2 IMAD.MOV R193, RZ, RZ, -R193 ;  /* 0x000000ffffc1a224 */ /* 0x000fe200078e0ac1 */
[C---:B------:R-:W-:Y:S01]  /*3bf0*/  ISETP.GT.U32.AND P2, PT, R0.reuse, R197, PT ;  /* 0x000000c50000720c */ /* 0x040fe20003f44070 */
[--C-:B------:R-:W-:Y:S01]  /*3c00*/  @!P1 IMAD.IADD R195, R195, 0x1, -R0.reuse ;  /* 0x00000001c3c39824 */ /* 0x100fe200078e0a00 */
[----:B------:R-:W-:Y:S01]  /*3c10*/  ISETP.GT.U32.AND P1, PT, R0, R85, PT ;  /* 0x000000550000720c */ /* 0x000fe20003f24070 */
[----:B------:R-:W-:-:S02]  /*3c20*/  @!P3 IMAD.IADD R83, R83, 0x1, -R0 ;  /* 0x000000015353b824 */ /* 0x000fc400078e0a00 */
[----:B------:R-:W-:Y:S01]  /*3c30*/  @!P5 IMAD.MOV R191, RZ, RZ, -R191 ;  /* 0x000000ffffbfd224 */ /* 0x000fe200078e0abf */
[----:B------:R-:W-:Y:S01]  /*3c40*/  ISETP.GE.AND P5, PT, R14, RZ, PT ;  /* 0x000000ff0e00720c */ /* 0x000fe20003fa6270 */
[----:B------:R-:W-:Y:S01]  /*3c50*/  IMAD.HI.U32 R5, R3, R93, RZ ;  /* 0x0000005d03057227 */ /* 0x000fe200078e00ff */
[----:B------:R-:W-:Y:S02]  /*3c60*/  ISETP.GT.U32.AND P3, PT, R0, R83, PT ;  /* 0x000000530000720c */ /* 0x000fe40003f64070 */
[----:B------:R-:W-:Y:S01]  /*3c70*/  LOP3.LUT R14, R2, 0x128, RZ, 0xfc, !PT ;  /* 0x00000128020e7812 */ /* 0x000fe200078efcff */
[--C-:B------:R-:W-:Y:S01]  /*3c80*/  @!P0 IMAD.IADD R97, R97, 0x1, -R0.reuse ;  /* 0x0000000161618824 */ /* 0x100fe200078e0a00 */
[----:B------:R-:W-:Y:S01]  /*3c90*/  ISETP.GE.AND P0, PT, R18, RZ, PT ;  /* 0x000000ff1200720c */ /* 0x000fe20003f06270 */
[--C-:B------:R-:W-:Y:S01]  /*3ca0*/  @!P2 IMAD.IADD R197, R197, 0x1, -R0.reuse ;  /* 0x00000001c5c5a824 */ /* 0x100fe200078e0a00 */
[----:B------:R-:W-:Y:S01]  /*3cb0*/  IABS R199, R14 ;  /* 0x0000000e00c77213 */ /* 0x000fe20000000000 */
[----:B------:R-:W-:Y:S01]  /*3cc0*/  @!P1 IMAD.IADD R85, R85, 0x1, -R0 ;  /* 0x0000000155559824 */ /* 0x000fe200078e0a00 */
[C---:B------:R-:W-:Y:S01]  /*3cd0*/  ISETP.GT.U32.AND P6, PT, R0.reuse, R97, PT ;  /* 0x000000610000720c */ /* 0x040fe20003fc4070 */
[----:B------:R-:W-:Y:S01]  /*3ce0*/  IMAD.MOV R5, RZ, RZ, -R5 ;  /* 0x000000ffff057224 */ /* 0x000fe200078e0a05 */
[----:B------:R-:W-:Y:S01]  /*3cf0*/  ISETP.GT.U32.AND P1, PT, R0, R197, PT ;  /* 0x000000c50000720c */ /* 0x000fe20003f24070 */
[----:B------:R-:W-:Y:S01]  /*3d00*/  IMAD.HI.U32 R4, R3, R199, RZ ;  /* 0x000000c703047227 */ /* 0x000fe200078e00ff */
[----:B------:R-:W-:-:S02]  /*3d10*/  ISETP.GE.AND P2, PT, R14, RZ, PT ;  /* 0x000000ff0e00720c */ /* 0x000fc40003f46270 */
[----:B------:R-:W-:Y:S01]  /*3d20*/  LOP3.LUT R14, R2, 0x13c, RZ, 0xfc, !PT ;  /* 0x0000013c020e7812 */ /* 0x000fe200078efcff */
[----:B------:R-:W-:Y:S01]  /*3d30*/  @!P3 IMAD.IADD R83, R83, 0x1, -R0 ;  /* 0x000000015353b824 */ /* 0x000fe200078e0a00 */
[----:B------:R-:W-:Y:S01]  /*3d40*/  ISETP.GE.AND P3, PT, R9, RZ, PT ;  /* 0x000000ff0900720c */ /* 0x000fe20003f66270 */
[----:B------:R-:W-:Y:S01]  /*3d50*/  IMAD R93, R0, R5, R93 ;  /* 0x00000005005d7224 */ /* 0x000fe200078e025d */
[----:B------:R-:W-:Y:S01]  /*3d60*/  LOP3.LUT R9, R2, 0x130, RZ, 0xfc, !PT ;  /* 0x0000013002097812 */ /* 0x000fe200078efcff */
[----:B------:R-:W-:Y:S01]  /*3d70*/  IMAD.MOV R4, RZ, RZ, -R4 ;  /* 0x000000ffff047224 */ /* 0x000fe200078e0a04 */
[----:B------:R-:W-:Y:S01]  /*3d80*/  IABS R87, R14 ;  /* 0x0000000e00577213 */ /* 0x000fe20000000000 */
[--C-:B------:R-:W-:Y:S01]  /*3d90*/  @!P6 IMAD.IADD R97, R97, 0x1, -R0.reuse ;  /* 0x000000016161e824 */ /* 0x100fe200078e0a00 */
[----:B------:R-:W-:Y:S01]  /*3da0*/  IABS R201, R9 ;  /* 0x0000000900c97213 */ /* 0x000fe20000000000 */
[----:B------:R-:W-:Y:S01]  /*3db0*/  @!P1 IMAD.IADD R197, R197, 0x1, -R0 ;  /* 0x00000001c5c59824 */ /* 0x000fe200078e0a00 */
[C---:B------:R-:W-:Y:S01]  /*3dc0*/  ISETP.GT.U32.AND P1, PT, R0.reuse, R93, PT ;  /* 0x0000005d0000720c */ /* 0x040fe20003f24070 */
[----:B------:R-:W-:Y:S01]  /*3dd0*/  @!P5 IMAD.MOV R97, RZ, RZ, -R97 ;  /* 0x000000ffff61d224 */ /* 0x000fe200078e0a61 */
[C---:B------:R-:W-:Y:S01]  /*3de0*/  ISETP.GT.U32.AND P5, PT, R0.reuse, R85, PT ;  /* 0x000000550000720c */ /* 0x040fe20003fa4070 */
[----:B------:R-:W-:Y:S01]  /*3df0*/  IMAD R199, R0, R4, R199 ;  /* 0x0000000400c77224 */ /* 0x000fe200078e02c7 */
[----:B------:R-:W-:Y:S01]  /*3e00*/  ISETP.GE.AND P6, PT, R12, RZ, PT ;  /* 0x000000ff0c00720c */ /* 0x000fe20003fc6270 */
[----:B------:R-:W-:Y:S01]  /*3e10*/  IMAD.HI.U32 R4, R3, R201, RZ ;  /* 0x000000c903047227 */ /* 0x000fe200078e00ff */
[----:B------:R-:W-:-:S02]  /*3e20*/  LOP3.LUT R12, R2, 0x138, RZ, 0xfc, !PT ;  /* 0x00000138020c7812 */ /* 0x000fc400078efcff */
[----:B------:R-:W-:Y:S01]  /*3e30*/  LOP3.LUT R18, R2, 0x150, RZ, 0xfc, !PT ;  /* 0x0000015002127812 */ /* 0x000fe200078efcff */
[----:B------:R-:W-:Y:S01]  /*3e40*/  IMAD.MOV R4, RZ, RZ, -R4 ;  /* 0x000000ffff047224 */ /* 0x000fe200078e0a04 */
[----:B------:R-:W-:Y:S01]  /*3e50*/  IABS R137, R12 ;  /* 0x0000000c00897213 */ /* 0x000fe20000000000 */
[----:B------:R-:W-:Y:S01]  /*3e60*/  @!P4 IMAD.MOV R195, RZ, RZ, -R195 ;  /* 0x000000ffffc3c224 */ /* 0x000fe200078e0ac3 */
[C---:B------:R-:W-:Y:S01]  /*3e70*/  ISETP.GT.U32.AND P4, PT, R0.reuse, R199, PT ;  /* 0x000000c70000720c */ /* 0x040fe20003f84070 */
[----:B------:R-:W-:Y:S01]  /*3e80*/  IMAD R201, R0, R4, R201 ;  /* 0x0000000400c97224 */ /* 0x000fe200078e02c9 */
[----:B------:R-:W-:Y:S01]  /*3e90*/  LOP3.LUT R4, R2, 0x134, RZ, 0xfc, !PT ;  /* 0x0000013402047812 */ /* 0x000fe200078efcff */
[--C-:B------:R-:W-:Y:S01]  /*3ea0*/  @!P1 IMAD.IADD R93, R93, 0x1, -R0.reuse ;  /* 0x000000015d5d9824 */ /* 0x100fe200078e0a00 */
[----:B------:R-:W-:Y:S01]  /*3eb0*/  IABS R123, R18 ;  /* 0x00000012007b7213 */ /* 0x000fe20000000000 */
[----:B------:R-:W-:Y:S01]  /*3ec0*/  @!P5 IMAD.IADD R85, R85, 0x1, -R0 ;  /* 0x000000015555d824 */ /* 0x000fe200078e0a00 */
[----:B------:R-:W-:Y:S01]  /*3ed0*/  IABS R91, R4 ;  /* 0x00000004005b7213 */ /* 0x000fe20000000000 */
[----:B------:R-:W-:Y:S01]  /*3ee0*/  @!P0 IMAD.MOV R83, RZ, RZ, -R83 ;  /* 0x000000ffff538224 */ /* 0x000fe200078e0a53 */
[----:B------:R-:W-:Y:S01]  /*3ef0*/  ISETP.GT.U32.AND P1, PT, R0, R93, PT ;  /* 0x0000005d0000720c */ /* 0x000fe20003f24070 */
[----:B------:R-:W-:Y:S01]  /*3f00*/  @!P6 IMAD.MOV R197, RZ, RZ, -R197 ;  /* 0x000000ffffc5e224 */ /* 0x000fe200078e0ac5 */
[----:B------:R-:W-:Y:S01]  /*3f10*/  ISETP.GE.AND P0, PT, R16, RZ, PT ;  /* 0x000000ff1000720c */ /* 0x000fe20003f06270 */
[----:B------:R-:W-:Y:S01]  /*3f20*/  @!P3 IMAD.MOV R85, RZ, RZ, -R85 ;  /* 0x000000ffff55b224 */ /* 0x000fe200078e0a55 */
[----:B------:R-:W-:Y:S01]  /*3f30*/  ISETP.GE.AND P6, PT, R4, RZ, PT ;  /* 0x000000ff0400720c */ /* 0x000fe20003fc6270 */
[----:B------:R-:W-:Y:S01]  /*3f40*/  IMAD.HI.U32 R4, R3, R91, RZ ;  /* 0x0000005b03047227 */ /* 0x000fe200078e00ff */
[----:B------:R-:W-:-:S02]  /*3f50*/  ISETP.GT.U32.AND P3, PT, R0, R201, PT ;  /* 0x000000c90000720c */ /* 0x000fc40003f64070 */
[----:B------:R-:W-:Y:S01]  /*3f60*/  ISETP.GE.AND P5, PT, R9, RZ, PT ;  /* 0x000000ff0900720c */ /* 0x000fe20003fa6270 */
[----:B------:R-:W-:Y:S01]  /*3f70*/  IMAD.MOV R4, RZ, RZ, -R4 ;  /* 0x000000ffff047224 */ /* 0x000fe200078e0a04 */
[----:B------:R-:W-:Y:S01]  /*3f80*/  LOP3.LUT R16, R2, 0x14c, RZ, 0xfc, !PT ;  /* 0x0000014c02107812 */ /* 0x000fe200078efcff */
[--C-:B------:R-:W-:Y:S02]  /*3f90*/  @!P4 IMAD.IADD R199, R199, 0x1, -R0.reuse ;  /* 0x00000001c7c7c824 */ /* 0x100fe400078e0a00 */
[--C-:B------:R-:W-:Y:S01]  /*3fa0*/  @!P1 IMAD.IADD R93, R93, 0x1, -R0.reuse ;  /* 0x000000015d5d9824 */ /* 0x100fe200078e0a00 */
[----:B------:R-:W-:Y:S01]  /*3fb0*/  ISETP.GE.AND P1, PT, R14, RZ, PT ;  /* 0x000000ff0e00720c */ /* 0x000fe20003f26270 */
[C---:B------:R-:W-:Y:S01]  /*3fc0*/  IMAD R91, R0.reuse, R4, R91 ;  /* 0x00000004005b7224 */ /* 0x040fe200078e025b */
[----:B------:R-:W-:Y:S01]  /*3fd0*/  ISETP.GT.U32.AND P4, PT, R0, R199, PT ;  /* 0x000000c70000720c */ /* 0x000fe20003f84070 */
[----:B------:R-:W-:Y:S01]  /*3fe0*/  @!P0 IMAD.MOV R93, RZ, RZ, -R93 ;  /* 0x000000ffff5d8224 */ /* 0x000fe200078e0a5d */
[----:B------:R-:W-:Y:S01]  /*3ff0*/  LOP3.LUT R4, R2, 0x140, RZ, 0xfc, !PT ;  /* 0x0000014002047812 */ /* 0x000fe200078efcff */
[----:B------:R-:W-:Y:S01]  /*4000*/  @!P3 IMAD.IADD R201, R201, 0x1, -R0 ;  /* 0x00000001c9c9b824 */ /* 0x000fe200078e0a00 */
[----:B------:R-:W-:Y:S01]  /*4010*/  ISETP.GT.U32.AND P0, PT, R0, R91, PT ;  /* 0x0000005b0000720c */ /* 0x000fe20003f04070 */
[----:B------:R-:W-:Y:S01]  /*4020*/  IMAD.HI.U32 R5, R3, R137, RZ ;  /* 0x0000008903057227 */ /* 0x000fe200078e00ff */
[----:B------:R-:W-:-:S02]  /*4030*/  IABS R135, R4 ;  /* 0x0000000400877213 */ /* 0x000fc40000000000 */
[----:B------:R-:W-:Y:S01]  /*4040*/  ISETP.GT.U32.AND P3, PT, R0, R201, PT ;  /* 0x000000c90000720c */ /* 0x000fe20003f64070 */
[----:B------:R-:W-:Y:S01]  /*4050*/  IMAD.MOV R5, RZ, RZ, -R5 ;  /* 0x000000ffff057224 */ /* 0x000fe200078e0a05 */
[----:B------:R-:W-:Y:S01]  /*4060*/  LOP3.LUT R14, R2, 0x148, RZ, 0xfc, !PT ;  /* 0x00000148020e7812 */ /* 0x000fe200078efcff */
[----:B------:R-:W-:Y:S01]  /*4070*/  IMAD.HI.U32 R9, R3, R87, RZ ;  /* 0x0000005703097227 */ /* 0x000fe200078e00ff */
[----:B------:R-:W-:Y:S02]  /*4080*/  IABS R17, R16 ;  /* 0x0000001000117213 */ /* 0x000fe40000000000 */
[----:B------:R-:W-:Y:S01]  /*4090*/  IABS R127, R14 ;  /* 0x0000000e007f7213 */ /* 0x000fe20000000000 */
[--C-:B------:R-:W-:Y:S01]  /*40a0*/  @!P4 IMAD.IADD R199, R199, 0x1, -R0.reuse ;  /* 0x00000001c7c7c824 */ /* 0x100fe200078e0a00 */
[----:B------:R-:W-:Y:S01]  /*40b0*/  ISETP.GE.AND P4, PT, R12, RZ, PT ;  /* 0x000000ff0c00720c */ /* 0x000fe20003f86270 */
[----:B------:R-:W-:Y:S01]  /*40c0*/  IMAD R137, R0, R5, R137 ;  /* 0x0000000500897224 */ /* 0x000fe200078e0289 */
[----:B------:R-:W-:Y:S01]  /*40d0*/  LOP3.LUT R12, R2, 0x144, RZ, 0xfc, !PT ;  /* 0x00000144020c7812 */ /* 0x000fe200078efcff */
[----:B------:R-:W-:-:S02]  /*40e0*/  @!P0 IMAD.IADD R91, R91, 0x1, -R0 ;  /* 0x000000015b5b8824 */ /* 0x000fc400078e0a00 */
[----:B------:R-:W-:Y:S01]  /*40f0*/  @!P2 IMAD.MOV R199, RZ, RZ, -R199 ;  /* 0x000000ffffc7a224 */ /* 0x000fe200078e0ac7 */
[----:B------:R-:W-:Y:S01]  /*4100*/  ISETP.GE.AND P2, PT, R4, RZ, PT ;  /* 0x000000ff0400720c */ /* 0x000fe20003f46270 */
[----:B------:R-:W-:Y:S01]  /*4110*/  @!P3 IMAD.IADD R201, R201, 0x1, -R0 ;  /* 0x00000001c9c9b824 */ /* 0x000fe200078e0a00 */
[C---:B------:R-:W-:Y:S01]  /*4120*/  ISETP.GT.U32.AND P3, PT, R0.reuse, R137, PT ;  /* 0x000000890000720c */ /* 0x040fe20003f64070 */
[----:B------:R-:W-:Y:S01]  /*4130*/  IMAD.MOV R9, RZ, RZ, -R9 ;  /* 0x000000ffff097224 */ /* 0x000fe200078e0a09 */
[----:B------:R-:W-:Y:S01]  /*4140*/  ISETP.GT.U32.AND P0, PT, R0, R91, PT ;  /* 0x0000005b0000720c */ /* 0x000fe20003f04070 */
[----:B------:R-:W-:Y:S01]  /*4150*/  IMAD.HI.U32 R4, R3, R135, RZ ;  /* 0x0000008703047227 */ /* 0x000fe200078e00ff */
[----:B------:R-:W-:-:S03]  /*4160*/  IABS R129, R12 ;  /* 0x0000000c00817213 */ /* 0x000fc60000000000 */
[C---:B------:R-:W-:Y:S02]  /*4170*/  IMAD R87, R0.reuse, R9, R87 ;  /* 0x0000000900577224 */ /* 0x040fe400078e0257 */
[----:B------:R-:W-:Y:S02]  /*4180*/  IMAD.MOV R4, RZ, RZ, -R4 ;  /* 0x000000ffff047224 */ /* 0x000fe400078e0a04 */
[----:B------:R-:W-:Y:S01]  /*4190*/  @!P5 IMAD.MOV R201, RZ, RZ, -R201 ;  /* 0x000000ffffc9d224 */ /* 0x000fe200078e0ac9 */
[C---:B------:R-:W-:Y:S01]  /*41a0*/  ISETP.GT.U32.AND P5, PT, R0.reuse, R87, PT ;  /* 0x000000570000720c */ /* 0x040fe20003fa4070 */
[C---:B------:R-:W-:Y:S02]  /*41b0*/  IMAD R135, R0.reuse, R4, R135 ;  /* 0x0000000400877224 */ /* 0x040fe400078e0287 */
[--C-:B------:R-:W-:Y:S02]  /*41c0*/  @!P3 IMAD.IADD R137, R137, 0x1, -R0.reuse ;  /* 0x000000018989b824 */ /* 0x100fe400078e0a00 */
[----:B------:R-:W-:Y:S01]  /*41d0*/  @!P0 IMAD.IADD R91, R91, 0x1, -R0 ;  /* 0x000000015b5b8824 */ /* 0x000fe200078e0a00 */
[C---:B------:R-:W-:Y:S01]  /*41e0*/  ISETP.GT.U32.AND P0, PT, R0.reuse, R135, PT ;  /* 0x000000870000720c */ /* 0x040fe20003f04070 */
[----:B------:R-:W-:Y:S01]  /*41f0*/  IMAD.HI.U32 R5, R3, R129, RZ ;  /* 0x0000008103057227 */ /* 0x000fe200078e00ff */
[----:B------:R-:W-:-:S03]  /*4200*/  ISETP.GT.U32.AND P3, PT, R0, R137, PT ;  /* 0x000000890000720c */ /* 0x000fc60003f64070 */
[----:B------:R-:W-:-:S04]  /*4210*/  IMAD.HI.U32 R9, R3, R127, RZ ;  /* 0x0000007f03097227 */ /* 0x000fc800078e00ff */
[----:B------:R-:W-:Y:S02]  /*4220*/  IMAD.MOV R5, RZ, RZ, -R5 ;  /* 0x000000ffff057224 */ /* 0x000fe400078e0a05 */
[--C-:B------:R-:W-:Y:S02]  /*4230*/  @!P5 IMAD.IADD R87, R87, 0x1, -R0.reuse ;  /* 0x000000015757d824 */ /* 0x100fe400078e0a00 */
[----:B------:R-:W-:Y:S02]  /*4240*/  IMAD.MOV R9, RZ, RZ, -R9 ;  /* 0x000000ffff097224 */ /* 0x000fe400078e0a09 */
[C---:B------:R-:W-:Y:S02]  /*4250*/  IMAD R129, R0.reuse, R5, R129 ;  /* 0x0000000500817224 */ /* 0x040fe400078e0281 */
[----:B------:R-:W-:Y:S01]  /*4260*/  @!P0 IMAD.IADD R135, R135, 0x1, -R0 ;  /* 0x0000000187878824 */ /* 0x000fe200078e0a00 */
[----:B------:R-:W-:Y:S01]  /*4270*/  ISETP.GT.U32.AND P0, PT, R0, R87, PT ;  /* 0x000000570000720c */ /* 0x000fe20003f04070 */
[----:B------:R-:W-:-:S04]  /*4280*/  IMAD.HI.U32 R4, R3, R17, RZ ;  /* 0x0000001103047227 */ /* 0x000fc800078e00ff */
[----:B------:R-:W-:Y:S01]  /*4290*/  IMAD R127, R0, R9, R127 ;  /* 0x00000009007f7224 */ /* 0x000fe200078e027f */
[----:B------:R-:W-:Y:S01]  /*42a0*/  LOP3.LUT R9, R2, 0x154, RZ, 0xfc, !PT ;  /* 0x0000015402097812 */ /* 0x000fe200078efcff */
[----:B------:R-:W-:Y:S01]  /*42b0*/  @!P3 IMAD.IADD R137, R137, 0x1, -R0 ;  /* 0x000000018989b824 */ /* 0x000fe200078e0a00 */
[C---:B------:R-:W-:Y:S01]  /*42c0*/  ISETP.GT.U32.AND P3, PT, R0.reuse, R129, PT ;  /* 0x000000810000720c */ /* 0x040fe20003f64070 */
[----:B------:R-:W-:Y:S01]  /*42d0*/  IMAD.MOV R4, RZ, RZ, -R4 ;  /* 0x000000ffff047224 */ /* 0x000fe200078e0a04 */
[----:B------:R-:W-:Y:S01]  /*42e0*/  ISETP.GT.U32.AND P5, PT, R0, R127, PT ;  /* 0x0000007f0000720c */ /* 0x000fe20003fa4070 */
[----:B------:R-:W-:Y:S01]  /*42f0*/  IMAD.HI.U32 R5, R3, R123, RZ ;  /* 0x0000007b03057227 */ /* 0x000fe200078e00ff */
[----:B------:R-:W-:-:S03]  /*4300*/  IABS R105, R9 ;  /* 0x0000000900697213 */ /* 0x000fc60000000000 */
[C---:B------:R-:W-:Y:S02]  /*4310*/  IMAD R17, R0.reuse, R4, R17 ;  /* 0x0000000400117224 */ /* 0x040fe400078e0211 */
[--C-:B------:R-:W-:Y:S02]  /*4320*/  @!P0 IMAD.IADD R87, R87, 0x1, -R0.reuse ;  /* 0x0000000157578824 */ /* 0x100fe400078e0a00 */
[----:B------:R-:W-:Y:S01]  /*4330*/  IMAD.MOV R5, RZ, RZ, -R5 ;  /* 0x000000ffff057224 */ /* 0x000fe200078e0a05 */
[C---:B------:R-:W-:Y:S01]  /*4340*/  ISETP.GT.U32.AND P0, PT, R0.reuse, R17, PT ;  /* 0x000000110000720c */ /* 0x040fe20003f04070 */
[--C-:B------:R-:W-:Y:S01]  /*4350*/  @!P3 IMAD.IADD R129, R129, 0x1, -R0.reuse ;  /* 0x000000018181b824 */ /* 0x100fe200078e0a00 */
[C---:B------:R-:W-:Y:S01]  /*4360*/  ISETP.GT.U32.AND P3, PT, R0.reuse, R135, PT ;  /* 0x000000870000720c */ /* 0x040fe20003f64070 */
[----:B------:R-:W-:Y:S02]  /*4370*/  @!P5 IMAD.IADD R127, R127, 0x1, -R0 ;  /* 0x000000017f7fd824 */ /* 0x000fe400078e0a00 */
[----:B------:R-:W-:-:S02]  /*4380*/  IMAD R123, R0, R5, R123 ;  /* 0x00000005007b7224 */ /* 0x000fc400078e027b */
[----:B------:R-:W-:Y:S01]  /*4390*/  IMAD.HI.U32 R4, R3, R105, RZ ;  /* 0x0000006903047227 */ /* 0x000fe200078e00ff */
[----:B------:R-:W-:-:S03]  /*43a0*/  ISETP.GT.U32.AND P5, PT, R0, R127, PT ;  /* 0x0000007f0000720c */ /* 0x000fc60003fa4070 */
[----:B------:R-:W-:-:S04]  /*43b0*/  IMAD.HI.U32 R5, R3, R95, RZ ;  /* 0x0000005f03057227 */ /* 0x000fc800078e00ff */
[--C-:B------:R-:W-:Y:S01]  /*43c0*/  @!P0 IMAD.IADD R17, R17, 0x1, -R0.reuse ;  /* 0x0000000111118824 */ /* 0x100fe200078e0a00 */
[----:B------:R-:W-:Y:S01]  /*43d0*/  ISETP.GE.AND P0, PT, R14, RZ, PT ;  /* 0x000000ff0e00720c */ /* 0x000fe20003f06270 */
[----:B------:R-:W-:Y:S01]  /*43e0*/  @!P3 IMAD.IADD R135, R135, 0x1, -R0 ;  /* 0x000000018787b824 */ /* 0x000fe200078e0a00 */
[----:B------:R-:W-:Y:S01]  /*43f0*/  ISETP.GT.U32.AND P3, PT, R0, R123, PT ;  /* 0x0000007b0000720c */ /* 0x000fe20003f64070 */
[----:B------:R-:W-:Y:S01]  /*4400*/  IMAD.MOV R4, RZ, RZ, -R4 ;  /* 0x000000ffff047224 */ /* 0x000fe200078e0a04 */
[----:B------:R-:W-:Y:S01]  /*4410*/  LOP3.LUT R14, R2, 0x174, RZ, 0xfc, !PT ;  /* 0x00000174020e7812 */ /* 0x000fe200078efcff */
[----:B------:R-:W-:Y:S02]  /*4420*/  IMAD.MOV R5, RZ, RZ, -R5 ;  /* 0x000000ffff057224 */ /* 0x000fe400078e0a05 */
[----:B------:R-:W-:Y:S01]  /*4430*/  @!P6 IMAD.MOV R91, RZ, RZ, -R91 ;  /* 0x000000ffff5be224 */ /* 0x000fe200078e0a5b */
[C---:B------:R-:W-:Y:S01]  /*4440*/  ISETP.GT.U32.AND P6, PT, R0.reuse, R129, PT ;  /* 0x000000810000720c */ /* 0x040fe20003fc4070 */
[----:B------:R-:W-:Y:S01]  /*4450*/  IMAD R105, R0, R4, R105 ;  /* 0x0000000400697224 */ /* 0x000fe200078e0269 */
[----:B------:R-:W-:Y:S01]  /*4460*/  IABS R101, R14 ;  /* 0x0000000e00657213 */ /* 0x000fe20000000000 */
[----:B------:R-:W-:-:S02]  /*4470*/  @!P5 IMAD.IADD R127, R127, 0x1, -R0 ;  /* 0x000000017f7fd824 */ /* 0x000fc400078e0a00 */
[C---:B------:R-:W-:Y:S01]  /*4480*/  IMAD R95, R0.reuse, R5, R95 ;  /* 0x00000005005f7224 */ /* 0x040fe200078e025f */
[C---:B------:R-:W-:Y:S01]  /*4490*/  ISETP.GT.U32.AND P5, PT, R0.reuse, R105, PT ;  /* 0x000000690000720c */ /* 0x040fe20003fa4070 */
[----:B------:R-:W-:Y:S01]  /*44a0*/  @!P4 IMAD.MOV R137, RZ, RZ, -R137 ;  /* 0x000000ffff89c224 */ /* 0x000fe200078e0a89 */
[C---:B------:R-:W-:Y:S01]  /*44b0*/  ISETP.GT.U32.AND P4, PT, R0.reuse, R17, PT ;  /* 0x000000110000720c */ /* 0x040fe20003f84070 */
[----:B------:R-:W-:Y:S01]  /*44c0*/  @!P0 IMAD.MOV R127, RZ, RZ, -R127 ;  /* 0x000000ffff7f8224 */ /* 0x000fe200078e0a7f */
[----:B------:R-:W-:Y:S01]  /*44d0*/  ISETP.GT.U32.AND P0, PT, R0, R95, PT ;  /* 0x0000005f0000720c */ /* 0x000fe20003f04070 */
[--C-:B------:R-:W-:Y:S01]  /*44e0*/  @!P3 IMAD.IADD R123, R123, 0x1, -R0.reuse ;  /* 0x000000017b7bb824 */ /* 0x100fe200078e0a00 */
[----:B------:R-:W-:Y:S01]  /*44f0*/  ISETP.GE.AND P3, PT, R16, RZ, PT ;  /* 0x000000ff1000720c */ /* 0x000fe20003f66270 */
[----:B------:R-:W-:Y:S01]  /*4500*/  @!P6 IMAD.IADD R129, R129, 0x1, -R0 ;  /* 0x000000018181e824 */ /* 0x000fe200078e0a00 */
[----:B------:R-:W-:Y:S01]  /*4510*/  ISETP.GE.AND P6, PT, R12, RZ, PT ;  /* 0x000000ff0c00720c */ /* 0x000fe20003fc6270 */
[----:B------:R-:W-:Y:S01]  /*4520*/  IMAD.HI.U32 R4, R3, R121, RZ ;  /* 0x0000007903047227 */ /* 0x000fe200078e00ff */
[----:B------:R-:W-:-:S02]  /*4530*/  LOP3.LUT R12, R2, 0x160, RZ, 0xfc, !PT ;  /* 0x00000160020c7812 */ /* 0x000fc400078efcff */
[----:B------:R-:W-:Y:S01]  /*4540*/  LOP3.LUT R5, R2, 0x168, RZ, 0xfc, !PT ;  /* 0x0000016802057812 */ /* 0x000fe200078efcff */
[----:B------:R-:W-:Y:S01]  /*4550*/  IMAD.MOV R4, RZ, RZ, -R4 ;  /* 0x000000ffff047224 */ /* 0x000fe200078e0a04 */
[----:B------:R-:W-:Y:S01]  /*4560*/  IABS R115, R12 ;  /* 0x0000000c00737213 */ /* 0x000fe20000000000 */
[--C-:B------:R-:W-:Y:S01]  /*4570*/  @!P5 IMAD.IADD R105, R105, 0x1, -R0.reuse ;  /* 0x000000016969d824 */ /* 0x100fe200078e0a00 */
[----:B------:R-:W-:Y:S01]  /*4580*/  IABS R111, R5 ;  /* 0x00000005006f7213 */ /* 0x000fe20000000000 */
[--C-:B------:R-:W-:Y:S01]  /*4590*/  @!P4 IMAD.IADD R17, R17, 0x1, -R0.reuse ;  /* 0x000000011111c824 */ /* 0x100fe200078e0a00 */
[----:B------:R-:W-:Y:S01]  /*45a0*/  ISETP.GE.AND P4, PT, R9, RZ, PT ;  /* 0x000000ff0900720c */ /* 0x000fe20003f86270 */
[----:B------:R-:W-:Y:S01]  /*45b0*/  @!P0 IMAD.IADD R95, R95, 0x1, -R0 ;  /* 0x000000015f5f8824 */ /* 0x000fe200078e0a00 */
[C---:B------:R-:W-:Y:S01]  /*45c0*/  ISETP.GT.U32.AND P5, PT, R0.reuse, R105, PT ;  /* 0x000000690000720c */ /* 0x040fe20003fa4070 */
[----:B------:R-:W-:Y:S01]  /*45d0*/  IMAD R121, R0, R4, R121 ;  /* 0x0000000400797224 */ /* 0x000fe200078e0279 */
[----:B------:R-:W-:Y:S01]  /*45e0*/  LOP3.LUT R9, R2, 0x16c, RZ, 0xfc, !PT ;  /* 0x0000016c02097812 */ /* 0x000fe200078efcff */
[----:B------:R-:W-:Y:S01]  /*45f0*/  @!P3 IMAD.MOV R17, RZ, RZ, -R17 ;  /* 0x000000ffff11b224 */ /* 0x000fe200078e0a11 */
[----:B------:R-:W-:Y:S01]  /*4600*/  ISETP.GT.U32.AND P3, PT, R0, R95, PT ;  /* 0x0000005f0000720c */ /* 0x000fe20003f64070 */
[----:B------:R-:W-:Y:S01]  /*4610*/  IMAD.HI.U32 R4, R3, R115, RZ ;  /* 0x0000007303047227 */ /* 0x000fe200078e00ff */
[----:B------:R-:W-:-:S02]  /*4620*/  IABS R99, R9 ;  /* 0x0000000900637213 */ /* 0x000fc40000000000 */
[----:B------:R-:W-:Y:S01]  /*4630*/  LOP3.LUT R16, R2, 0x178, RZ, 0xfc, !PT ;  /* 0x0000017802107812 */ /* 0x000fe200078efcff */
[----:B------:R-:W-:Y:S01]  /*4640*/  @!P2 IMAD.MOV R135, RZ, RZ, -R135 ;  /* 0x000000ffff87a224 */ /* 0x000fe200078e0a87 */
[C---:B------:R-:W-:Y:S01]  /*4650*/  ISETP.GT.U32.AND P2, PT, R0.reuse, R121, PT ;  /* 0x000000790000720c */ /* 0x040fe20003f44070 */
[----:B------:R-:W-:Y:S01]  /*4660*/  IMAD.MOV R4, RZ, RZ, -R4 ;  /* 0x000000ffff047224 */ /* 0x000fe200078e0a04 */
[----:B------:R-:W-:Y:S01]  /*4670*/  IABS R39, R16 ;  /* 0x0000001000277213 */ /* 0x000fe20000000000 */
[----:B------:R-:W-:Y:S01]  /*4680*/  @!P1 IMAD.MOV R87, RZ, RZ, -R87 ;  /* 0x000000ffff579224 */ /* 0x000fe200078e0a57 */
[C---:B------:R-:W-:Y:S01]  /*4690*/  ISETP.GT.U32.AND P1, PT, R0.reuse, R123, PT ;  /* 0x0000007b0000720c */ /* 0x040fe20003f24070 */
[----:B------:R-:W-:Y:S01]  /*46a0*/  IMAD R115, R0, R4, R115 ;  /* 0x0000000400737224 */ /* 0x000fe200078e0273 */
[----:B------:R-:W-:Y:S01]  /*46b0*/  LOP3.LUT R4, R2, 0x164, RZ, 0xfc, !PT ;  /* 0x0000016402047812 */ /* 0x000fe200078efcff */
[--C-:B------:R-:W-:Y:S01]  /*46c0*/  @!P5 IMAD.IADD R105, R105, 0x1, -R0.reuse ;  /* 0x000000016969d824 */ /* 0x100fe200078e0a00 */
[----:B------:R-:W-:Y:S01]  /*46d0*/  ISETP.GE.AND P5, PT, R20, RZ, PT ;  /* 0x000000ff1400720c */ /* 0x000fe20003fa6270 */
[--C-:B------:R-:W-:Y:S01]  /*46e0*/  @!P3 IMAD.IADD R95, R95, 0x1, -R0.reuse ;  /* 0x000000015f5fb824 */ /* 0x100fe200078e0a00 */
[----:B------:R-:W-:Y:S01]  /*46f0*/  ISETP.GT.U32.AND P3, PT, R0, R115, PT ;  /* 0x000000730000720c */ /* 0x000fe20003f64070 */
[----:B------:R-:W-:Y:S01]  /*4700*/  @!P6 IMAD.MOV R129, RZ, RZ, -R129 ;  /* 0x000000ffff81e224 */ /* 0x000fe200078e0a81 */
[----:B------:R-:W-:Y:S01]  /*4710*/  ISETP.GE.AND P6, PT, R18, RZ, PT ;  /* 0x000000ff1200720c */ /* 0x000fe20003fc6270 */
[----:B------:R-:W-:Y:S01]  /*4720*/  @!P2 IMAD.IADD R121, R121, 0x1, -R0 ;  /* 0x000000017979a824 */ /* 0x000fe200078e0a00 */
[----:B------:R-:W-:Y:S01]  /*4730*/  IABS R113, R4 ;  /* 0x0000000400717213 */ /* 0x000fe20000000000 */
[----:B------:R-:W-:Y:S01]  /*4740*/  @!P4 IMAD.MOV R105, RZ, RZ, -R105 ;  /* 0x000000ffff69c224 */ /* 0x000fe200078e0a69 */
[----:B------:R-:W-:Y:S01]  /*4750*/  ISETP.GE.AND P4, PT, R5, RZ, PT ;  /* 0x000000ff0500720c */ /* 0x000fe20003f86270 */
[----:B------:R-:W-:Y:S01]  /*4760*/  IMAD.HI.U32 R5, R3, R111, RZ ;  /* 0x0000006f03057227 */ /* 0x000fe200078e00ff */
[----:B------:R-:W-:-:S02]  /*4770*/  ISETP.GT.U32.AND P0, PT, R0, R121, PT ;  /* 0x000000790000720c */ /* 0x000fc40003f04070 */
[----:B------:R-:W-:Y:S01]  /*4780*/  ISETP.GE.AND P2, PT, R12, RZ, PT ;  /* 0x000000ff0c00720c */ /* 0x000fe20003f46270 */
[----:B------:R-:W-:Y:S01]  /*4790*/  IMAD.MOV R5, RZ, RZ, -R5 ;  /* 0x000000ffff057224 */ /* 0x000fe200078e0a05 */
[----:B------:R-:W-:Y:S01]  /*47a0*/  LOP3.LUT R12, R2, 0x170, RZ, 0xfc, !PT ;  /* 0x00000170020c7812 */ /* 0x000fe200078efcff */
[--C-:B------:R-:W-:Y:S01]  /*47b0*/  @!P1 IMAD.IADD R123, R123, 0x1, -R0.reuse ;  /* 0x000000017b7b9824 */ /* 0x100fe200078e0a00 */
[----:B------:R-:W-:Y:S01]  /*47c0*/  ISETP.GE.AND P1, PT, R19, RZ, PT ;  /* 0x000000ff1300720c */ /* 0x000fe20003f26270 */
[----:B------:R-:W-:Y:S01]  /*47d0*/  IMAD R111, R0, R5, R111 ;  /* 0x00000005006f7224 */ /* 0x000fe200078e026f */
[----:B------:R-:W-:Y:S01]  /*47e0*/  IABS R23, R12 ;  /* 0x0000000c00177213 */ /* 0x000fe20000000000 */
[----:B------:R-:W-:Y:S01]  /*47f0*/  @!P3 IMAD.IADD R115, R115, 0x1, -R0 ;  /* 0x000000017373b824 */ /* 0x000fe200078e0a00 */
[----:B------:R-:W-:Y:S01]  /*4800*/  LOP3.LUT R18, R2, 0x17c, RZ, 0xfc, !PT ;  /* 0x0000017c02127812 */ /* 0x000fe200078efcff */
[----:B------:R-:W-:Y:S01]  /*4810*/  @!P6 IMAD.MOV R123, RZ, RZ, -R123 ;  /* 0x000000ffff7be224 */ /* 0x000fe200078e0a7b */
[----:B------:R-:W-:Y:S01]  /*4820*/  ISETP.GE.AND P6, PT, R4, RZ, PT ;  /* 0x000000ff0400720c */ /* 0x000fe20003fc6270 */
[----:B------:R-:W-:Y:S01]  /*4830*/  @!P5 IMAD.MOV R95, RZ, RZ, -R95 ;  /* 0x000000ffff5fd224 */ /* 0x000fe200078e0a5f */
[C---:B------:R-:W-:Y:S01]  /*4840*/  ISETP.GT.U32.AND P3, PT, R0.reuse, R115, PT ;  /* 0x000000730000720c */ /* 0x040fe20003f64070 */
[----:B------:R-:W-:Y:S01]  /*4850*/  IMAD.HI.U32 R4, R3, R113, RZ ;  /* 0x0000007103047227 */ /* 0x000fe200078e00ff */
[----:B------:R-:W-:-:S02]  /*4860*/  ISETP.GT.U32.AND P5, PT, R0, R111, PT ;  /* 0x0000006f0000720c */ /* 0x000fc40003fa4070 */
[----:B------:R-:W-:Y:S01]  /*4870*/  IABS R109, R18 ;  /* 0x00000012006d7213 */ /* 0x000fe20000000000 */
[----:B------:R-:W-:Y:S01]  /*4880*/  @!P0 IMAD.IADD R121, R121, 0x1, -R0 ;  /* 0x0000000179798824 */ /* 0x000fe200078e0a00 */
[----:B------:R-:W-:Y:S01]  /*4890*/  ISETP.GE.AND P0, PT, R9, RZ, PT ;  /* 0x000000ff0900720c */ /* 0x000fe20003f06270 */
[----:B------:R-:W-:Y:S01]  /*48a0*/  IMAD.MOV R9, RZ, RZ, -R4 ;  /* 0x000000ffff097224 */ /* 0x000fe200078e0a04 */
[C---:B------:R-:W-:Y:S01]  /*48b0*/  LOP3.LUT R19, R2.reuse, 0x180, RZ, 0xfc, !PT ;  /* 0x0000018002137812 */ /* 0x040fe200078efcff */
[----:B------:R-:W-:Y:S01]  /*48c0*/  IMAD.HI.U32 R4, R3, R99, RZ ;  /* 0x0000006303047227 */ /* 0x000fe200078e00ff */
[----:B------:R-:W-:Y:S02]  /*48d0*/  LOP3.LUT R20, R2, 0x184, RZ, 0xfc, !PT ;  /* 0x0000018402147812 */ /* 0x000fe400078efcff */
[----:B------:R-:W-:Y:S01]  /*48e0*/  IABS R103, R19 ;  /* 0x0000001300677213 */ /* 0x000fe20000000000 */
[----:B------:R-:W-:Y:S01]  /*48f0*/  IMAD R113, R0, R9, R113 ;  /* 0x0000000900717224 */ /* 0x000fe200078e0271 */
[----:B------:R-:W-:Y:S01]  /*4900*/  IABS R107, R20 ;  /* 0x00000014006b7213 */ /* 0x000fe20000000000 */
[----:B------:R-:W-:-:S02]  /*4910*/  IMAD.MOV R9, RZ, RZ, -R4 ;  /* 0x000000ffff097224 */ /* 0x000fc400078e0a04 */
[----:B------:R-:W-:-:S04]  /*4920*/  IMAD.HI.U32 R4, R3, R23, RZ ;  /* 0x0000001703047227 */ /* 0x000fc800078e00ff */
[----:B------:R-:W-:Y:S01]  /*4930*/  @!P1 IMAD.MOV R121, RZ, RZ, -R121 ;  /* 0x000000ffff799224 */ /* 0x000fe200078e0a79 */
[C---:B------:R-:W-:Y:S01]  /*4940*/  ISETP.GT.U32.AND P1, PT, R0.reuse, R113, PT ;  /* 0x000000710000720c */ /* 0x040fe20003f24070 */
[--C-:B------:R-:W-:Y:S02]  /*4950*/  @!P3 IMAD.IADD R115, R115, 0x1, -R0.reuse ;  /* 0x000000017373b824 */ /* 0x100fe400078e0a00 */
[----:B------:R-:W-:Y:S02]  /*4960*/  @!P5 IMAD.IADD R111, R111, 0x1, -R0 ;  /* 0x000000016f6fd824 */ /* 0x000fe400078e0a00 */
[----:B------:R-:W-:Y:S02]  /*4970*/  IMAD.MOV R4, RZ, RZ, -R4 ;  /* 0x000000ffff047224 */ /* 0x000fe400078e0a04 */
[----:B------:R-:W-:Y:S01]  /*4980*/  @!P2 IMAD.MOV R115, RZ, RZ, -R115 ;  /* 0x000000ffff73a224 */ /* 0x000fe200078e0a73 */
[C---:B------:R-:W-:Y:S01]  /*4990*/  ISETP.GT.U32.AND P2, PT, R0.reuse, R111, PT ;  /* 0x0000006f0000720c */ /* 0x040fe20003f44070 */
[----:B------:R-:W-:-:S02]  /*49a0*/  IMAD R23, R0, R4, R23 ;  /* 0x0000000400177224 */ /* 0x000fc400078e0217 */
[----:B------:R-:W-:-:S04]  /*49b0*/  IMAD.HI.U32 R4, R3, R39, RZ ;  /* 0x0000002703047227 */ /* 0x000fc800078e00ff */
[----:B------:R-:W-:Y:S02]  /*49c0*/  IMAD.MOV R4, RZ, RZ, -R4 ;  /* 0x000000ffff047224 */ /* 0x000fe400078e0a04 */
[--C-:B------:R-:W-:Y:S01]  /*49d0*/  @!P1 IMAD.IADD R113, R113, 0x1, -R0.reuse ;  /* 0x0000000171719824 */ /* 0x100fe200078e0a00 */
[C---:B------:R-:W-:Y:S01]  /*49e0*/  ISETP.GT.U32.AND P1, PT, R0.reuse, R23, PT ;  /* 0x000000170000720c */ /* 0x040fe20003f24070 */
[C---:B------:R-:W-:Y:S02]  /*49f0*/  IMAD R39, R0.reuse, R4, R39 ;  /* 0x0000000400277224 */ /* 0x040fe400078e0227 */
[----:B------:R-:W-:Y:S01]  /*4a00*/  @!P2 IMAD.IADD R111, R111, 0x1, -R0 ;  /* 0x000000016f6fa824 */ /* 0x000fe200078e0a00 */
[C---:B------:R-:W-:Y:S01]  /*4a10*/  ISETP.GT.U32.AND P5, PT, R0.reuse, R113, PT ;  /* 0x000000710000720c */ /* 0x040fe20003fa4070 */
[C---:B------:R-:W-:Y:S01]  /*4a20*/  IMAD R99, R0.reuse, R9, R99 ;  /* 0x0000000900637224 */ /* 0x040fe200078e0263 */
[----:B------:R-:W-:Y:S01]  /*4a30*/  ISETP.GT.U32.AND P2, PT, R0, R39, PT ;  /* 0x000000270000720c */ /* 0x000fe20003f44070 */
[----:B------:R-:W-:-:S03]  /*4a40*/  IMAD.HI.U32 R4, R3, R109, RZ ;  /* 0x0000006d03047227 */ /* 0x000fc600078e00ff */
[C---:B------:R-:W-:Y:S01]  /*4a50*/  ISETP.GT.U32.AND P3, PT, R0.reuse, R99, PT ;  /* 0x000000630000720c */ /* 0x040fe20003f64070 */
[----:B------:R-:W-:Y:S02]  /*4a60*/  IMAD.MOV R4, RZ, RZ, -R4 ;  /* 0x000000ffff047224 */ /* 0x000fe400078e0a04 */
[----:B------:R-:W-:Y:S02]  /*4a70*/  @!P1 IMAD.IADD R23, R23, 0x1, -R0 ;  /* 0x0000000117179824 */ /* 0x000fe400078e0a00 */
[C---:B------:R-:W-:Y:S02]  /*4a80*/  IMAD R109, R0.reuse, R4, R109 ;  /* 0x00000004006d7224 */ /* 0x040fe400078e026d */
[----:B------:R-:W-:Y:S01]  /*4a90*/  IMAD.HI.U32 R4, R3, R103, RZ ;  /* 0x0000006703047227 */ /* 0x000fe200078e00ff */
[----:B------:R-:W-:-:S03]  /*4aa0*/  ISETP.GT.U32.AND P1, PT, R0, R23, PT ;  /* 0x000000170000720c */ /* 0x000fc60003f24070 */
[----:B------:R-:W-:-:S04]  /*4ab0*/  IMAD.HI.U32 R5, R3, R101, RZ ;  /* 0x0000006503057227 */ /* 0x000fc800078e00ff */
[----:B------:R-:W-:Y:S01]  /*4ac0*/  @!P2 IMAD.IADD R39, R39, 0x1, -R0 ;  /* 0x000000012727a824 */ /* 0x000fe200078e0a00 */
[----:B------:R-:W-:Y:S01]  /*4ad0*/  ISETP.GE.AND P2, PT, R16, RZ, PT ;  /* 0x000000ff1000720c */ /* 0x000fe20003f46270 */
[----:B------:R-:W-:Y:S02]  /*4ae0*/  IMAD.MOV R4, RZ, RZ, -R4 ;  /* 0x000000ffff047224 */ /* 0x000fe400078e0a04 */
[----:B------:R-:W-:Y:S02]  /*4af0*/  IMAD.MOV R5, RZ, RZ, -R5 ;  /* 0x000000ffff057224 */ /* 0x000fe400078e0a05 */
[----:B------:R-:W-:Y:S01]  /*4b00*/  @!P4 IMAD.MOV R111, RZ, RZ, -R111 ;  /* 0x000000ffff6fc224 */ /* 0x000fe200078e0a6f */
[C---:B------:R-:W-:Y:S01]  /*4b10*/  ISETP.GT.U32.AND P4, PT, R0.reuse, R39, PT ;  /* 0x000000270000720c */ /* 0x040fe20003f84070 */
[C---:B------:R-:W-:Y:S02]  /*4b20*/  IMAD R103, R0.reuse, R4, R103 ;  /* 0x0000000400677224 */ /* 0x040fe400078e0267 */
[----:B------:R-:W-:-:S02]  /*4b30*/  IMAD R101, R0, R5, R101 ;  /* 0x0000000500657224 */ /* 0x000fc400078e0265 */
[----:B------:R-:W-:Y:S02]  /*4b40*/  @!P3 IMAD.IADD R99, R99, 0x1, -R0 ;  /* 0x000000016363b824 */ /* 0x000fe400078e0a00 */
[----:B------:R-:W-:-:S03]  /*4b50*/  IMAD.HI.U32 R4, R3, R107, RZ ;  /* 0x0000006b03047227 */ /* 0x000fc600078e00ff */
[C---:B------:R-:W-:Y:S01]  /*4b60*/  ISETP.GT.U32.AND P3, PT, R0.reuse, R99, PT ;  /* 0x000000630000720c */ /* 0x040fe20003f64070 */
[----:B------:R-:W-:Y:S01]  /*4b70*/  @!P5 IMAD.IADD R113, R113, 0x1, -R0 ;  /* 0x000000017171d824 */ /* 0x000fe200078e0a00 */
[C---:B------:R-:W-:Y:S01]  /*4b80*/  ISETP.GT.U32.AND P5, PT, R0.reuse, R101, PT ;  /* 0x000000650000720c */ /* 0x040fe20003fa4070 */
[----:B------:R-:W-:Y:S02]  /*4b90*/  IMAD.MOV R5, RZ, RZ, -R4 ;  /* 0x000000ffff057224 */ /* 0x000fe400078e0a04 */
[--C-:B------:R-:W-:Y:S01]  /*4ba0*/  @!P1 IMAD.IADD R23, R23, 0x1, -R0.reuse ;  /* 0x0000000117179824 */ /* 0x100fe200078e0a00 */
[C---:B------:R-:W-:Y:S01]  /*4bb0*/  ISETP.GT.U32.AND P1, PT, R0.reuse, R109, PT ;  /* 0x0000006d0000720c */ /* 0x040fe20003f24070 */
[----:B------:R-:W-:Y:S01]  /*4bc0*/  IMAD R107, R0, R5, R107 ;  /* 0x00000005006b7224 */ /* 0x000fe200078e026b */
[----:B------:R-:W-:Y:S01]  /*4bd0*/  LOP3.LUT R5, R2, 0x18c, RZ, 0xfc, !PT ;  /* 0x0000018c02057812 */ /* 0x000fe200078efcff */
[--C-:B------:R-:W-:Y:S02]  /*4be0*/  @!P4 IMAD.IADD R39, R39, 0x1, -R0.reuse ;  /* 0x000000012727c824 */ /* 0x100fe400078e0a00 */
[----:B------:R-:W-:Y:S01]  /*4bf0*/  @!P6 IMAD.MOV R113, RZ, RZ, -R113 ;  /* 0x000000ffff71e224 */ /* 0x000fe200078e0a71 */
[----:B------:R-:W-:Y:S01]  /*4c00*/  ISETP.GT.U32.AND P4, PT, R0, R107, PT ;  /* 0x0000006b0000720c */ /* 0x000fe20003f84070 */
[--C-:B------:R-:W-:Y:S01]  /*4c10*/  @!P3 IMAD.IADD R99, R99, 0x1, -R0.reuse ;  /* 0x000000016363b824 */ /* 0x100fe200078e0a00 */
[----:B------:R-:W-:Y:S01]  /*4c20*/  ISETP.GE.AND P3, PT, R12, RZ, PT ;  /* 0x000000ff0c00720c */ /* 0x000fe20003f66270 */
[--C-:B------:R-:W-:Y:S01]  /*4c30*/  @!P5 IMAD.IADD R101, R101, 0x1, -R0.reuse ;  /* 0x000000016565d824 */ /* 0x100fe200078e0a00 */
[----:B------:R-:W-:Y:S01]  /*4c40*/  LOP3.LUT R12, R2, 0x188, RZ, 0xfc, !PT ;  /* 0x00000188020c7812 */ /* 0x000fe200078efcff */
[----:B------:R-:W-:Y:S01]  /*4c50*/  @!P0 IMAD.MOV R99, RZ, RZ, -R99 ;  /* 0x000000ffff638224 */ /* 0x000fe200078e0a63 */
[C---:B------:R-:W-:Y:S01]  /*4c60*/  ISETP.GT.U32.AND P0, PT, R0.reuse, R103, PT ;  /* 0x000000670000720c */ /* 0x040fe20003f04070 */
[----:B------:R-:W-:Y:S01]  /*4c70*/  @!P1 IMAD.IADD R109, R109, 0x1, -R0 ;  /* 0x000000016d6d9824 */ /* 0x000fe200078e0a00 */
[----:B------:R-:W-:Y:S01]  /*4c80*/  ISETP.GT.U32.AND P1, PT, R0, R101, PT ;  /* 0x000000650000720c */ /* 0x000fe20003f24070 */
[----:B------:R-:W-:Y:S01]  /*4c90*/  @!P2 IMAD.MOV R39, RZ, RZ, -R39 ;  /* 0x000000ffff27a224 */ /* 0x000fe200078e0a27 */
[----:B------:R-:W-:-:S02]  /*4ca0*/  ISETP.GE.AND P5, PT, R14, RZ, PT ;  /* 0x000000ff0e00720c */ /* 0x000fc40003fa6270 */
[----:B------:R-:W-:Y:S01]  /*4cb0*/  IABS R9, R12 ;  /* 0x0000000c00097213 */ /* 0x000fe20000000000 */
[--C-:B------:R-:W-:Y:S01]  /*4cc0*/  @!P4 IMAD.IADD R107, R107, 0x1, -R0.reuse ;  /* 0x000000016b6bc824 */ /* 0x100fe200078e0a00 */
[----:B------:R-:W-:Y:S01]  /*4cd0*/  ISETP.GT.U32.AND P6, PT, R0, R109, PT ;  /* 0x0000006d0000720c */ /* 0x000fe20003fc4070 */
[----:B------:R-:W-:Y:S01]  /*4ce0*/  @!P3 IMAD.MOV R23, RZ, RZ, -R23 ;  /* 0x000000ffff17b224 */ /* 0x000fe200078e0a17 */
[----:B------:R-:W-:Y:S01]  /*4cf0*/  ISETP.GE.AND P3, PT, R18, RZ, PT ;  /* 0x000000ff1200720c */ /* 0x000fe20003f66270 */
[----:B------:R-:W-:Y:S01]  /*4d00*/  IMAD.HI.U32 R4, R3, R9, RZ ;  /* 0x0000000903047227 */ /* 0x000fe200078e00ff */
[----:B------:R-:W-:Y:S02]  /*4d10*/  ISETP.GT.U32.AND P2, PT, R0, R107, PT ;  /* 0x0000006b0000720c */ /* 0x000fe40003f44070 */
[----:B------:R-:W-:Y:S01]  /*4d20*/  IABS R14, R5 ;  /* 0x00000005000e7213 */ /* 0x000fe20000000000 */
[----:B------:R-:W-:Y:S01]  /*4d30*/  @!P1 IMAD.IADD R101, R101, 0x1, -R0 ;  /* 0x0000000165659824 */ /* 0x000fe200078e0a00 */
[----:B------:R-:W-:Y:S01]  /*4d40*/  ISETP.GE.AND P4, PT, R5, RZ, PT ;  /* 0x000000ff0500720c */ /* 0x000fe20003f86270 */
[----:B------:R-:W-:Y:S01]  /*4d50*/  IMAD.MOV R4, RZ, RZ, -R4 ;  /* 0x000000ffff047224 */ /* 0x000fe200078e0a04 */
[----:B------:R-:W-:Y:S01]  /*4d60*/  ISETP.GE.AND P1, PT, R19, RZ, PT ;  /* 0x000000ff1300720c */ /* 0x000fe20003f26270 */
[--C-:B------:R-:W-:Y:S01]  /*4d70*/  @!P0 IMAD.IADD R103, R103, 0x1, -R0.reuse ;  /* 0x0000000167678824 */ /* 0x100fe200078e0a00 */
[----:B------:R-:W-:Y:S01]  /*4d80*/  ISETP.GE.AND P0, PT, R12, RZ, PT ;  /* 0x000000ff0c00720c */ /* 0x000fe20003f06270 */
[----:B------:R-:W-:Y:S01]  /*4d90*/  @!P5 IMAD.MOV R101, RZ, RZ, -R101 ;  /* 0x000000ffff65d224 */ /* 0x000fe200078e0a65 */
[----:B------:R-:W-:Y:S01]  /*4da0*/  LOP3.LUT R12, R2, 0x194, RZ, 0xfc, !PT ;  /* 0x00000194020c7812 */ /* 0x000fe200078efcff */
[C---:B------:R-:W-:Y:S01]  /*4db0*/  IMAD R4, R0.reuse, R4, R9 ;  /* 0x0000000400047224 */ /* 0x040fe200078e0209 */
[----:B------:R-:W-:Y:S01]  /*4dc0*/  ISETP.GT.U32.AND P5, PT, R0, R103, PT ;  /* 0x000000670000720c */ /* 0x000fe20003fa4070 */
[--C-:B------:R-:W-:Y:S01]  /*4dd0*/  @!P2 IMAD.IADD R107, R107, 0x1, -R0.reuse ;  /* 0x000000016b6ba824 */ /* 0x100fe200078e0a00 */
[----:B------:R-:W-:Y:S01]  /*4de0*/  LOP3.LUT R9, R2, 0x190, RZ, 0xfc, !PT ;  /* 0x0000019002097812 */ /* 0x000fe200078efcff */
[----:B------:R-:W-:Y:S01]  /*4df0*/  @!P6 IMAD.IADD R109, R109, 0x1, -R0 ;  /* 0x000000016d6de824 */ /* 0x000fe200078e0a00 */
[----:B------:R-:W-:Y:S01]  /*4e00*/  ISETP.GT.U32.AND P2, PT, R0, R4, PT ;  /* 0x000000040000720c */ /* 0x000fe20003f44070 */
[----:B------:R-:W-:Y:S01]  /*4e10*/  IMAD.HI.U32 R5, R3, R14, RZ ;  /* 0x0000000e03057227 */ /* 0x000fe200078e00ff */
[----:B------:R-:W-:-:S02]  /*4e20*/  IABS R16, R9 ;  /* 0x0000000900107213 */ /* 0x000fc40000000000 */
[----:B------:R-:W-:Y:S01]  /*4e30*/  IABS R38, R12 ;  /* 0x0000000c00267213 */ /* 0x000fe20000000000 */
[----:B------:R-:W-:Y:S01]  /*4e40*/  @!P3 IMAD.MOV R109, RZ, RZ, -R109 ;  /* 0x000000ffff6db224 */ /* 0x000fe200078e0a6d */
[----:B------:R-:W-:Y:S01]  /*4e50*/  ISETP.GE.AND P6, PT, R20, RZ, PT ;  /* 0x000000ff1400720c */ /* 0x000fe20003fc6270 */
[----:B------:R-:W-:Y:S01]  /*4e60*/  IMAD.MOV R5, RZ, RZ, -R5 ;  /* 0x000000ffff057224 */ /* 0x000fe200078e0a05 */
[----:B------:R-:W-:Y:S01]  /*4e70*/  ISETP.GE.AND P3, PT, R9, RZ, PT ;  /* 0x000000ff0900720c */ /* 0x000fe20003f66270 */
[----:B------:R-:W-:Y:S01]  /*4e80*/  @!P5 IMAD.IADD R103, R103, 0x1, -R0 ;  /* 0x000000016767d824 */ /* 0x000fe200078e0a00 */
[----:B------:R-:W-:Y:S01]  /*4e90*/  ISETP.GE.AND P5, PT, R12, RZ, PT ;  /* 0x000000ff0c00720c */ /* 0x000fe20003fa6270 */
[C---:B------:R-:W-:Y:S01]  /*4ea0*/  IMAD.HI.U32 R9, R3.reuse, R16, RZ ;  /* 0x0000001003097227 */ /* 0x040fe200078e00ff */
[C---:B------:R-:W-:Y:S02]  /*4eb0*/  LOP3.LUT R18, R2.reuse, 0x198, RZ, 0xfc, !PT ;  /* 0x0000019802127812 */ /* 0x040fe400078efcff */
[----:B------:R-:W-:Y:S01]  /*4ec0*/  LOP3.LUT R20, R2, 0x19c, RZ, 0xfc, !PT ;  /* 0x0000019c02147812 */ /* 0x000fe200078efcff */
[----:B------:R-:W-:Y:S01]  /*4ed0*/  IMAD.HI.U32 R12, R3, R38, RZ ;  /* 0x00000026030c7227 */ /* 0x000fe200078e00ff */
[----:B------:R-:W-:-:S02]  /*4ee0*/  IABS R36, R18 ;  /* 0x0000001200247213 */ /* 0x000fc40000000000 */
[----:B------:R-:W-:Y:S01]  /*4ef0*/  IABS R34, R20 ;  /* 0x0000001400227213 */ /* 0x000fe20000000000 */
[----:B------:R-:W-:Y:S02]  /*4f00*/  IMAD.MOV R9, RZ, RZ, -R9 ;  /* 0x000000ffff097224 */ /* 0x000fe400078e0a09 */
[----:B------:R-:W-:Y:S02]  /*4f10*/  @!P2 IMAD.IADD R4, R4, 0x1, -R0 ;  /* 0x000000010404a824 */ /* 0x000fe400078e0a00 */
[----:B------:R-:W-:Y:S02]  /*4f20*/  IMAD.MOV R19, RZ, RZ, -R12 ;  /* 0x000000ffff137224 */ /* 0x000fe400078e0a0c */
[C---:B------:R-:W-:Y:S01]  /*4f30*/  IMAD R12, R0.reuse, R5, R14 ;  /* 0x00000005000c7224 */ /* 0x040fe200078e020e */
[C---:B------:R-:W-:Y:S01]  /*4f40*/  ISETP.GT.U32.AND P2, PT, R0.reuse, R4, PT ;  /* 0x000000040000720c */ /* 0x040fe20003f44070 */
[----:B------:R-:W-:Y:S01]  /*4f50*/  IMAD R14, R0, R9, R16 ;  /* 0x00000009000e7224 */ /* 0x000fe200078e0210 */
[----:B------:R-:W-:Y:S01]  /*4f60*/  LOP3.LUT R16, R2, 0x1a0, RZ, 0xfc, !PT ;  /* 0x000001a002107812 */ /* 0x000fe200078efcff */
[----:B------:R-:W-:Y:S01]  /*4f70*/  @!P1 IMAD.MOV R103, RZ, RZ, -R103 ;  /* 0x000000ffff679224 */ /* 0x000fe200078e0a67 */
[C---:B------:R-:W-:Y:S01]  /*4f80*/  ISETP.GT.U32.AND P1, PT, R0.reuse, R12, PT ;  /* 0x0000000c0000720c */ /* 0x040fe20003f24070 */
[----:B------:R-:W-:Y:S01]  /*4f90*/  @!P6 IMAD.MOV R107, RZ, RZ, -R107 ;  /* 0x000000ffff6be224 */ /* 0x000fe200078e0a6b */
[----:B------:R-:W-:Y:S01]  /*4fa0*/  ISETP.GT.U32.AND P6, PT, R0, R14, PT ;  /* 0x0000000e0000720c */ /* 0x000fe20003fc4070 */
[----:B------:R-:W-:Y:S01]  /*4fb0*/  IMAD.HI.U32 R5, R3, R36, RZ ;  /* 0x0000002403057227 */ /* 0x000fe200078e00ff */
[----:B------:R-:W-:-:S03]  /*4fc0*/  IABS R251, R16 ;  /* 0x0000001000fb7213 */ /* 0x000fc60000000000 */
[----:B------:R-:W-:Y:S02]  /*4fd0*/  IMAD.MOV R5, RZ, RZ, -R5 ;  /* 0x000000ffff057224 */ /* 0x000fe400078e0a05 */
[----:B------:R-:W-:Y:S02]  /*4fe0*/  @!P2 IMAD.IADD R4, R4, 0x1, -R0 ;  /* 0x000000010404a824 */ /* 0x000fe400078e0a00 */
[----:B------:R-:W-:Y:S02]  /*4ff0*/  IMAD R36, R0, R5, R36 ;  /* 0x0000000500247224 */ /* 0x000fe400078e0224 */
[--C-:B------:R-:W-:Y:S02]  /*5000*/  @!P1 IMAD.IADD R12, R12, 0x1, -R0.reuse ;  /* 0x000000010c0c9824 */ /* 0x100fe400078e0a00 */
[----:B------:R-:W-:Y:S02]  /*5010*/  @!P6 IMAD.IADD R14, R14, 0x1, -R0 ;  /* 0x000000010e0ee824 */ /* 0x000fe400078e0a00 */
[----:B------:R-:W-:Y:S01]  /*5020*/  @!P0 IMAD.MOV R4, RZ, RZ, -R4 ;  /* 0x000000ffff048224 */ /* 0x000fe200078e0a04 */
[C---:B------:R-:W-:Y:S01]  /*5030*/  ISETP.GT.U32.AND P0, PT, R0.reuse, R36, PT ;  /* 0x000000240000720c */ /* 0x040fe20003f04070 */
[C---:B------:R-:W-:Y:S01]  /*5040*/  IMAD R38, R0.reuse, R19, R38 ;  /* 0x0000001300267224 */ /* 0x040fe200078e0226 */
[C---:B------:R-:W-:Y:S01]  /*5050*/  ISETP.GT.U32.AND P1, PT, R0.reuse, R12, PT ;  /* 0x0000000c0000720c */ /* 0x040fe20003f24070 */
[----:B------:R-:W-:Y:S01]  /*5060*/  IMAD.HI.U32 R9, R3, R34, RZ ;  /* 0x0000002203097227 */ /* 0x000fe200078e00ff */
[----:B------:R-:W-:-:S02]  /*5070*/  ISETP.GT.U32.AND P6, PT, R0, R14, PT ;  /* 0x0000000e0000720c */ /* 0x000fc40003fc4070 */
[----:B------:R-:W-:Y:S01]  /*5080*/  ISETP.GT.U32.AND P2, PT, R0, R38, PT ;  /* 0x000000260000720c */ /* 0x000fe20003f44070 */
[----:B------:R-:W-:Y:S01]  /*5090*/  IMAD.HI.U32 R5, R3, R251, RZ ;  /* 0x000000fb03057227 */ /* 0x000fe200078e00ff */
[----:B------:R-:W-:-:S03]  /*50a0*/  LOP3.LUT R19, R2, 0x1a4, RZ, 0xfc, !PT ;  /* 0x000001a402137812 */ /* 0x000fc600078efcff */
[----:B------:R-:W-:Y:S01]  /*50b0*/  IMAD.MOV R9, RZ, RZ, -R9 ;  /* 0x000000ffff097224 */ /* 0x000fe200078e0a09 */
[----:B------:R-:W-:Y:S01]  /*50c0*/  IABS R247, R19 ;  /* 0x0000001300f77213 */ /* 0x000fe20000000000 */
[----:B------:R-:W-:Y:S02]  /*50d0*/  IMAD.MOV R5, RZ, RZ, -R5 ;  /* 0x000000ffff057224 */ /* 0x000fe400078e0a05 */
[C---:B------:R-:W-:Y:S02]  /*50e0*/  IMAD R34, R0.reuse, R9, R34 ;  /* 0x0000000900227224 */ /* 0x040fe400078e0222 */
[----:B------:R-:W-:Y:S02]  /*50f0*/  IMAD R251, R0, R5, R251 ;  /* 0x0000000500fb7224 */ /* 0x000fe400078e02fb */
[--C-:B------:R-:W-:Y:S02]  /*5100*/  @!P0 IMAD.IADD R36, R36, 0x1, -R0.reuse ;  /* 0x0000000124248824 */ /* 0x100fe400078e0a00 */
[--C-:B------:R-:W-:Y:S01]  /*5110*/  @!P1 IMAD.IADD R12, R12, 0x1, -R0.reuse ;  /* 0x000000010c0c9824 */ /* 0x100fe200078e0a00 */
[----:B------:R-:W-:Y:S01]  /*5120*/  ISETP.GT.U32.AND P1, PT, R0, R34, PT ;  /* 0x000000220000720c */ /* 0x000fe20003f24070 */
[----:B------:R-:W-:Y:S01]  /*5130*/  @!P6 IMAD.IADD R14, R14, 0x1, -R0 ;  /* 0x000000010e0ee824 */ /* 0x000fe200078e0a00 */
[C---:B------:R-:W-:Y:S01]  /*5140*/  ISETP.GT.U32.AND P6, PT, R0.reuse, R251, PT ;  /* 0x000000fb0000720c */ /* 0x040fe20003fc4070 */
[----:B------:R-:W-:Y:S01]  /*5150*/  IMAD.HI.U32 R5, R3, R247, RZ ;  /* 0x000000f703057227 */ /* 0x000fe200078e00ff */
[----:B------:R-:W-:-:S03]  /*5160*/  ISETP.GT.U32.AND P0, PT, R0, R36, PT ;  /* 0x000000240000720c */ /* 0x000fc60003f04070 */
[----:B------:R-:W-:Y:S02]  /*5170*/  @!P2 IMAD.IADD R38, R38, 0x1, -R0 ;  /* 0x000000012626a824 */ /* 0x000fe400078e0a00 */
[----:B------:R-:W-:Y:S01]  /*5180*/  @!P4 IMAD.MOV R12, RZ, RZ, -R12 ;  /* 0x000000ffff0cc224 */ /* 0x000fe200078e0a0c */
[----:B------:R-:W-:Y:S01]  /*5190*/  ISETP.GE.AND P4, PT, R18, RZ, PT ;  /* 0x000000ff1200720c */ /* 0x000fe20003f86270 */
[----:B------:R-:W-:Y:S01]  /*51a0*/  IMAD.HI.U32 R9, R3, R239, RZ ;  /* 0x000000ef03097227 */ /* 0x000fe200078e00ff */
[----:B------:R-:W-:Y:S02]  /*51b0*/  ISETP.GT.U32.AND P2, PT, R0, R38, PT ;  /* 0x000000260000720c */ /* 0x000fe40003f44070 */
[----:B------:R-:W-:Y:S01]  /*51c0*/  LOP3.LUT R18, R2, 0x1bc, RZ, 0xfc, !PT ;  /* 0x000001bc02127812 */ /* 0x000fe200078efcff */
[----:B------:R-:W-:Y:S02]  /*51d0*/  IMAD.MOV R5, RZ, RZ, -R5 ;  /* 0x000000ffff057224 */ /* 0x000fe400078e0a05 */
[----:B------:R-:W-:-:S02]  /*51e0*/  IMAD.MOV R9, RZ, RZ, -R9 ;  /* 0x000000ffff097224 */ /* 0x000fc400078e0a09 */
[----:B------:R-:W-:Y:S01]  /*51f0*/  IMAD R247, R0, R5, R247 ;  /* 0x0000000500f77224 */ /* 0x000fe200078e02f7 */
[----:B------:R-:W-:Y:S01]  /*5200*/  LOP3.LUT R5, R2, 0x1ac, RZ, 0xfc, !PT ;  /* 0x000001ac02057812 */ /* 0x000fe200078efcff */
[--C-:B------:R-:W-:Y:S01]  /*5210*/  @!P1 IMAD.IADD R34, R34, 0x1, -R0.reuse ;  /* 0x0000000122229824 */ /* 0x100fe200078e0a00 */
[----:B------:R-:W-:Y:S01]  /*5220*/  ISETP.GE.AND P1, PT, R16, RZ, PT ;  /* 0x000000ff1000720c */ /* 0x000fe20003f26270 */
[----:B------:R-:W-:Y:S01]  /*5230*/  IMAD R239, R0, R9, R239 ;  /* 0x0000000900ef7224 */ /* 0x000fe200078e02ef */
[----:B------:R-:W-:Y:S01]  /*5240*/  IABS R29, R5 ;  /* 0x00000005001d7213 */ /* 0x000fe20000000000 */
[--C-:B------:R-:W-:Y:S01]  /*5250*/  @!P6 IMAD.IADD R251, R251, 0x1, -R0.reuse ;  /* 0x00000001fbfbe824 */ /* 0x100fe200078e0a00 */
[----:B------:R-:W-:Y:S01]  /*5260*/  LOP3.LUT R16, R2, 0x1b0, RZ, 0xfc, !PT ;  /* 0x000001b002107812 */ /* 0x000fe200078efcff */
[----:B------:R-:W-:Y:S01]  /*5270*/  @!P0 IMAD.IADD R36, R36, 0x1, -R0 ;  /* 0x0000000124248824 */ /* 0x000fe200078e0a00 */
[C---:B------:R-:W-:Y:S01]  /*5280*/  ISETP.GT.U32.AND P0, PT, R0.reuse, R247, PT ;  /* 0x000000f70000720c */ /* 0x040fe20003f04070 */
[----:B------:R-:W-:Y:S01]  /*5290*/  @!P3 IMAD.MOV R14, RZ, RZ, -R14 ;  /* 0x000000ffff0eb224 */ /* 0x000fe200078e0a0e */
[C---:B------:R-:W-:Y:S01]  /*52a0*/  ISETP.GT.U32.AND P3, PT, R0.reuse, R34, PT ;  /* 0x000000220000720c */ /* 0x040fe20003f64070 */
[----:B------:R-:W-:Y:S01]  /*52b0*/  @!P4 IMAD.MOV R36, RZ, RZ, -R36 ;  /* 0x000000ffff24c224 */ /* 0x000fe200078e0a24 */
[----:B------:R-:W-:Y:S01]  /*52c0*/  ISETP.GT.U32.AND P6, PT, R0, R251, PT ;  /* 0x000000fb0000720c */ /* 0x000fe20003fc4070 */
[----:B------:R-:W-:Y:S01]  /*52d0*/  @!P2 IMAD.IADD R38, R38, 0x1, -R0 ;  /* 0x000000012626a824 */ /* 0x000fe200078e0a00 */
[----:B------:R-:W-:-:S02]  /*52e0*/  ISETP.GT.U32.AND P4, PT, R0, R239, PT ;  /* 0x000000ef0000720c */ /* 0x000fc40003f84070 */
[----:B------:R-:W-:Y:S01]  /*52f0*/  ISETP.GE.AND P2, PT, R20, RZ, PT ;  /* 0x000000ff1400720c */ /* 0x000fe20003f46270 */
[----:B------:R-:W-:Y:S01]  /*5300*/  @!P5 IMAD.MOV R38, RZ, RZ, -R38 ;  /* 0x000000ffff26d224 */ /* 0x000fe200078e0a26 */
[----:B------:R-:W-:Y:S02]  /*5310*/  IABS R21, R16 ;  /* 0x0000001000157213 */ /* 0x000fe40000000000 */
[----:B------:R-:W-:Y:S01]  /*5320*/  ISETP.GE.AND P5, PT, R19, RZ, PT ;  /* 0x000000ff1300720c */ /* 0x000fe20003fa6270 */
[--C-:B------:R-:W-:Y:S01]  /*5330*/  @!P0 IMAD.IADD R247, R247, 0x1, -R0.reuse ;  /* 0x00000001f7f78824 */ /* 0x100fe200078e0a00 */
[----:B------:R-:W-:Y:S01]  /*5340*/  ISETP.GE.AND P0, PT, R16, RZ, PT ;  /* 0x000000ff1000720c */ /* 0x000fe20003f06270 */
[--C-:B------:R-:W-:Y:S01]  /*5350*/  @!P3 IMAD.IADD R34, R34, 0x1, -R0.reuse ;  /* 0x000000012222b824 */ /* 0x100fe200078e0a00 */
[----:B------:R-:W-:Y:S01]  /*5360*/  ISETP.GE.AND P3, PT, R22, RZ, PT ;  /* 0x000000ff1600720c */ /* 0x000fe20003f66270 */
[--C-:B------:R-:W-:Y:S01]  /*5370*/  @!P6 IMAD.IADD R251, R251, 0x1, -R0.reuse ;  /* 0x00000001fbfbe824 */ /* 0x100fe200078e0a00 */
[----:B------:R-:W-:Y:S01]  /*5380*/  ISETP.GE.AND P6, PT, R5, RZ, PT ;  /* 0x000000ff0500720c */ /* 0x000fe20003fc6270 */
[----:B------:R-:W-:Y:S01]  /*5390*/  @!P4 IMAD.IADD R239, R239, 0x1, -R0 ;  /* 0x00000001efefc824 */ /* 0x000fe200078e0a00 */
[----:B------:R-:W-:Y:S01]  /*53a0*/  ISETP.GT.U32.AND P4, PT, R0, R247, PT ;  /* 0x000000f70000720c */ /* 0x000fe20003f84070 */
[----:B------:R-:W-:Y:S01]  /*53b0*/  IMAD.HI.U32 R5, R3, R29, RZ ;  /* 0x0000001d03057227 */ /* 0x000fe200078e00ff */
[----:B------:R-:W-:-:S02]  /*53c0*/  IABS R20, R18 ;  /* 0x0000001200147213 */ /* 0x000fc40000000000 */
[----:B------:R-:W-:Y:S01]  /*53d0*/  LOP3.LUT R22, R2, 0x1c0, RZ, 0xfc, !PT ;  /* 0x000001c002167812 */ /* 0x000fe200078efcff */
[----:B------:R-:W-:Y:S01]  /*53e0*/  @!P2 IMAD.MOV R34, RZ, RZ, -R34 ;  /* 0x000000ffff22a224 */ /* 0x000fe200078e0a22 */
[----:B------:R-:W-:Y:S01]  /*53f0*/  ISETP.GT.U32.AND P2, PT, R0, R239, PT ;  /* 0x000000ef0000720c */ /* 0x000fe20003f44070 */
[----:B------:R-:W-:Y:S01]  /*5400*/  IMAD.MOV R5, RZ, RZ, -R5 ;  /* 0x000000ffff057224 */ /* 0x000fe200078e0a05 */
[----:B------:R-:W-:Y:S01]  /*5410*/  IABS R31, R22 ;  /* 0x00000016001f7213 */ /* 0x000fe20000000000 */
[----:B------:R-:W-:-:S04]  /*5420*/  IMAD.HI.U32 R9, R3, R21, RZ ;  /* 0x0000001503097227 */ /* 0x000fc800078e00ff */
[----:B------:R-:W-:Y:S01]  /*5430*/  IMAD R29, R0, R5, R29 ;  /* 0x00000005001d7224 */ /* 0x000fe200078e021d */
[----:B------:R-:W-:Y:S01]  /*5440*/  LOP3.LUT R5, R2, 0x1b4, RZ, 0xfc, !PT ;  /* 0x000001b402057812 */ /* 0x000fe200078efcff */
[----:B------:R-:W-:Y:S02]  /*5450*/  IMAD.MOV R9, RZ, RZ, -R9 ;  /* 0x000000ffff097224 */ /* 0x000fe400078e0a09 */
[--C-:B------:R-:W-:Y:S01]  /*5460*/  @!P4 IMAD.IADD R247, R247, 0x1, -R0.reuse ;  /* 0x00000001f7f7c824 */ /* 0x100fe200078e0a00 */
[C---:B------:R-:W-:Y:S01]  /*5470*/  ISETP.GT.U32.AND P4, PT, R0.reuse, R29, PT ;  /* 0x0000001d0000720c */ /* 0x040fe20003f84070 */
[----:B------:R-:W-:Y:S01]  /*5480*/  IMAD R21, R0, R9, R21 ;  /* 0x0000000900157224 */ /* 0x000fe200078e0215 */
[----:B------:R-:W-:Y:S01]  /*5490*/  IABS R19, R5 ;  /* 0x0000000500137213 */ /* 0x000fe20000000000 */
[----:B------:R-:W-:Y:S01]  /*54a0*/  @!P2 IMAD.IADD R239, R239, 0x1, -R0 ;  /* 0x00000001efefa824 */ /* 0x000fe200078e0a00 */
[----:B------:R-:W-:Y:S01]  /*54b0*/  LOP3.LUT R9, R2, 0x1b8, RZ, 0xfc, !PT ;  /* 0x000001b802097812 */ /* 0x000fe200078efcff */
[----:B------:R-:W-:Y:S01]  /*54c0*/  @!P1 IMAD.MOV R251, RZ, RZ, -R251 ;  /* 0x000000fffffb9224 */ /* 0x000fe200078e0afb */
[----:B------:R-:W-:Y:S01]  /*54d0*/  ISETP.GE.AND P1, PT, R5, RZ, PT ;  /* 0x000000ff0500720c */ /* 0x000fe20003f26270 */
[----:B------:R-:W-:Y:S01]  /*54e0*/  @!P3 IMAD.MOV R239, RZ, RZ, -R239 ;  /* 0x000000ffffefb224 */ /* 0x000fe200078e0aef */
[----:B------:R-:W-:Y:S01]  /*54f0*/  ISETP.GT.U32.AND P3, PT, R0, R21, PT ;  /* 0x000000150000720c */ /* 0x000fe20003f64070 */
[----:B------:R-:W-:Y:S01]  /*5500*/  IMAD.HI.U32 R5, R3, R19, RZ ;  /* 0x0000001303057227 */ /* 0x000fe200078e00ff */
[----:B------:R-:W-:-:S02]  /*5510*/  IABS R16, R9 ;  /* 0x0000000900107213 */ /* 0x000fc40000000000 */
[----:B------:R-:W-:Y:S01]  /*5520*/  ISETP.GE.AND P2, PT, R9, RZ, PT ;  /* 0x000000ff0900720c */ /* 0x000fe20003f46270 */
[----:B------:R-:W-:Y:S02]  /*5530*/  @!P4 IMAD.IADD R29, R29, 0x1, -R0 ;  /* 0x000000011d1dc824 */ /* 0x000fe400078e0a00 */
[----:B------:R-:W-:Y:S02]  /*5540*/  IMAD.MOV R5, RZ, RZ, -R5 ;  /* 0x000000ffff057224 */ /* 0x000fe400078e0a05 */
[----:B------:R-:W-:Y:S01]  /*5550*/  IMAD.HI.U32 R9, R3, R16, RZ ;  /* 0x0000001003097227 */ /* 0x000fe200078e00ff */
[----:B------:R-:W-:-:S03]  /*5560*/  ISETP.GT.U32.AND P4, PT, R0, R29, PT ;  /* 0x0000001d0000720c */ /* 0x000fc60003f84070 */
[----:B------:R-:W-:Y:S02]  /*5570*/  @!P3 IMAD.IADD R21, R21, 0x1, -R0 ;  /* 0x000000011515b824 */ /* 0x000fe400078e0a00 */
[C---:B------:R-:W-:Y:S02]  /*5580*/  IMAD R19, R0.reuse, R5, R19 ;  /* 0x0000000500137224 */ /* 0x040fe400078e0213 */
[----:B------:R-:W-:Y:S01]  /*5590*/  IMAD.MOV R9, RZ, RZ, -R9 ;  /* 0x000000ffff097224 */ /* 0x000fe200078e0a09 */
[----:B------:R-:W-:Y:S01]  /*55a0*/  ISETP.GT.U32.AND P3, PT, R0, R21, PT ;  /* 0x000000150000720c */ /* 0x000fe20003f64070 */
[----:B------:R-:W-:-:S04]  /*55b0*/  IMAD.HI.U32 R5, R3, R20, RZ ;  /* 0x0000001403057227 */ /* 0x000fc800078e00ff */
[C---:B------:R-:W-:Y:S02]  /*55c0*/  IMAD R9, R0.reuse, R9, R16 ;  /* 0x0000000900097224 */ /* 0x040fe400078e0210 */
[----:B------:R-:W-:Y:S01]  /*55d0*/  @!P4 IMAD.IADD R29, R29, 0x1, -R0 ;  /* 0x000000011d1dc824 */ /* 0x000fe200078e0a00 */
[C---:B------:R-:W-:Y:S01]  /*55e0*/  ISETP.GT.U32.AND P4, PT, R0.reuse, R19, PT ;  /* 0x000000130000720c */ /* 0x040fe20003f84070 */
[----:B------:R-:W-:Y:S02]  /*55f0*/  IMAD.MOV R5, RZ, RZ, -R5 ;  /* 0x000000ffff057224 */ /* 0x000fe400078e0a05 */
[----:B------:R-:W-:Y:S01]  /*5600*/  @!P6 IMAD.MOV R29, RZ, RZ, -R29 ;  /* 0x000000ffff1de224 */ /* 0x000fe200078e0a1d */
[C---:B------:R-:W-:Y:S01]  /*5610*/  ISETP.GT.U32.AND P6, PT, R0.reuse, R9, PT ;  /* 0x000000090000720c */ /* 0x040fe20003fc4070 */
[----:B------:R-:W-:Y:S02]  /*5620*/  IMAD R5, R0, R5, R20 ;  /* 0x0000000500057224 */ /* 0x000fe400078e0214 */
[----:B------:R-:W-:-:S02]  /*5630*/  @!P3 IMAD.IADD R21, R21, 0x1, -R0 ;  /* 0x000000011515b824 */ /* 0x000fc400078e0a00 */
[----:B------:R-:W-:Y:S01]  /*5640*/  IMAD.HI.U32 R16, R3, R31, RZ ;  /* 0x0000001f03107227 */ /* 0x000fe200078e00ff */
[----:B------:R-:W-:-:S03]  /*5650*/  ISETP.GT.U32.AND P3, PT, R0, R5, PT ;  /* 0x000000050000720c */ /* 0x000fc60003f64070 */
[----:B------:R-:W-:Y:S01]  /*5660*/  @!P5 IMAD.MOV R247, RZ, RZ, -R247 ;  /* 0x000000fffff7d224 */ /* 0x000fe200078e0af7 */
[----:B------:R-:W-:Y:S01]  /*5670*/  ISETP.GE.AND P5, PT, R18, RZ, PT ;  /* 0x000000ff1200720c */ /* 0x000fe20003fa6270 */
[----:B------:R-:W-:Y:S02]  /*5680*/  IMAD.MOV R16, RZ, RZ, -R16 ;  /* 0x000000ffff107224 */ /* 0x000fe400078e0a10 */
[----:B------:R-:W-:Y:S02]  /*5690*/  @!P6 IMAD.IADD R9, R9, 0x1, -R0 ;  /* 0x000000010909e824 */ /* 0x000fe400078e0a00 */
[----:B------:R-:W-:-:S03]  /*56a0*/  IMAD.HI.U32 R18, R3, R237, RZ ;  /* 0x000000ed03127227 */ /* 0x000fc600078e00ff */
[C---:B------:R-:W-:Y:S01]  /*56b0*/  ISETP.GT.U32.AND P6, PT, R0.reuse, R9, PT ;  /* 0x000000090000720c */ /* 0x040fe20003fc4070 */
[----:B------:R-:W-:Y:S02]  /*56c0*/  @!P3 IMAD.IADD R5, R5, 0x1, -R0 ;  /* 0x000000010505b824 */ /* 0x000fe400078e0a00 */
[C---:B------:R-:W-:Y:S02]  /*56d0*/  IMAD R31, R0.reuse, R16, R31 ;  /* 0x00000010001f7224 */ /* 0x040fe400078e021f */
[----:B------:R-:W-:Y:S01]  /*56e0*/  IMAD.MOV R18, RZ, RZ, -R18 ;  /* 0x000000ffff127224 */ /* 0x000fe200078e0a12 */
[----:B------:R-:W-:Y:S01]  /*56f0*/  ISETP.GT.U32.AND P3, PT, R0, R5, PT ;  /* 0x000000050000720c */ /* 0x000fe20003f64070 */
[----:B------:R-:W-:-:S04]  /*5700*/  IMAD.HI.U32 R16, R3, R235, RZ ;  /* 0x000000eb03107227 */ /* 0x000fc800078e00ff */
[C---:B------:R-:W-:Y:S02]  /*5710*/  IMAD R237, R0.reuse, R18, R237 ;  /* 0x0000001200ed7224 */ /* 0x040fe400078e02ed */
[----:B------:R-:W-:Y:S02]  /*5720*/  IMAD.MOV R16, RZ, RZ, -R16 ;  /* 0x000000ffff107224 */ /* 0x000fe400078e0a10 */
[--C-:B------:R-:W-:Y:S01]  /*5730*/  @!P6 IMAD.IADD R9, R9, 0x1, -R0.reuse ;  /* 0x000000010909e824 */ /* 0x100fe200078e0a00 */
[C---:B------:R-:W-:Y:S01]  /*5740*/  ISETP.GT.U32.AND P6, PT, R0.reuse, R237, PT ;  /* 0x000000ed0000720c */ /* 0x040fe20003fc4070 */
[C---:B------:R-:W-:Y:S02]  /*5750*/  IMAD R235, R0.reuse, R16, R235 ;  /* 0x0000001000eb7224 */ /* 0x040fe400078e02eb */
[--C-:B------:R-:W-:Y:S02]  /*5760*/  @!P3 IMAD.IADD R5, R5, 0x1, -R0.reuse ;  /* 0x000000010505b824 */ /* 0x100fe400078e0a00 */
[----:B------:R-:W-:Y:S01]  /*5770*/  @!P4 IMAD.IADD R19, R19, 0x1, -R0 ;  /* 0x000000011313c824 */ /* 0x000fe200078e0a00 */
[----:B------:R-:W-:Y:S01]  /*5780*/  ISETP.GT.U32.AND P3, PT, R0, R235, PT ;  /* 0x000000eb0000720c */ /* 0x000fe20003f64070 */
[----:B------:R-:W-:-:S03]  /*5790*/  IMAD.HI.U32 R18, R3, R33, RZ ;  /* 0x0000002103127227 */ /* 0x000fc600078e00ff */
[----:B------:R-:W-:Y:S01]  /*57a0*/  ISETP.GT.U32.AND P4, PT, R0, R19, PT ;  /* 0x000000130000720c */ /* 0x000fe20003f84070 */
[----:B------:R-:W-:Y:S02]  /*57b0*/  IMAD.MOV R18, RZ, RZ, -R18 ;  /* 0x000000ffff127224 */ /* 0x000fe400078e0a12 */
[----:B------:R-:W-:Y:S02]  /*57c0*/  @!P6 IMAD.IADD R237, R237, 0x1, -R0 ;  /* 0x00000001edede824 */ /* 0x000fe400078e0a00 */
[----:B------:R-:W-:-:S04]  /*57d0*/  IMAD.HI.U32 R16, R3, R233, RZ ;  /* 0x000000e903107227 */ /* 0x000fc800078e00ff */
[----:B------:R-:W-:Y:S01]  /*57e0*/  @!P3 IMAD.IADD R235, R235, 0x1, -R0 ;  /* 0x00000001ebebb824 */ /* 0x000fe200078e0a00 */
[C---:B------:R-:W-:Y:S01]  /*57f0*/  ISETP.GT.U32.AND P3, PT, R0.reuse, R237, PT ;  /* 0x000000ed0000720c */ /* 0x040fe20003f64070 */
[----:B------:R-:W-:Y:S02]  /*5800*/  IMAD R33, R0, R18, R33 ;  /* 0x0000001200217224 */ /* 0x000fe400078e0221 */
[----:B------:R-:W-:-:S04]  /*5810*/  IMAD.HI.U32 R20, R3, R35, RZ ;  /* 0x0000002303147227 */ /* 0x000fc800078e00ff */
[----:B------:R-:W-:Y:S02]  /*5820*/  IMAD.MOV R16, RZ, RZ, -R16 ;  /* 0x000000ffff107224 */ /* 0x000fe400078e0a10 */
[----:B------:R-:W-:Y:S01]  /*5830*/  @!P4 IMAD.IADD R19, R19, 0x1, -R0 ;  /* 0x000000011313c824 */ /* 0x000fe200078e0a00 */
[C---:B------:R-:W-:Y:S01]  /*5840*/  ISETP.GT.U32.AND P4, PT, R0.reuse, R31, PT ;  /* 0x0000001f0000720c */ /* 0x040fe20003f84070 */
[----:B------:R-:W-:Y:S02]  /*5850*/  IMAD.MOV R20, RZ, RZ, -R20 ;  /* 0x000000ffff147224 */ /* 0x000fe400078e0a14 */
[----:B------:R-:W-:Y:S01]  /*5860*/  @!P3 IMAD.IADD R237, R237, 0x1, -R0 ;  /* 0x00000001ededb824 */ /* 0x000fe200078e0a00 */
[C---:B------:R-:W-:Y:S01]  /*5870*/  ISETP.GT.U32.AND P3, PT, R0.reuse, R33, PT ;  /* 0x000000210000720c */ /* 0x040fe20003f64070 */
[----:B------:R-:W-:Y:S02]  /*5880*/  IMAD R233, R0, R16, R233 ;  /* 0x0000001000e97224 */ /* 0x000fe400078e02e9 */
[----:B------:R-:W-:-:S04]  /*5890*/  IMAD.HI.U32 R16, R3, R37, RZ ;  /* 0x0000002503107227 */ /* 0x000fc800078e00ff */
[C---:B------:R-:W-:Y:S02]  /*58a0*/  IMAD R35, R0.reuse, R20, R35 ;  /* 0x0000001400237224 */ /* 0x040fe400078e0223 */
[----:B------:R-:W-:Y:S02]  /*58b0*/  IMAD.MOV R20, RZ, RZ, -R16 ;  /* 0x000000ffff147224 */ /* 0x000fe400078e0a10 */
[----:B------:R-:W-:Y:S01]  /*58c0*/  @!P0 IMAD.MOV R21, RZ, RZ, -R21 ;  /* 0x000000ffff158224 */ /* 0x000fe200078e0a15 */
[C---:B------:R-:W-:Y:S01]  /*58d0*/  ISETP.GT.U32.AND P0, PT, R0.reuse, R235, PT ;  /* 0x000000eb0000720c */ /* 0x040fe20003f04070 */
[C---:B------:R-:W-:Y:S02]  /*58e0*/  IMAD R37, R0.reuse, R20, R37 ;  /* 0x0000001400257224 */ /* 0x040fe400078e0225 */
[--C-:B------:R-:W-:Y:S02]  /*58f0*/  @!P3 IMAD.IADD R33, R33, 0x1, -R0.reuse ;  /* 0x000000012121b824 */ /* 0x100fe400078e0a00 */
[----:B------:R-:W-:Y:S01]  /*5900*/  @!P4 IMAD.IADD R31, R31, 0x1, -R0 ;  /* 0x000000011f1fc824 */ /* 0x000fe200078e0a00 */
[----:B------:R-:W-:Y:S01]  /*5910*/  ISETP.GT.U32.AND P3, PT, R0, R37, PT ;  /* 0x000000250000720c */ /* 0x000fe20003f64070 */
[----:B------:R-:W-:Y:S01]  /*5920*/  IMAD.HI.U32 R16, R3, R117, RZ ;  /* 0x0000007503107227 */ /* 0x000fe200078e00ff */
[----:B------:R-:W-:-:S02]  /*5930*/  ISETP.GE.AND P4, PT, R22, RZ, PT ;  /* 0x000000ff1600720c */ /* 0x000fc40003f86270 */
[C---:B------:R-:W-:Y:S01]  /*5940*/  ISETP.GT.U32.AND P6, PT, R0.reuse, R31, PT ;  /* 0x0000001f0000720c */ /* 0x040fe20003fc4070 */
[----:B------:R-:W-:Y:S02]  /*5950*/  IMAD.MOV R16, RZ, RZ, -R16 ;  /* 0x000000ffff107224 */ /* 0x000fe400078e0a10 */
[----:B------:R-:W-:Y:S01]  /*5960*/  @!P0 IMAD.IADD R235, R235, 0x1, -R0 ;  /* 0x00000001ebeb8824 */ /* 0x000fe200078e0a00 */
[C---:B------:R-:W-:Y:S01]  /*5970*/  ISETP.GT.U32.AND P0, PT, R0.reuse, R35, PT ;  /* 0x000000230000720c */ /* 0x040fe20003f04070 */
[----:B------:R-:W-:Y:S02]  /*5980*/  IMAD R117, R0, R16, R117 ;  /* 0x0000001000757224 */ /* 0x000fe400078e0275 */
[----:B------:R-:W-:-:S04]  /*5990*/  IMAD.HI.U32 R18, R3, R249, RZ ;  /* 0x000000f903127227 */ /* 0x000fc800078e00ff */
[--C-:B------:R-:W-:Y:S01]  /*59a0*/  @!P3 IMAD.IADD R37, R37, 0x1, -R0.reuse ;  /* 0x000000012525b824 */ /* 0x100fe200078e0a00 */
[C---:B------:R-:W-:Y:S01]  /*59b0*/  ISETP.GT.U32.AND P3, PT, R0.reuse, R117, PT ;  /* 0x000000750000720c */ /* 0x040fe20003f64070 */
[----:B------:R-:W-:Y:S01]  /*59c0*/  @!P6 IMAD.IADD R31, R31, 0x1, -R0 ;  /* 0x000000011f1fe824 */ /* 0x000fe200078e0a00 */
[----:B------:R-:W-:Y:S01]  /*59d0*/  ISETP.GT.U32.AND P6, PT, R0, R233, PT ;  /* 0x000000e90000720c */ /* 0x000fe20003fc4070 */
[----:B------:R-:W-:Y:S02]  /*59e0*/  IMAD.MOV R18, RZ, RZ, -R18 ;  /* 0x000000ffff127224 */ /* 0x000fe400078e0a12 */
[----:B------:R-:W-:Y:S01]  /*59f0*/  @!P0 IMAD.IADD R35, R35, 0x1, -R0 ;  /* 0x0000000123238824 */ /* 0x000fe200078e0a00 */
[----:B------:R-:W-:Y:S01]  /*5a00*/  ISETP.GE.AND P0, PT, R26, RZ, PT ;  /* 0x000000ff1a00720c */ /* 0x000fe20003f06270 */
[----:B------:R-:W-:Y:S01]  /*5a10*/  IMAD R249, R0, R18, R249 ;  /* 0x0000001200f97224 */ /* 0x000fe200078e02f9 */
[----:B------:R-:W-:Y:S01]  /*5a20*/  LOP3.LUT R26, R2, 0x1e8, RZ, 0xfc, !PT ;  /* 0x000001e8021a7812 */ /* 0x000fe200078efcff */
[----:B------:R-:W-:-:S03]  /*5a30*/  IMAD.HI.U32 R20, R3, R125, RZ ;  /* 0x0000007d03147227 */ /* 0x000fc600078e00ff */
[----:B------:R-:W-:Y:S01]  /*5a40*/  IABS R231, R26 ;  /* 0x0000001a00e77213 */ /* 0x000fe20000000000 */
[--C-:B------:R-:W-:Y:S01]  /*5a50*/  @!P3 IMAD.IADD R117, R117, 0x1, -R0.reuse ;  /* 0x000000017575b824 */ /* 0x100fe200078e0a00 */
[----:B------:R-:W-:Y:S01]  /*5a60*/  ISETP.GT.U32.AND P3, PT, R0, R249, PT ;  /* 0x000000f90000720c */ /* 0x000fe20003f64070 */
[----:B------:R-:W-:Y:S01]  /*5a70*/  @!P6 IMAD.IADD R233, R233, 0x1, -R0 ;  /* 0x00000001e9e9e824 */ /* 0x000fe200078e0a00 */
[----:B------:R-:W-:Y:S01]  /*5a80*/  ISETP.GE.AND P6, PT, R24, RZ, PT ;  /* 0x000000ff1800720c */ /* 0x000fe20003fc6270 */
[----:B------:R-:W-:Y:S01]  /*5a90*/  IMAD.MOV R20, RZ, RZ, -R20 ;  /* 0x000000ffff147224 */ /* 0x000fe200078e0a14 */
[----:B------:R-:W-:Y:S01]  /*5aa0*/  LOP3.LUT R24, R2, 0x1f8, RZ, 0xfc, !PT ;  /* 0x000001f802187812 */ /* 0x000fe200078efcff */
[----:B------:R-:W-:Y:S01]  /*5ab0*/  @!P1 IMAD.MOV R19, RZ, RZ, -R19 ;  /* 0x000000ffff139224 */ /* 0x000fe200078e0a13 */
[C---:B------:R-:W-:Y:S01]  /*5ac0*/  ISETP.GT.U32.AND P1, PT, R0.reuse, R233, PT ;  /* 0x000000e90000720c */ /* 0x040fe20003f24070 */
[----:B------:R-:W-:Y:S01]  /*5ad0*/  IMAD R125, R0, R20, R125 ;  /* 0x00000014007d7224 */ /* 0x000fe200078e027d */
[----:B------:R-:W-:Y:S01]  /*5ae0*/  IABS R22, R24 ;  /* 0x0000001800167213 */ /* 0x000fe20000000000 */
[----:B------:R-:W-:-:S04]  /*5af0*/  IMAD.HI.U32 R2, R3, R231, RZ ;  /* 0x000000e703027227 */ /* 0x000fc800078e00ff */
[----:B------:R-:W-:Y:S01]  /*5b00*/  @!P3 IMAD.IADD R249, R249, 0x1, -R0 ;  /* 0x00000001f9f9b824 */ /* 0x000fe200078e0a00 */
[C---:B------:R-:W-:Y:S01]  /*5b10*/  ISETP.GT.U32.AND P3, PT, R0.reuse, R35, PT ;  /* 0x000000230000720c */ /* 0x040fe20003f64070 */
[----:B------:R-:W-:Y:S01]  /*5b20*/  @!P0 IMAD.MOV R235, RZ, RZ, -R235 ;  /* 0x000000ffffeb8224 */ /* 0x000fe200078e0aeb */
[----:B------:R-:W-:Y:S01]  /*5b30*/  ISETP.GT.U32.AND P0, PT, R0, R125, PT ;  /* 0x0000007d0000720c */ /* 0x000fe20003f04070 */
[----:B------:R-:W-:-:S04]  /*5b40*/  IMAD.HI.U32 R16, R3, R133, RZ ;  /* 0x0000008503107227 */ /* 0x000fc800078e00ff */
[----:B------:R-:W-:-:S04]  /*5b50*/  IMAD.HI.U32 R18, R3, R245, RZ ;  /* 0x000000f503127227 */ /* 0x000fc800078e00ff */
[----:B------:R-:W-:-:S04]  /*5b60*/  IMAD.HI.U32 R20, R3, R229, RZ ;  /* 0x000000e503147227 */ /* 0x000fc800078e00ff */
[----:B------:R-:W-:Y:S02]  /*5b70*/  IMAD.MOV R2, RZ, RZ, -R2 ;  /* 0x000000ffff027224 */ /* 0x000fe400078e0a02 */
[----:B------:R-:W-:Y:S01]  /*5b80*/  @!P2 IMAD.MOV R9, RZ, RZ, -R9 ;  /* 0x000000ffff09a224 */ /* 0x000fe200078e0a09 */
[----:B------:R-:W-:Y:S01]  /*5b90*/  ISETP.GT.U32.AND P2, PT, R0, R33, PT ;  /* 0x000000210000720c */ /* 0x000fe20003f44070 */
[----:B------:R-:W-:-:S04]  /*5ba0*/  IMAD.HI.U32 R3, R3, R22, RZ ;  /* 0x0000001603037227 */ /* 0x000fc800078e00ff */
[C---:B------:R-:W-:Y:S02]  /*5bb0*/  IMAD R231, R0.reuse, R2, R231 ;  /* 0x0000000200e77224 */ /* 0x040fe400078e02e7 */
[----:B------:R-:W-:Y:S02]  /*5bc0*/  IMAD.MOV R18, RZ, RZ, -R18 ;  /* 0x000000ffff127224 */ /* 0x000fe400078e0a12 */
[----:B------:R-:W-:Y:S02]  /*5bd0*/  IMAD.MOV R241, RZ, RZ, -R3 ;  /* 0x000000fffff17224 */ /* 0x000fe400078e0a03 */
[----:B------:R-:W-:Y:S01]  /*5be0*/  @!P5 IMAD.MOV R5, RZ, RZ, -R5 ;  /* 0x000000ffff05d224 */ /* 0x000fe200078e0a05 */
[----:B------:R-:W-:Y:S01]  /*5bf0*/  ISETP.GT.U32.AND P5, PT, R0, R249, PT ;  /* 0x000000f90000720c */ /* 0x000fe20003fa4070 */
[----:B------:R-:W-:Y:S02]  /*5c00*/  IMAD.MOV R16, RZ, RZ, -R16 ;  /* 0x000000ffff107224 */ /* 0x000fe400078e0a10 */
[----:B------:R-:W-:-:S02]  /*5c10*/  IMAD.MOV.U32 R3, RZ, RZ, R31 ;  /* 0x000000ffff037224 */ /* 0x000fc400078e001f */
[--C-:B------:R-:W-:Y:S01]  /*5c20*/  @!P1 IMAD.IADD R233, R233, 0x1, -R0.reuse ;  /* 0x00000001e9e99824 */ /* 0x100fe200078e0a00 */
[C---:B------:R-:W-:Y:S01]  /*5c30*/  ISETP.GT.U32.AND P1, PT, R0.reuse, R231, PT ;  /* 0x000000e70000720c */ /* 0x040fe20003f24070 */
[C---:B------:R-:W-:Y:S02]  /*5c40*/  IMAD R245, R0.reuse, R18, R245 ;  /* 0x0000001200f57224 */ /* 0x040fe400078e02f5 */
[----:B------:R-:W-:Y:S01]  /*5c50*/  @!P6 IMAD.MOV R237, RZ, RZ, -R237 ;  /* 0x000000ffffede224 */ /* 0x000fe200078e0aed */
[C---:B------:R-:W-:Y:S01]  /*5c60*/  ISETP.GT.U32.AND P6, PT, R0.reuse, R117, PT ;  /* 0x000000750000720c */ /* 0x040fe20003fc4070 */
[C---:B------:R-:W-:Y:S02]  /*5c70*/  IMAD R133, R0.reuse, R16, R133 ;  /* 0x0000001000857224 */ /* 0x040fe400078e0285 */
[----:B------:R-:W-:Y:S01]  /*5c80*/  @!P4 IMAD.MOV R3, RZ, RZ, -R3 ;  /* 0x000000ffff03c224 */ /* 0x000fe200078e0a03 */
[C---:B------:R-:W-:Y:S01]  /*5c90*/  ISETP.GT.U32.AND P4, PT, R0.reuse, R37, PT ;  /* 0x000000250000720c */ /* 0x040fe20003f84070 */
[--C-:B------:R-:W-:Y:S01]  /*5ca0*/  @!P3 IMAD.IADD R35, R35, 0x1, -R0.reuse ;  /* 0x000000012323b824 */ /* 0x100fe200078e0a00 */
[----:B------:R-:W-:Y:S01]  /*5cb0*/  ISETP.GT.U32.AND P3, PT, R0, R245, PT ;  /* 0x000000f50000720c */ /* 0x000fe20003f64070 */
[--C-:B------:R-:W-:Y:S01]  /*5cc0*/  @!P0 IMAD.IADD R125, R125, 0x1, -R0.reuse ;  /* 0x000000017d7d8824 */ /* 0x100fe200078e0a00 */
[----:B------:R-:W-:Y:S01]  /*5cd0*/  ISETP.GE.AND P0, PT, R30, RZ, PT ;  /* 0x000000ff1e00720c */ /* 0x000fe20003f06270 */
[----:B------:R-:W-:Y:S01]  /*5ce0*/  @!P2 IMAD.IADD R33, R33, 0x1, -R0 ;  /* 0x000000012121a824 */ /* 0x000fe200078e0a00 */
[----:B------:R-:W-:Y:S01]  /*5cf0*/  ISETP.GT.U32.AND P2, PT, R0, R133, PT ;  /* 0x000000850000720c */ /* 0x000fe20003f44070 */
[----:B------:R-:W-:-:S02]  /*5d00*/  IMAD.MOV R20, RZ, RZ, -R20 ;  /* 0x000000ffff147224 */ /* 0x000fc400078e0a14 */
[----:B------:R-:W-:Y:S02]  /*5d10*/  IMAD R2, R0, R241, R22 ;  /* 0x000000f100027224 */ /* 0x000fe400078e0216 */
[--C-:B------:R-:W-:Y:S01]  /*5d20*/  @!P5 IMAD.IADD R249, R249, 0x1, -R0.reuse ;  /* 0x00000001f9f9d824 */ /* 0x100fe200078e0a00 */
[----:B------:R-:W-:Y:S01]  /*5d30*/  ISETP.GE.AND P5, PT, R28, RZ, PT ;  /* 0x000000ff1c00720c */ /* 0x000fe20003fa6270 */
[----:B------:R-:W-:Y:S01]  /*5d40*/  IMAD R229, R0, R20, R229 ;  /* 0x0000001400e57224 */ /* 0x000fe200078e02e5 */
[----:B------:R-:W1:Y:S01]  /*5d50*/  LDC.64 R240, c[0x0][0x238] ;  /* 0x00008e00fff07b82 */ /* 0x000e620000000a00 */
[--C-:B------:R-:W-:Y:S01]  /*5d60*/  @!P1 IMAD.IADD R231, R231, 0x1, -R0.reuse ;  /* 0x00000001e7e79824 */ /* 0x100fe200078e0a00 */
[----:B------:R-:W-:Y:S01]  /*5d70*/  ISETP.GE.AND P1, PT, R32, RZ, PT ;  /* 0x000000ff2000720c */ /* 0x000fe20003f26270 */
[----:B------:R-:W-:Y:S01]  /*5d80*/  @!P6 IMAD.IADD R117, R117, 0x1, -R0 ;  /* 0x000000017575e824 */ /* 0x000fe200078e0a00 */
[----:B------:R-:W-:Y:S01]  /*5d90*/  ISETP.GT.U32.AND P6, PT, R0, R2, PT ;  /* 0x000000020000720c */ /* 0x000fe20003fc4070 */
[----:B------:R-:W-:-:S02]  /*5da0*/  IMAD.MOV.U32 R31, RZ, RZ, R33 ;  /* 0x000000ffff1f7224 */ /* 0x000fc400078e0021 */
[--C-:B------:R-:W-:Y:S01]  /*5db0*/  @!P4 IMAD.IADD R37, R37, 0x1, -R0.reuse ;  /* 0x000000012525c824 */ /* 0x100fe200078e0a00 */
[----:B------:R-:W-:Y:S01]  /*5dc0*/  ISETP.GT.U32.AND P4, PT, R0, R229, PT ;  /* 0x000000e50000720c */ /* 0x000fe20003f84070 */
[--C-:B------:R-:W-:Y:S01]  /*5dd0*/  @!P3 IMAD.IADD R245, R245, 0x1, -R0.reuse ;  /* 0x00000001f5f5b824 */ /* 0x100fe200078e0a00 */
[----:B------:R-:W-:Y:S01]  /*5de0*/  ISETP.GE.AND P3, PT, R42, RZ, PT ;  /* 0x000000ff2a00720c */ /* 0x000fe20003f66270 */
[----:B------:R-:W-:Y:S01]  /*5df0*/  @!P0 IMAD.MOV R31, RZ, RZ, -R31 ;  /* 0x000000ffff1f8224 */ /* 0x000fe200078e0a1f */
[----:B------:R-:W-:Y:S01]  /*5e00*/  ISETP.GT.U32.AND P0, PT, R0, R231, PT ;  /* 0x000000e70000720c */ /* 0x000fe20003f04070 */
[----:B------:R-:W-:Y:S01]  /*5e10*/  @!P2 IMAD.IADD R133, R133, 0x1, -R0 ;  /* 0x000000018585a824 */ /* 0x000fe200078e0a00 */
[----:B------:R-:W-:Y:S01]  /*5e20*/  ISETP.GE.AND P2, PT, R40, RZ, PT ;  /* 0x000000ff2800720c */ /* 0x000fe20003f46270 */
[----:B------:R-:W-:Y:S02]  /*5e30*/  IMAD.MOV.U32 R33, RZ, RZ, R35 ;  /* 0x000000ffff217224 */ /* 0x000fe400078e0023 */
[----:B------:R-:W-:Y:S01]  /*5e40*/  @!P5 IMAD.MOV R233, RZ, RZ, -R233 ;  /* 0x000000ffffe9d224 */ /* 0x000fe200078e0ae9 */
[----:B------:R-:W-:Y:S01]  /*5e50*/  ISETP.GT.U32.AND P5, PT, R0, R125, PT ;  /* 0x0000007d0000720c */ /* 0x000fe20003fa4070 */
[----:B------:R-:W-:-:S02]  /*5e60*/  IMAD.MOV.U32 R35, RZ, RZ, R37 ;  /* 0x000000ffff237224 */ /* 0x000fc400078e0025 */
[----:B------:R-:W-:Y:S01]  /*5e70*/  @!P1 IMAD.MOV R33, RZ, RZ, -R33 ;  /* 0x000000ffff219224 */ /* 0x000fe200078e0a21 */
[----:B------:R-:W-:Y:S01]  /*5e80*/  ISETP.GT.U32.AND P1, PT, R0, R133, PT ;  /* 0x000000850000720c */ /* 0x000fe20003f24070 */
[--C-:B------:R-:W-:Y:S02]  /*5e90*/  @!P6 IMAD.IADD R2, R2, 0x1, -R0.reuse ;  /* 0x000000010202e824 */ /* 0x100fe400078e0a00 */
[----:B------:R-:W-:Y:S02]  /*5ea0*/  IMAD.MOV.U32 R37, RZ, RZ, R117 ;  /* 0x000000ffff257224 */ /* 0x000fe400078e0075 */
[--C-:B------:R-:W-:Y:S01]  /*5eb0*/  @!P4 IMAD.IADD R229, R229, 0x1, -R0.reuse ;  /* 0x00000001e5e5c824 */ /* 0x100fe200078e0a00 */
[----:B------:R-:W-:Y:S01]  /*5ec0*/  ISETP.GE.AND P4, PT, R44, RZ, PT ;  /* 0x000000ff2c00720c */ /* 0x000fe20003f86270 */
[----:B------:R-:W-:Y:S01]  /*5ed0*/  @!P3 IMAD.MOV R37, RZ, RZ, -R37 ;  /* 0x000000ffff25b224 */ /* 0x000fe200078e0a25 */
[----:B------:R-:W-:Y:S01]  /*5ee0*/  ISETP.GT.U32.AND P3, PT, R0, R2, PT ;  /* 0x000000020000720c */ /* 0x000fe20003f64070 */
[--C-:B------:R-:W-:Y:S01]  /*5ef0*/  @!P0 IMAD.IADD R231, R231, 0x1, -R0.reuse ;  /* 0x00000001e7e78824 */ /* 0x100fe200078e0a00 */
[----:B------:R-:W-:Y:S01]  /*5f00*/  ISETP.GE.AND P0, PT, R48, RZ, PT ;  /* 0x000000ff3000720c */ /* 0x000fe20003f06270 */
[----:B------:R-:W-:Y:S01]  /*5f10*/  @!P2 IMAD.MOV R35, RZ, RZ, -R35 ;  /* 0x000000ffff23a224 */ /* 0x000fe200078e0a23 */
[C---:B------:R-:W-:Y:S01]  /*5f20*/  ISETP.GT.U32.AND P2, PT, R0.reuse, R245, PT ;  /* 0x000000f50000720c */ /* 0x040fe20003f44070 */
[--C-:B------:R-:W-:Y:S01]  /*5f30*/  @!P5 IMAD.IADD R125, R125, 0x1, -R0.reuse ;  /* 0x000000017d7dd824 */ /* 0x100fe200078e0a00 */
[----:B------:R-:W-:Y:S01]  /*5f40*/  ISETP.GT.U32.AND P6, PT, R0, R229, PT ;  /* 0x000000e50000720c */ /* 0x000fe20003fc4070 */
[--C-:B------:R-:W-:Y:S01]  /*5f50*/  @!P1 IMAD.IADD R133, R133, 0x1, -R0.reuse ;  /* 0x0000000185859824 */ /* 0x100fe200078e0a00 */
[----:B------:R-:W-:Y:S01]  /*5f60*/  ISETP.GE.AND P5, PT, R26, RZ, PT ;  /* 0x000000ff1a00720c */ /* 0x000fe20003fa6270 */
[----:B------:R-:W-:Y:S01]  /*5f70*/  IMAD.MOV.U32 R117, RZ, RZ, R125 ;  /* 0x000000ffff757224 */ /* 0x000fe200078e007d */
[----:B------:R-:W-:Y:S01]  /*5f80*/  ISETP.GE.AND P1, PT, R50, RZ, PT ;  /* 0x000000ff3200720c */ /* 0x000fe20003f26270 */
[----:B------:R-:W-:Y:S01]  /*5f90*/  @!P4 IMAD.MOV R249, RZ, RZ, -R249 ;  /* 0x000000fffff9c224 */ /* 0x000fe200078e0af9 */
[----:B------:R-:W-:Y:S01]  /*5fa0*/  ISETP.GE.AND P4, PT, R46, RZ, PT ;  /* 0x000000ff2e00720c */ /* 0x000fe20003f86270 */
[--C-:B------:R-:W-:Y:S01]  /*5fb0*/  @!P3 IMAD.IADD R2, R2, 0x1, -R0.reuse ;  /* 0x000000010202b824 */ /* 0x100fe200078e0a00 */
[----:B------:R-:W-:Y:S01]  /*5fc0*/  ISETP.NE.AND P3, PT, R58, RZ, PT ;  /* 0x000000ff3a00720c */ /* 0x000fe20003f65270 */
[----:B------:R-:W-:Y:S01]  /*5fd0*/  @!P0 IMAD.MOV R133, RZ, RZ, -R133 ;  /* 0x000000ffff858224 */ /* 0x000fe200078e0a85 */
[----:B------:R-:W-:Y:S01]  /*5fe0*/  ISETP.GE.AND P0, PT, R7, RZ, PT ;  /* 0x000000ff0700720c */ /* 0x000fe20003f06270 */
[--C-:B------:R-:W-:Y:S01]  /*5ff0*/  @!P2 IMAD.IADD R245, R245, 0x1, -R0.reuse ;  /* 0x00000001f5f5a824 */ /* 0x100fe200078e0a00 */
[----:B------:R-:W-:Y:S01]  /*6000*/  ISETP.GE.AND P2, PT, R52, RZ, PT ;  /* 0x000000ff3400720c */ /* 0x000fe20003f46270 */
[----:B------:R-:W-:Y:S01]  /*6010*/  @!P6 IMAD.IADD R229, R229, 0x1, -R0 ;  /* 0x00000001e5e5e824 */ /* 0x000fe200078e0a00 */
[----:B------:R-:W-:Y:S01]  /*6020*/  ISETP.GE.AND P6, PT, R24, RZ, PT ;  /* 0x000000ff1800720c */ /* 0x000fe20003fc6270 */
[----:B-1----:R-:W-:Y:S01]  /*6030*/  IMAD R0, R56, R241, RZ ;  /* 0x000000f138007224 */ /* 0x002fe200078e02ff */
[C---:B------:R-:W-:Y:S01]  /*6040*/  SEL R227, R244.reuse, R227, !P3 ;  /* 0x000000e3f4e37207 */ /* 0x040fe20005800000 */
[----:B------:R-:W-:Y:S01]  /*6050*/  @!P5 IMAD.MOV R231, RZ, RZ, -R231 ;  /* 0x000000ffffe7d224 */ /* 0x000fe200078e0ae7 */
[----:B------:R-:W-:Y:S01]  /*6060*/  SEL R119, R244, R119, !P3 ;  /* 0x00000077f4777207 */ /* 0x000fe20005800000 */
[----:B------:R-:W-:Y:S01]  /*6070*/  @!P1 IMAD.MOV R245, RZ, RZ, -R245 ;  /* 0x000000fffff59224 */ /* 0x000fe200078e0af5 */
[----:B------:R-:W-:Y:S01]  /*6080*/  LEA R32, P5, R0, UR4, 0x2 ;  /* 0x0000000400207c11 */ /* 0x000fe2000f8a10ff */
[----:B------:R-:W-:Y:S01]  /*6090*/  ULDC UR4, c[0x0][0x240] ;  /* 0x0000900000047ab9 */ /* 0x000fe20000000800 */
[----:B------:R-:W-:Y:S01]  /*60a0*/  ISETP.GE.AND P1, PT, R8, RZ, PT ;  /* 0x000000ff0800720c */ /* 0x000fe20003f26270 */
[----:B------:R-:W-:Y:S01]  /*60b0*/  IMAD R227, R227, UR4, RZ ;  /* 0x00000004e3e37c24 */ /* 0x000fe2000f8e02ff */
[C---:B------:R-:W-:Y:S01]  /*60c0*/  SEL R225, R244.reuse, R225, !P3 ;  /* 0x000000e1f4e17207 */ /* 0x040fe20005800000 */
[----:B------:R-:W-:Y:S01]  /*60d0*/  IMAD.MOV.U32 R125, RZ, RZ, R229 ;  /* 0x000000ffff7d7224 */ /* 0x000fe200078e00e5 */
[C---:B------:R-:W-:Y:S01]  /*60e0*/  SEL R223, R244.reuse, R223, !P3 ;  /* 0x000000dff4df7207 */ /* 0x040fe20005800000 */
[----:B------:R-:W-:Y:S01]  /*60f0*/  IMAD.MOV.U32 R229, RZ, RZ, R2 ;  /* 0x000000ffffe57224 */ /* 0x000fe200078e0002 */
[----:B------:R-:W-:Y:S01]  /*6100*/  SEL R219, R244, R219, !P3 ;  /* 0x000000dbf4db7207 */ /* 0x000fe20005800000 */
[----:B------:R-:W-:Y:S01]  /*6110*/  @!P0 IMAD.MOV R242, RZ, RZ, -R242 ;  /* 0x000000fffff28224 */ /* 0x000fe200078e0af2 */
[----:B------:R-:W-:Y:S01]  /*6120*/  LEA.HI.X.SX32 R0, R0, UR5, 0x2, P5 ;  /* 0x0000000500007c11 */ /* 0x000fe2000a8f16ff */
[----:B------:R-:W-:Y:S01]  /*6130*/  @!P4 IMAD.MOV R117, RZ, RZ, -R117 ;  /* 0x000000ffff75c224 */ /* 0x000fe200078e0a75 */
[----:B--2---:R-:W-:Y:S01]  /*6140*/  LEA R6, P0, R227, R32, 0x2 ;  /* 0x00000020e3067211 */ /* 0x004fe200078010ff */
[----:B------:R-:W-:Y:S01]  /*6150*/  @!P2 IMAD.MOV R125, RZ, RZ, -R125 ;  /* 0x000000ffff7da224 */ /* 0x000fe200078e0a7d */
[C---:B------:R-:W-:Y:S01]  /*6160*/  SEL R221, R244.reuse, R221, !P3 ;  /* 0x000000ddf4dd7207 */ /* 0x040fe20005800000 */
[----:B------:R-:W-:Y:S01]  /*6170*/  @!P6 IMAD.MOV R229, RZ, RZ, -R229 ;  /* 0x000000ffffe5e224 */ /* 0x000fe200078e0ae5 */
[C---:B------:R-:W-:Y:S01]  /*6180*/  SEL R217, R244.reuse, R217, !P3 ;  /* 0x000000d9f4d97207 */ /* 0x040fe20005800000 */
[----:B------:R-:W-:Y:S01]  /*6190*/  IMAD R119, R119, UR4, RZ ;  /* 0x0000000477777c24 */ /* 0x000fe2000f8e02ff */
        /* <DEDUP_REMOVED lines=10> */
[----:B------:R-:W-:Y:S01]  /*6240*/  LEA.HI.X.SX32 R7, R227, R0, 0x2, P0 ;  /* 0x00000000e3077211 */ /* 0x000fe200000f16ff */
[----:B------:R-:W-:Y:S01]  /*6250*/  @!P1 IMAD.MOV R10, RZ, RZ, -R10 ;  /* 0x000000ffff0a9224 */ /* 0x000fe200078e0a0a */
[C---:B------:R-:W-:Y:S01]  /*6260*/  SEL R213, R244.reuse, R213, !P3 ;  /* 0x000000d5f4d57207 */ /* 0x040fe20005800000 */
[----:B------:R-:W-:Y:S01]  /*6270*/  IMAD R215, R215, UR4, RZ ;  /* 0x00000004d7d77c24 */ /* 0x000fe2000f8e02ff */
[C---:B------:R-:W-:Y:S01]  /*6280*/  SEL R211, R244.reuse, R211, !P3 ;  /* 0x000000d3f4d37207 */ /* 0x040fe20005800000 */
[----:B------:R1:W-:Y:S01]  /*6290*/  STL.64 [R1+0x60], R6 ;  /* 0x0000600601007387 */ /* 0x0003e20000100a00 */
        /* <DEDUP_REMOVED lines=170> */
[----:B------:R-:W-:Y:S01]  /*6d40*/  SEL R107, R244, R107, !P3 ;  /* 0x0000006bf46b7207 */ /* 0x000fe20005800000 */
[----:B------:R-:W-:Y:S01]  /*6d50*/  IMAD R22, R22, UR4, RZ ;  /* 0x0000000416167c24 */ /* 0x000fe2000f8e02ff */
[C---:B------:R-:W-:Y:S01]  /*6d60*/  SEL R23, R244.reuse, R12, !P3 ;  /* 0x0000000cf4177207 */ /* 0x040fe20005800000 */
[----:B------:R-:W-:Y:S01]  /*6d70*/  IMAD R109, R109, UR4, RZ ;  /* 0x000000046d6d7c24 */ /* 0x000fe2000f8e02ff */
[C---:B------:R-:W-:Y:S01]  /*6d80*/  SEL R39, R244.reuse, R14, !P3 ;  /* 0x0000000ef4277207 */ /* 0x040fe20005800000 */
[----:B------:R-:W-:Y:S01]  /*6d90*/  IMAD R101, R101, UR4, RZ ;  /* 0x0000000465657c24 */ /* 0x000fe2000f8e02ff */
[----:B------:R-:W-:Y:S01]  /*6da0*/  SEL R38, R244, R38, !P3 ;  /* 0x00000026f4267207 */ /* 0x000fe20005800000 */
        /* <DEDUP_REMOVED lines=17> */
[----:B------:R-:W-:Y:S01]  /*6ec0*/  SEL R9, R244, R9, !P3 ;  /* 0x00000009f4097207 */ /* 0x000fe20005800000 */
[----:B------:R-:W-:Y:S01]  /*6ed0*/  IMAD R18, R18, UR4, RZ ;  /* 0x0000000412127c24 */ /* 0x000fe2000f8e02ff */
[----:B------:R-:W-:Y:S01]  /*6ee0*/  SEL R5, R244, R5, !P3 ;  /* 0x00000005f4057207 */ /* 0x000fe20005800000 */
[----:B------:R-:W-:Y:S01]  /*6ef0*/  IMAD R30, R30, UR4, RZ ;  /* 0x000000041e1e7c24 */ /* 0x000fe2000f8e02ff */
[C---:B------:R-:W-:Y:S01]  /*6f00*/  SEL R3, R244.reuse, R3, !P3 ;  /* 0x00000003f4037207 */ /* 0x040fe20005800000 */
[----:B------:R-:W2:Y:S01]  /*6f10*/  LDC.64 R246, c[0x0][0x230] ;  /* 0x00008c00fff67b82 */ /* 0x000ea20000000a00 */
        /* <DEDUP_REMOVED lines=28> */
[-C--:B------:R-:W-:Y:S01]  /*70e0*/  LEA R118, P3, R119, R32.reuse, 0x2 ;  /* 0x0000002077767211 */ /* 0x080fe200078610ff */
[----:B------:R-:W-:Y:S01]  /*70f0*/  IMAD R249, R249, UR4, RZ ;  /* 0x00000004f9f97c24 */ /* 0x000fe2000f8e02ff */
[----:B------:R-:W-:Y:S01]  /*7100*/  ISETP.NE.AND P4, PT, R54, RZ, PT ;  /* 0x000000ff3600720c */ /* 0x000fe20003f85270 */
[----:B------:R-:W-:Y:S01]  /*7110*/  IMAD R117, R117, UR4, RZ ;  /* 0x0000000475757c24 */ /* 0x000fe2000f8e02ff */
[-C--:B------:R-:W-:Y:S01]  /*7120*/  LEA R238, P2, R225, R32.reuse, 0x2 ;  /* 0x00000020e1ee7211 */ /* 0x080fe200078410ff */
[----:B------:R-:W-:Y:S01]  /*7130*/  IMAD R248, R248, UR4, RZ ;  /* 0x00000004f8f87c24 */ /* 0x000fe2000f8e02ff */
[-C--:B------:R-:W-:Y:S01]  /*7140*/  LEA R236, P1, R223, R32.reuse, 0x2 ;  /* 0x00000020dfec7211 */ /* 0x080fe200078210ff */
[----:B------:R-:W-:Y:S01]  /*7150*/  IMAD R133, R133, UR4, RZ ;  /* 0x0000000485857c24 */ /* 0x000fe2000f8e02ff */
[-C--:B-1----:R-:W-:Y:S01]  /*7160*/  LEA R6, P6, R219, R32.reuse, 0x2 ;  /* 0x00000020db067211 */ /* 0x082fe200078c10ff */
[----:B------:R-:W-:Y:S01]  /*7170*/  IMAD R245, R245, UR4, RZ ;  /* 0x00000004f5f57c24 */ /* 0x000fe2000f8e02ff */
[----:B------:R-:W-:Y:S01]  /*7180*/  LEA R234, P0, R221, R32, 0x2 ;  /* 0x00000020ddea7211 */ /* 0x000fe200078010ff */
[----:B------:R-:W-:Y:S01]  /*7190*/  IMAD R125, R125, UR4, RZ ;  /* 0x000000047d7d7c24 */ /* 0x000fe2000f8e02ff */
[----:B------:R-:W-:Y:S01]  /*71a0*/  LEA.HI.X.SX32 R119, R119, R0, 0x2, P3 ;  /* 0x0000000077777211 */ /* 0x000fe200018f16ff */
[----:B------:R-:W-:Y:S01]  /*71b0*/  IMAD R244, R244, UR4, RZ ;  /* 0x00000004f4f47c24 */ /* 0x000fe2000f8e02ff */
[----:B------:R-:W-:Y:S01]  /*71c0*/  SEL R242, R243, R242, !P4 ;  /* 0x000000f2f3f27207 */ /* 0x000fe20006000000 */
[----:B------:R-:W1:Y:S01]  /*71d0*/  S2UR UR5, SR_CgaCtaId ;  /* 0x00000000000579c3 */ /* 0x000e620000008800 */
[----:B------:R-:W-:Y:S01]  /*71e0*/  LEA R232, P5, R217, R32, 0x2 ;  /* 0x00000020d9e87211 */ /* 0x000fe200078a10ff */
[----:B------:R3:W-:Y:S01]  /*71f0*/  STL.64 [R1+0x1818], R118 ;  /* 0x0018187601007387 */ /* 0x0007e20000100a00 */
[----:B------:R-:W-:-:S02]  /*7200*/  LEA.HI.X.SX32 R239, R225, R0, 0x2, P2 ;  /* 0x00000000e1ef7211 */ /* 0x000fc400010f16ff */
[----:B------:R-:W-:Y:S02]  /*7210*/  SEL R243, R243, R10, !P4 ;  /* 0x0000000af3f37207 */ /* 0x000fe40006000000 */
[----:B------:R-:W-:Y:S01]  /*7220*/  LEA.HI.X.SX32 R237, R223, R0, 0x2, P1 ;  /* 0x00000000dfed7211 */ /* 0x000fe200008f16ff */
[----:B------:R-:W-:Y:S01]  /*7230*/  STL.64 [R1+0x58], R238 ;  /* 0x000058ee01007387 */ /* 0x000fe20000100a00 */
[----:B------:R-:W-:Y:S02]  /*7240*/  LEA R230, P4, R215, R32, 0x2 ;  /* 0x00000020d7e67211 */ /* 0x000fe400078810ff */
[----:B------:R-:W-:Y:S01]  /*7250*/  LEA.HI.X.SX32 R7, R219, R0, 0x2, P6 ;  /* 0x00000000db077211 */ /* 0x000fe200030f16ff */
[----:B------:R-:W-:Y:S01]  /*7260*/  STL.64 [R1+0x50], R236 ;  /* 0x000050ec01007387 */ /* 0x000fe20000100a00 */
[----:B------:R-:W-:Y:S02]  /*7270*/  LEA R228, P3, R213, R32, 0x2 ;  /* 0x00000020d5e47211 */ /* 0x000fe400078610ff */
[----:B------:R-:W-:Y:S01]  /*7280*/  LEA.HI.X.SX32 R235, R221, R0, 0x2, P0 ;  /* 0x00000000ddeb7211 */ /* 0x000fe200000f16ff */
[----:B------:R4:W-:Y:S01]  /*7290*/  STL.64 [R1+0x40], R6 ;  /* 0x0000400601007387 */ /* 0x0009e20000100a00 */
[----:B------:R-:W-:-:S02]  /*72a0*/  LEA R226, P2, R211, R32, 0x2 ;  /* 0x00000020d3e27211 */ /* 0x000fc400078410ff */
[----:B------:R-:W-:Y:S01]  /*72b0*/  LEA.HI.X.SX32 R233, R217, R0, 0x2, P5 ;  /* 0x00000000d9e97211 */ /* 0x000fe200028f16ff */
[----:B------:R-:W-:Y:S01]  /*72c0*/  STL.64 [R1+0x48], R234 ;  /* 0x000048ea01007387 */ /* 0x000fe20000100a00 */
[-C--:B---3--:R-:W-:Y:S02]  /*72d0*/  LEA R118, P1, R209, R32.reuse, 0x2 ;  /* 0x00000020d1767211 */ /* 0x088fe400078210ff */
[----:B------:R-:W-:Y:S01]  /*72e0*/  LEA R218, P5, R203, R32, 0x2 ;  /* 0x00000020cbda7211 */ /* 0x000fe200078a10ff */
[----:B------:R-:W-:Y:S01]  /*72f0*/  STL.64 [R1+0x38], R232 ;  /* 0x000038e801007387 */ /* 0x000fe20000100a00 */
[----:B------:R-:W-:Y:S02]  /*7300*/  LEA.HI.X.SX32 R231, R215, R0, 0x2, P4 ;  /* 0x00000000d7e77211 */ /* 0x000fe400020f16ff */
[----:B------:R-:W-:Y:S01]  /*7310*/  LEA R222, P0, R207, R32, 0x2 ;  /* 0x00000020cfde7211 */ /* 0x000fe200078010ff */
[----:B------:R-:W-:Y:S01]  /*7320*/  STL [R1], R218 ;  /* 0x000000da01007387 */ /* 0x000fe20000100800 */
[----:B------:R-:W-:-:S02]  /*7330*/  LEA.HI.X.SX32 R229, R213, R0, 0x2, P3 ;  /* 0x00000000d5e57211 */ /* 0x000fc400018f16ff */
[-C--:B------:R-:W-:Y:S01]  /*7340*/  LEA.HI.X.SX32 R227, R211, R0.reuse, 0x2, P2 ;  /* 0x00000000d3e37211 */ /* 0x080fe200010f16ff */
[----:B------:R-:W-:Y:S01]  /*7350*/  STL.64 [R1+0x30], R230 ;  /* 0x000030e601007387 */ /* 0x000fe20000100a00 */
[-C--:B------:R-:W-:Y:S02]  /*7360*/  LEA.HI.X.SX32 R119, R209, R0.reuse, 0x2, P1 ;  /* 0x00000000d1777211 */ /* 0x080fe400008f16ff */
[----:B------:R-:W-:Y:S01]  /*7370*/  LEA.HI.X.SX32 R223, R207, R0, 0x2, P0 ;  /* 0x00000000cfdf7211 */ /* 0x000fe200000f16ff */
[----:B------:R-:W-:Y:S01]  /*7380*/  STL.64 [R1+0x28], R228 ;  /* 0x000028e401007387 */ /* 0x000fe20000100a00 */
[-C--:B----4-:R-:W-:Y:S02]  /*7390*/  LEA R6, P6, R205, R32.reuse, 0x2 ;  /* 0x00000020cd067211 */ /* 0x090fe400078c10ff */
[-C--:B------:R-:W-:Y:S01]  /*73a0*/  LEA R40, P4, R41, R32.reuse, 0x2 ;  /* 0x0000002029287211 */ /* 0x080fe200078810ff */
[----:B------:R-:W-:Y:S01]  /*73b0*/  STL.64 [R1+0x20], R226 ;  /* 0x000020e201007387 */ /* 0x000fe20000100a00 */
[----:B------:R-:W-:-:S02]  /*73c0*/  LEA R138, P3, R139, R32, 0x2 ;  /* 0x000000208b8a7211 */ /* 0x000fc400078610ff */
[-C--:B------:R-:W-:Y:S01]  /*73d0*/  LEA R46, P2, R47, R32.reuse, 0x2 ;  /* 0x000000202f2e7211 */ /* 0x080fe200078410ff */
[----:B------:R-:W-:Y:S01]  /*73e0*/  STL.64 [R1+0x18], R118 ;  /* 0x0000187601007387 */ /* 0x000fe20000100a00 */
[-C--:B------:R-:W-:Y:S02]  /*73f0*/  LEA R140, P1, R141, R32.reuse, 0x2 ;  /* 0x000000208d8c7211 */ /* 0x080fe400078210ff */
[----:B------:R-:W-:Y:S01]  /*7400*/  LEA R44, P0, R45, R32, 0x2 ;  /* 0x000000202d2c7211 */ /* 0x000fe200078010ff */
[----:B------:R3:W-:Y:S04]  /*7410*/  STL.64 [R1+0x1820], R118 ;  /* 0x0018207601007387 */ /* 0x0007e80000100a00 */
[----:B------:R-:W-:Y:S04]  /*7420*/  STL.64 [R1+0x10], R222 ;  /* 0x000010de01007387 */ /* 0x000fe80000100a00 */
[----:B---3--:R-:W3:Y:S01]  /*7430*/  LDL.64 R118, [R1] ;  /* 0x0000000001767983 */ /* 0x008ee20000100a00 */
[----:B------:R-:W-:Y:S01]  /*7440*/  LEA.HI.X.SX32 R7, R205, R0, 0x2, P6 ;  /* 0x00000000cd077211 */ /* 0x000fe200030f16ff */
[----:B------:R-:W-:Y:S01]  /*7450*/  UMOV UR4, 0x400 ;  /* 0x0000040000047882 */ /* 0x000fe20000000000 */
[----:B------:R-:W-:Y:S01]  /*7460*/  LEA R142, P6, R143, R32, 0x2 ;  /* 0x000000208f8e7211 */ /* 0x000fe200078c10ff */
[----:B-1----:R-:W-:Y:S01]  /*7470*/  ULEA UR4, UR5, UR4, 0x18 ;  /* 0x0000000405047291 */ /* 0x002fe2000f8ec03f */
[----:B------:R-:W-:Y:S01]  /*7480*/  LEA.HI.X.SX32 R41, R41, R0, 0x2, P4 ;  /* 0x0000000029297211 */ /* 0x000fe200020f16ff */
[----:B------:R-:W-:Y:S01]  /*7490*/  STL.64 [R1+0x1828], R6 ;  /* 0x0018280601007387 */ /* 0x000fe20000100a00 */
[----:B------:R-:W-:Y:S01]  /*74a0*/  LEA R144, P4, R145, R32, 0x2 ;  /* 0x0000002091907211 */ /* 0x000fe200078810ff */
[----:B------:R-:W-:Y:S01]  /*74b0*/  IMAD R251, R240, 0x19, RZ ;  /* 0x00000019f0fb7824 */ /* 0x000fe200078e02ff */
[----:B------:R-:W-:Y:S01]  /*74c0*/  LEA.HI.X.SX32 R139, R139, R0, 0x2, P3 ;  /* 0x000000008b8b7211 */ /* 0x000fe200018f16ff */
[----:B------:R1:W-:Y:S01]  /*74d0*/  STL.64 [R1+0x1830], R40 ;  /* 0x0018302801007387 */ /* 0x0003e20000100a00 */
[----:B------:R-:W-:Y:S01]  /*74e0*/  LEA R24, P3, R25, R32, 0x2 ;  /* 0x0000002019187211 */ /* 0x000fe200078610ff */
[----:B--2---:R-:W-:Y:S01]  /*74f0*/  VIADD R252, R246, 0xffffffe1 ;  /* 0xffffffe1f6fc7836 */ /* 0x004fe20000000000 */
[----:B------:R-:W-:-:S02]  /*7500*/  LEA.HI.X.SX32 R143, R143, R0, 0x2, P6 ;  /* 0x000000008f8f7211 */ /* 0x000fc400030f16ff */
[-C--:B------:R-:W-:Y:S02]  /*7510*/  LEA.HI.X.SX32 R47, R47, R0.reuse, 0x2, P2 ;  /* 0x000000002f2f7211 */ /* 0x080fe400010f16ff */
[-C--:B------:R-:W-:Y:S02]  /*7520*/  LEA.HI.X.SX32 R141, R141, R0.reuse, 0x2, P1 ;  /* 0x000000008d8d7211 */ /* 0x080fe400008f16ff */
[----:B------:R-:W-:Y:S02]  /*7530*/  LEA.HI.X.SX32 R45, R45, R0, 0x2, P0 ;  /* 0x000000002d2d7211 */ /* 0x000fe400000f16ff */
[----:B------:R-:W-:Y:S01]  /*7540*/  LEA R56, P6, R57, R32, 0x2 ;  /* 0x0000002039387211 */ /* 0x000fe200078c10ff */
[----:B-1----:R-:W1:Y:S01]  /*7550*/  S2R R41, SR_TID.X ;  /* 0x0000000000297919 */ /* 0x002e620000002100 */
[----:B------:R-:W-:Y:S02]  /*7560*/  LEA.HI.X.SX32 R145, R145, R0, 0x2, P4 ;  /* 0x0000000091917211 */ /* 0x000fe400020f16ff */
[----:B------:R-:W-:-:S02]  /*7570*/  LEA R146, P2, R147, R32, 0x2 ;  /* 0x0000002093927211 */ /* 0x000fc400078410ff */
[-C--:B------:R-:W-:Y:S02]  /*7580*/  LEA R10, P1, R11, R32.reuse, 0x2 ;  /* 0x000000200b0a7211 */ /* 0x080fe400078210ff */
[-C--:B------:R-:W-:Y:S02]  /*7590*/  LEA R148, P0, R149, R32.reuse, 0x2 ;  /* 0x0000002095947211 */ /* 0x080fe400078010ff */
[----:B------:R-:W-:Y:S02]  /*75a0*/  LEA R48, P4, R49, R32, 0x2 ;  /* 0x0000002031307211 */ /* 0x000fe400078810ff */
[----:B------:R-:W-:Y:S02]  /*75b0*/  LEA.HI.X.SX32 R25, R25, R0, 0x2, P3 ;  /* 0x0000000019197211 */ /* 0x000fe400018f16ff */
[----:B------:R-:W-:Y:S02]  /*75c0*/  LEA R152, P3, R153, R32, 0x2 ;  /* 0x0000002099987211 */ /* 0x000fe400078610ff */
[----:B------:R-:W-:-:S02]  /*75d0*/  LEA.HI.X.SX32 R57, R57, R0, 0x2, P6 ;  /* 0x0000000039397211 */ /* 0x000fc400030f16ff */
[-C--:B------:R-:W-:Y:S02]  /*75e0*/  LEA.HI.X.SX32 R147, R147, R0.reuse, 0x2, P2 ;  /* 0x0000000093937211 */ /* 0x080fe400010f16ff */
[-C--:B------:R-:W-:Y:S02]  /*75f0*/  LEA.HI.X.SX32 R11, R11, R0.reuse, 0x2, P1 ;  /* 0x000000000b0b7211 */ /* 0x080fe400008f16ff */
[----:B------:R-:W-:Y:S02]  /*7600*/  LEA.HI.X.SX32 R149, R149, R0, 0x2, P0 ;  /* 0x0000000095957211 */ /* 0x000fe400000f16ff */
[----:B------:R-:W-:Y:S02]  /*7610*/  LEA R156, P6, R157, R32, 0x2 ;  /* 0x000000209d9c7211 */ /* 0x000fe400078c10ff */
[----:B------:R-:W-:Y:S02]  /*7620*/  LEA.HI.X.SX32 R49, R49, R0, 0x2, P4 ;  /* 0x0000000031317211 */ /* 0x000fe400020f16ff */
[----:B------:R-:W-:-:S02]  /*7630*/  LEA R64, P2, R65, R32, 0x2 ;  /* 0x0000002041407211 */ /* 0x000fc400078410ff */
[-C--:B------:R-:W-:Y:S02]  /*7640*/  LEA R154, P1, R155, R32.reuse, 0x2 ;  /* 0x000000209b9a7211 */ /* 0x080fe400078210ff */
[-C--:B------:R-:W-:Y:S01]  /*7650*/  LEA R50, P0, R51, R32.reuse, 0x2 ;  /* 0x0000002033327211 */ /* 0x080fe200078010ff */
[----:B-1----:R-:W-:Y:S01]  /*7660*/  IMAD.SHL.U32 R6, R41, 0x10, RZ ;  /* 0x0000001029067824 */ /* 0x002fe200078e00ff */
        /* <DEDUP_REMOVED lines=89> */
[----:B------:R-:W-:Y:S02]  /*7c00*/  LEA.HI.X.SX32 R205, R135, R0, 0x2, P0 ;  /* 0x0000000087cd7211 */ /* 0x000fe400000f16ff */
[----:B------:R-:W-:Y:S02]  /*7c10*/  LEA R212, P6, R115, R32, 0x2 ;  /* 0x0000002073d47211 */ /* 0x000fe400078c10ff */
[----:B------:R-:W-:Y:S02]  /*7c20*/  LEA.HI.X.SX32 R17, R17, R0, 0x2, P4 ;  /* 0x0000000011117211 */ /* 0x000fe400020f16ff */
[-C--:B------:R-:W-:Y:S02]  /*7c30*/  LEA R210, P1, R121, R32.reuse, 0x2 ;  /* 0x0000002079d27211 */ /* 0x080fe400078210ff */
[----:B------:R-:W-:-:S02]  /*7c40*/  LEA R94, P0, R95, R32, 0x2 ;  /* 0x000000205f5e7211 */ /* 0x000fc400078010ff */
[----:B------:R-:W-:Y:S02]  /*7c50*/  LEA R214, P4, R111, R32, 0x2 ;  /* 0x000000206fd67211 */ /* 0x000fe400078810ff */
[----:B------:R-:W-:Y:S02]  /*7c60*/  LEA.HI.X.SX32 R209, R123, R0, 0x2, P3 ;  /* 0x000000007bd17211 */ /* 0x000fe400018f16ff */
[----:B------:R-:W-:Y:S02]  /*7c70*/  LEA R98, P3, R99, R32, 0x2 ;  /* 0x0000002063627211 */ /* 0x000fe400078610ff */
[-C--:B------:R-:W-:Y:S02]  /*7c80*/  LEA.HI.X.SX32 R213, R115, R0.reuse, 0x2, P6 ;  /* 0x0000000073d57211 */ /* 0x080fe400030f16ff */
[-C--:B------:R-:W-:Y:S02]  /*7c90*/  LEA.HI.X.SX32 R211, R121, R0.reuse, 0x2, P1 ;  /* 0x0000000079d37211 */ /* 0x080fe400008f16ff */
[----:B------:R-:W-:-:S02]  /*7ca0*/  LEA.HI.X.SX32 R95, R95, R0, 0x2, P0 ;  /* 0x000000005f5f7211 */ /* 0x000fc400000f16ff */
[----:B------:R-:W-:Y:S02]  /*7cb0*/  LEA R108, P6, R109, R32, 0x2 ;  /* 0x000000206d6c7211 */ /* 0x000fe400078c10ff */
[----:B------:R-:W-:Y:S02]  /*7cc0*/  LEA.HI.X.SX32 R215, R111, R0, 0x2, P4 ;  /* 0x000000006fd77211 */ /* 0x000fe400020f16ff */
[-C--:B------:R-:W-:Y:S02]  /*7cd0*/  LEA R100, P1, R101, R32.reuse, 0x2 ;  /* 0x0000002065647211 */ /* 0x080fe400078210ff */
[----:B------:R-:W-:Y:S02]  /*7ce0*/  LEA R106, P4, R107, R32, 0x2 ;  /* 0x000000206b6a7211 */ /* 0x000fe400078810ff */
[----:B------:R-:W-:Y:S02]  /*7cf0*/  LEA.HI.X.SX32 R99, R99, R0, 0x2, P3 ;  /* 0x0000000063637211 */ /* 0x000fe400018f16ff */
[----:B------:R-:W-:-:S02]  /*7d00*/  LEA R222, P3, R103, R32, 0x2 ;  /* 0x0000002067de7211 */ /* 0x000fc400078610ff */
[-C--:B------:R-:W-:Y:S02]  /*7d10*/  LEA.HI.X.SX32 R109, R109, R0.reuse, 0x2, P6 ;  /* 0x000000006d6d7211 */ /* 0x080fe400030f16ff */
[----:B------:R-:W-:Y:S02]  /*7d20*/  LEA.HI.X.SX32 R101, R101, R0, 0x2, P1 ;  /* 0x0000000065657211 */ /* 0x000fe400008f16ff */
[----:B------:R-:W-:Y:S02]  /*7d30*/  LEA R226, P6, R36, R32, 0x2 ;  /* 0x0000002024e27211 */ /* 0x000fe400078c10ff */
[----:B------:R-:W-:Y:S02]  /*7d40*/  LEA.HI.X.SX32 R107, R107, R0, 0x2, P4 ;  /* 0x000000006b6b7211 */ /* 0x000fe400020f16ff */
[-C--:B------:R-:W-:Y:S02]  /*7d50*/  LEA R224, P1, R39, R32.reuse, 0x2 ;  /* 0x0000002027e07211 */ /* 0x080fe400078210ff */
[----:B------:R-:W-:-:S02]  /*7d60*/  LEA R228, P4, R18, R32, 0x2 ;  /* 0x0000002012e47211 */ /* 0x000fc400078810ff */
[----:B------:R-:W-:Y:S02]  /*7d70*/  LEA.HI.X.SX32 R223, R103, R0, 0x2, P3 ;  /* 0x0000000067df7211 */ /* 0x000fe400018f16ff */
[----:B------:R-:W-:Y:S02]  /*7d80*/  LEA R114, P3, R30, R32, 0x2 ;  /* 0x000000201e727211 */ /* 0x000fe400078610ff */
[-C--:B------:R-:W-:Y:S02]  /*7d90*/  LEA.HI.X.SX32 R227, R36, R0.reuse, 0x2, P6 ;  /* 0x0000000024e37211 */ /* 0x080fe400030f16ff */
[----:B------:R-:W-:Y:S02]  /*7da0*/  LEA.HI.X.SX32 R225, R39, R0, 0x2, P1 ;  /* 0x0000000027e17211 */ /* 0x000fe400008f16ff */
[----:B------:R-:W-:Y:S02]  /*7db0*/  LEA R136, P6, R19, R32, 0x2 ;  /* 0x0000002013887211 */ /* 0x000fe400078c10ff */
[----:B------:R-:W-:-:S02]  /*7dc0*/  LEA.HI.X.SX32 R229, R18, R0, 0x2, P4 ;  /* 0x0000000012e57211 */ /* 0x000fc400020f16ff */
[-C--:B------:R-:W-:Y:S02]  /*7dd0*/  LEA R122, P1, R29, R32.reuse, 0x2 ;  /* 0x000000201d7a7211 */ /* 0x080fe400078210ff */
[----:B------:R-:W-:Y:S02]  /*7de0*/  LEA R18, P4, R5, R32, 0x2 ;  /* 0x0000002005127211 */ /* 0x000fe400078810ff */
[----:B------:R-:W-:Y:S02]  /*7df0*/  LEA.HI.X.SX32 R115, R30, R0, 0x2, P3 ;  /* 0x000000001e737211 */ /* 0x000fe400018f16ff */
[----:B------:R-:W-:Y:S02]  /*7e00*/  LEA R236, P3, R3, R32, 0x2 ;  /* 0x0000002003ec7211 */ /* 0x000fe400078610ff */
[-C--:B------:R-:W-:Y:S01]  /*7e10*/  LEA.HI.X.SX32 R123, R29, R0.reuse, 0x2, P1 ;  /* 0x000000001d7b7211 */ /* 0x080fe200008f16ff */
[----:B---3--:R-:W-:Y:S01]  /*7e20*/  IMAD.MOV.U32 R118, RZ, RZ, R218 ;  /* 0x000000ffff767224 */ /* 0x008fe200078e00da */
[----:B------:R-:W-:-:S02]  /*7e30*/  LEA.HI.X.SX32 R119, R203, R0, 0x2, P5 ;  /* 0x00000000cb777211 */ /* 0x000fc400028f16ff */
[----:B------:R-:W-:Y:S02]  /*7e40*/  LEA R42, P5, R43, R32, 0x2 ;  /* 0x000000202b2a7211 */ /* 0x000fe400078a10ff */
[-C--:B------:R-:W-:Y:S01]  /*7e50*/  LEA.HI.X.SX32 R203, R137, R0.reuse, 0x2, P2 ;  /* 0x0000000089cb7211 */ /* 0x080fe200010f16ff */
[----:B------:R-:W-:Y:S01]  /*7e60*/  STL [R1+0x4], R119 ;  /* 0x0000047701007387 */ /* 0x000fe20000100800 */
[----:B------:R-:W-:Y:S02]  /*7e70*/  LEA.HI.X.SX32 R43, R43, R0, 0x2, P5 ;  /* 0x000000002b2b7211 */ /* 0x000fe400028f16ff */
[-C--:B------:R-:W-:Y:S01]  /*7e80*/  LEA R150, P5, R151, R32.reuse, 0x2 ;  /* 0x0000002097967211 */ /* 0x080fe200078a10ff */
[----:B------:R-:W-:Y:S01]  /*7e90*/  STL.64 [R1+0x1840], R118 ;  /* 0x0018407601007387 */ /* 0x000fe20000100a00 */
[----:B------:R-:W-:Y:S02]  /*7ea0*/  LEA R104, P2, R105, R32, 0x2 ;  /* 0x0000002069687211 */ /* 0x000fe400078410ff */
[----:B------:R-:W-:Y:S01]  /*7eb0*/  LEA.HI.X.SX32 R151, R151, R0, 0x2, P5 ;  /* 0x0000000097977211 */ /* 0x000fe200028f16ff */
[----:B------:R-:W-:Y:S01]  /*7ec0*/  STL.64 [R1+0x1848], R138 ;  /* 0x0018488a01007387 */ /* 0x000fe20000100a00 */
[----:B------:R-:W-:-:S02]  /*7ed0*/  LEA R52, P5, R53, R32, 0x2 ;  /* 0x0000002035347211 */ /* 0x000fc400078a10ff */
[-C--:B------:R-:W-:Y:S01]  /*7ee0*/  LEA.HI.X.SX32 R105, R105, R0.reuse, 0x2, P2 ;  /* 0x0000000069697211 */ /* 0x080fe200010f16ff */
[----:B------:R-:W-:Y:S01]  /*7ef0*/  STL.64 [R1+0x1838], R46 ;  /* 0x0018382e01007387 */ /* 0x000fe20000100a00 */
[----:B------:R-:W-:Y:S02]  /*7f00*/  LEA.HI.X.SX32 R53, R53, R0, 0x2, P5 ;  /* 0x0000000035357211 */ /* 0x000fe400028f16ff */
[CC--:B------:R-:W-:Y:S01]  /*7f10*/  LEA R164, P5, R165.reuse, R32.reuse, 0x2 ;  /* 0x00000020a5a47211 */ /* 0x0c0fe200078a10ff */
[----:B------:R-:W-:Y:S01]  /*7f20*/  STL.64 [R1+0x1850], R140 ;  /* 0x0018508c01007387 */ /* 0x000fe20000100a00 */
[----:B------:R-:W-:Y:S02]  /*7f30*/  LEA R216, P2, R22, R32, 0x2 ;  /* 0x0000002016d87211 */ /* 0x000fe400078410ff */
[----:B------:R-:W-:Y:S01]  /*7f40*/  LEA.HI.X.SX32 R165, R165, R0, 0x2, P5 ;  /* 0x00000000a5a57211 */ /* 0x000fe200028f16ff */
[----:B------:R-:W-:Y:S01]  /*7f50*/  STL.64 [R1+0x1858], R44 ;  /* 0x0018582c01007387 */ /* 0x000fe20000100a00 */
[----:B------:R-:W-:-:S02]  /*7f60*/  LEA R62, P5, R63, R32, 0x2 ;  /* 0x000000203f3e7211 */ /* 0x000fc400078a10ff */
[----:B------:R-:W-:Y:S01]  /*7f70*/  LEA R218, P0, R102, R32, 0x2 ;  /* 0x0000002066da7211 */ /* 0x000fe200078010ff */
[----:B------:R-:W-:Y:S01]  /*7f80*/  STL.64 [R1+0x1860], R142 ;  /* 0x0018608e01007387 */ /* 0x000fe20000100a00 */
[----:B------:R-:W-:Y:S02]  /*7f90*/  LEA.HI.X.SX32 R63, R63, R0, 0x2, P5 ;  /* 0x000000003f3f7211 */ /* 0x000fe400028f16ff */
[C---:B------:R-:W-:Y:S01]  /*7fa0*/  LEA R178, P5, R179.reuse, R32, 0x2 ;  /* 0x00000020b3b27211 */ /* 0x040fe200078a10ff */
[----:B------:R-:W-:Y:S01]  /*7fb0*/  STL.64 [R1+0x1868], R42 ;  /* 0x0018682a01007387 */ /* 0x000fe20000100a00 */
[-C--:B------:R-:W-:Y:S02]  /*7fc0*/  LEA.HI.X.SX32 R217, R22, R0.reuse, 0x2, P2 ;  /* 0x0000000016d97211 */ /* 0x080fe400010f16ff */
[----:B------:R-:W-:Y:S01]  /*7fd0*/  LEA.HI.X.SX32 R179, R179, R0, 0x2, P5 ;  /* 0x00000000b3b37211 */ /* 0x000fe200028f16ff */
[----:B------:R-:W-:Y:S01]  /*7fe0*/  STL.64 [R1+0x1870], R144 ;  /* 0x0018709001007387 */ /* 0x000fe20000100a00 */
[----:B------:R-:W-:-:S02]  /*7ff0*/  LEA R130, P5, R131, R32, 0x2 ;  /* 0x0000002083827211 */ /* 0x000fc400078a10ff */
[-C--:B------:R-:W-:Y:S01]  /*8000*/  LEA.HI.X.SX32 R219, R102, R0.reuse, 0x2, P0 ;  /* 0x0000000066db7211 */ /* 0x080fe200000f16ff */
[----:B------:R-:W-:Y:S01]  /*8010*/  STL.64 [R1+0x1878], R24 ;  /* 0x0018781801007387 */ /* 0x000fe20000100a00 */
[----:B------:R-:W-:Y:S02]  /*8020*/  LEA.HI.X.SX32 R131, R131, R0, 0x2, P5 ;  /* 0x0000000083837211 */ /* 0x000fe400028f16ff */
[-C--:B------:R-:W-:Y:S01]  /*8030*/  LEA R192, P5, R193, R32.reuse, 0x2 ;  /* 0x00000020c1c07211 */ /* 0x080fe200078a10ff */
[----:B------:R-:W-:Y:S01]  /*8040*/  STL.64 [R1+0x1880], R146 ;  /* 0x0018809201007387 */ /* 0x000fe20000100a00 */
[----:B------:R-:W-:Y:S02]  /*8050*/  LEA R22, P2, R23, R32, 0x2 ;  /* 0x0000002017167211 */ /* 0x000fe400078410ff */
[----:B------:R-:W-:Y:S01]  /*8060*/  LEA.HI.X.SX32 R193, R193, R0, 0x2, P5 ;  /* 0x00000000c1c17211 */ /* 0x000fe200028f16ff */
[----:B------:R1:W-:Y:S01]  /*8070*/  STL.64 [R1+0x1888], R10 ;  /* 0x0018880a01007387 */ /* 0x0003e20000100a00 */
[----:B------:R-:W-:-:S02]  /*8080*/  LEA R92, P5, R93, R32, 0x2 ;  /* 0x000000205d5c7211 */ /* 0x000fc400078a10ff */
[----:B------:R-:W-:Y:S02]  /*8090*/  LEA R102, P0, R38, R32, 0x2 ;  /* 0x0000002026667211 */ /* 0x000fe400078010ff */
[----:B------:R-:W-:Y:S02]  /*80a0*/  LEA.HI.X.SX32 R93, R93, R0, 0x2, P5 ;  /* 0x000000005d5d7211 */ /* 0x000fe400028f16ff */
[----:B------:R-:W-:Y:S02]  /*80b0*/  LEA R206, P5, R127, R32, 0x2 ;  /* 0x000000207fce7211 */ /* 0x000fe400078a10ff */
[-C--:B------:R-:W-:Y:S02]  /*80c0*/  LEA.HI.X.SX32 R23, R23, R0.reuse, 0x2, P2 ;  /* 0x0000000017177211 */ /* 0x080fe400010f16ff */
[----:B------:R-:W-:Y:S02]  /*80d0*/  LEA.HI.X.SX32 R207, R127, R0, 0x2, P5 ;  /* 0x000000007fcf7211 */ /* 0x000fe400028f16ff */
[----:B------:R-:W-:-:S02]  /*80e0*/  LEA R112, P5, R113, R32, 0x2 ;  /* 0x0000002071707211 */ /* 0x000fc400078a10ff */
[-C--:B------:R-:W-:Y:S02]  /*80f0*/  LEA.HI.X.SX32 R103, R38, R0.reuse, 0x2, P0 ;  /* 0x0000000026677211 */ /* 0x080fe400000f16ff */
[----:B------:R-:W-:Y:S02]  /*8100*/  LEA.HI.X.SX32 R113, R113, R0, 0x2, P5 ;  /* 0x0000000071717211 */ /* 0x000fe400028f16ff */
[-C--:B------:R-:W-:Y:S02]  /*8110*/  LEA R220, P5, R110, R32.reuse, 0x2 ;  /* 0x000000206edc7211 */ /* 0x080fe400078a10ff */
[----:B------:R-:W-:Y:S02]  /*8120*/  LEA R230, P2, R20, R32, 0x2 ;  /* 0x0000002014e67211 */ /* 0x000fe400078410ff */
[----:B------:R-:W-:Y:S02]  /*8130*/  LEA.HI.X.SX32 R221, R110, R0, 0x2, P5 ;  /* 0x000000006edd7211 */ /* 0x000fe400028f16ff */
        /* <DEDUP_REMOVED lines=8> */
[-C--:B------:R-:W-:Y:S02]  /*81c0*/  LEA.HI.X.SX32 R235, R9, R0.reuse, 0x2, P5 ;  /* 0x0000000009eb7211 */ /* 0x080fe400028f16ff */
[----:B------:R-:W-:Y:S01]  /*81d0*/  LEA.HI.X.SX32 R19, R5, R0, 0x2, P4 ;  /* 0x0000000005137211 */ /* 0x000fe200020f16ff */
[----:B------:R-:W-:Y:S01]  /*81e0*/  VIADD R5, R246, 0xfffffff5 ;  /* 0xfffffff5f6057836 */ /* 0x000fe20000000000 */
[-C--:B------:R-:W-:Y:S02]  /*81f0*/  LEA R20, P2, R2, R32.reuse, 0x2 ;  /* 0x0000002002147211 */ /* 0x080fe400078410ff */
[-C--:B------:R-:W-:Y:S02]  /*8200*/  LEA R238, P1, R4, R32.reuse, 0x2 ;  /* 0x0000002004ee7211 */ /* 0x080fe400078210ff */
[----:B------:R-:W-:-:S02]  /*8210*/  LEA R110, P0, R28, R32, 0x2 ;  /* 0x000000201c6e7211 */ /* 0x000fc400078010ff */
[-C--:B------:R-:W-:Y:S02]  /*8220*/  LEA R126, P5, R33, R32.reuse, 0x2 ;  /* 0x00000020217e7211 */ /* 0x080fe400078a10ff */
[----:B------:R-:W-:Y:S02]  /*8230*/  LEA R30, P4, R35, R32, 0x2 ;  /* 0x00000020231e7211 */ /* 0x000fe400078810ff */
[----:B------:R-:W-:Y:S01]  /*8240*/  LEA.HI.X.SX32 R237, R3, R0, 0x2, P3 ;  /* 0x0000000003ed7211 */ /* 0x000fe200018f16ff */
[----:B------:R-:W-:Y:S01]  /*8250*/  VIADD R3, R246, 0xfffffffe ;  /* 0xfffffffef6037836 */ /* 0x000fe20000000000 */
[----:B------:R-:W-:Y:S02]  /*8260*/  LEA R120, P3, R37, R32, 0x2 ;  /* 0x0000002025787211 */ /* 0x000fe400078610ff */
[-C--:B------:R-:W-:Y:S02]  /*8270*/  LEA.HI.X.SX32 R39, R31, R0.reuse, 0x2, P6 ;  /* 0x000000001f277211 */ /* 0x080fe400030f16ff */
[-C--:B------:R-:W-:Y:S01]  /*8280*/  LEA.HI.X.SX32 R21, R2, R0.reuse, 0x2, P2 ;  /* 0x0000000002157211 */ /* 0x080fe200010f16ff */
[----:B------:R-:W-:Y:S01]  /*8290*/  VIADD R2, R246, 0xfffffffd ;  /* 0xfffffffdf6027836 */ /* 0x000fe20000000000 */
[-C--:B------:R-:W-:Y:S01]  /*82a0*/  LEA.HI.X.SX32 R239, R4, R0.reuse, 0x2, P1 ;  /* 0x0000000004ef7211 */ /* 0x080fe200008f16ff */
[----:B------:R-:W-:Y:S01]  /*82b0*/  VIADD R4, R246, 0xffffffff ;  /* 0xfffffffff6047836 */ /* 0x000fe20000000000 */
[----:B------:R-:W-:-:S02]  /*82c0*/  LEA.HI.X.SX32 R111, R28, R0, 0x2, P0 ;  /* 0x000000001c6f7211 */ /* 0x000fc400000f16ff */
[-C--:B------:R-:W-:Y:S02]  /*82d0*/  LEA.HI.X.SX32 R127, R33, R0.reuse, 0x2, P5 ;  /* 0x00000000217f7211 */ /* 0x080fe400028f16ff */
[----:B------:R-:W-:Y:S02]  /*82e0*/  LEA.HI.X.SX32 R31, R35, R0, 0x2, P4 ;  /* 0x00000000231f7211 */ /* 0x000fe400020f16ff */
[-C--:B------:R-:W-:Y:S02]  /*82f0*/  LEA R36, P2, R249, R32.reuse, 0x2 ;  /* 0x00000020f9247211 */ /* 0x080fe400078410ff */
[-C--:B------:R-:W-:Y:S02]  /*8300*/  LEA R116, P1, R117, R32.reuse, 0x2 ;  /* 0x0000002075747211 */ /* 0x080fe400078210ff */
[-C--:B------:R-:W-:Y:S02]  /*8310*/  LEA R28, P0, R248, R32.reuse, 0x2 ;  /* 0x00000020f81c7211 */ /* 0x080fe400078010ff */
[----:B------:R-:W-:-:S02]  /*8320*/  LEA R132, P6, R133, R32, 0x2 ;  /* 0x0000002085847211 */ /* 0x000fc400078c10ff */
[-C--:B------:R-:W-:Y:S02]  /*8330*/  LEA R34, P5, R245, R32.reuse, 0x2 ;  /* 0x00000020f5227211 */ /* 0x080fe400078a10ff */
[----:B------:R-:W-:Y:S02]  /*8340*/  LEA R124, P4, R125, R32, 0x2 ;  /* 0x000000207d7c7211 */ /* 0x000fe400078810ff */
[----:B------:R-:W-:Y:S02]  /*8350*/  LEA.HI.X.SX32 R121, R37, R0, 0x2, P3 ;  /* 0x0000000025797211 */ /* 0x000fe400018f16ff */
[----:B------:R-:W-:Y:S02]  /*8360*/  LEA R32, P3, R244, R32, 0x2 ;  /* 0x00000020f4207211 */ /* 0x000fe400078610ff */
[-C--:B------:R-:W-:Y:S02]  /*8370*/  LEA.HI.X.SX32 R37, R249, R0.reuse, 0x2, P2 ;  /* 0x00000000f9257211 */ /* 0x080fe400010f16ff */
[----:B------:R-:W-:-:S02]  /*8380*/  LEA.HI.X.SX32 R117, R117, R0, 0x2, P1 ;  /* 0x0000000075757211 */ /* 0x000fc400008f16ff */
[-C--:B------:R-:W-:Y:S02]  /*8390*/  LEA.HI.X.SX32 R29, R248, R0.reuse, 0x2, P0 ;  /* 0x00000000f81d7211 */ /* 0x080fe400000f16ff */
[-C--:B------:R-:W-:Y:S02]  /*83a0*/  LEA.HI.X.SX32 R133, R133, R0.reuse, 0x2, P6 ;  /* 0x0000000085857211 */ /* 0x080fe400030f16ff */
[-C--:B------:R-:W-:Y:S02]  /*83b0*/  LEA.HI.X.SX32 R35, R245, R0.reuse, 0x2, P5 ;  /* 0x00000000f5237211 */ /* 0x080fe400028f16ff */
[-C--:B------:R-:W-:Y:S02]  /*83c0*/  LEA.HI.X.SX32 R125, R125, R0.reuse, 0x2, P4 ;  /* 0x000000007d7d7211 */ /* 0x080fe400020f16ff */
[----:B------:R-:W-:Y:S01]  /*83d0*/  LEA.HI.X.SX32 R33, R244, R0, 0x2, P3 ;  /* 0x00000000f4217211 */ /* 0x000fe200018f16ff */
[----:B------:R-:W-:Y:S01]  /*83e0*/  VIADD R0, R246, 0xfffffffc ;  /* 0xfffffffcf6007836 */ /* 0x000fe20000000000 */
[----:B------:R-:W-:Y:S01]  /*83f0*/  ISETP.GE.U32.AND P6, PT, R2, 0x7fffffde, PT ;  /* 0x7fffffde0200780c */ /* 0x000fe20003fc6070 */
[----:B------:R-:W-:Y:S01]  /*8400*/  VIADD R2, R246, 0xfffffffb ;  /* 0xfffffffbf6027836 */ /* 0x000fe20000000000 */
[----:B------:R-:W-:-:S02]  /*8410*/  ISETP.GE.U32.AND P3, PT, R3, 0x7fffffdf, PT ;  /* 0x7fffffdf0300780c */ /* 0x000fc40003f66070 */
[----:B------:R-:W-:Y:S01]  /*8420*/  ISETP.GE.U32.AND P5, PT, R0, 0x7fffffdd, PT ;  /* 0x7fffffdd0000780c */ /* 0x000fe20003fa6070 */
[-C--:B------:R-:W-:Y:S01]  /*8430*/  IMAD R0, R242, R247.reuse, RZ ;  /* 0x000000f7f2007224 */ /* 0x080fe200078e02ff */
[----:B------:R-:W-:Y:S01]  /*8440*/  LOP3.LUT R3, R6, 0x70, RZ, 0xc0, !PT ;  /* 0x0000007006037812 */ /* 0x000fe200078ec0ff */
[----:B------:R-:W-:Y:S01]  /*8450*/  IMAD R247, R243, R247, RZ ;  /* 0x000000f7f3f77224 */ /* 0x000fe200078e02ff */
[----:B------:R-:W-:Y:S01]  /*8460*/  ISETP.GE.U32.AND P0, PT, R4, 0x7fffffe0, PT ;  /* 0x7fffffe00400780c */ /* 0x000fe20003f06070 */
[----:B------:R-:W-:Y:S01]  /*8470*/  VIADD R4, R246, 0xfffffff7 ;  /* 0xfffffff7f6047836 */ /* 0x000fe20000000000 */
[----:B------:R-:W-:Y:S01]  /*8480*/  LEA R242, P1, R0, UR6, 0x2 ;  /* 0x0000000600f27c11 */ /* 0x000fe2000f8210ff */
[----:B------:R-:W-:Y:S01]  /*8490*/  IMAD R7, R250, 0x80, R3 ;  /* 0x00000080fa077824 */ /* 0x000fe200078e0203 */
[----:B------:R-:W-:Y:S01]  /*84a0*/  ISETP.GE.U32.AND P2, PT, R2, 0x7fffffdc, PT ;  /* 0x7fffffdc0200780c */ /* 0x000fe20003f46070 */
[----:B------:R-:W-:Y:S01]  /*84b0*/  VIADD R2, R246, 0xfffffffa ;  /* 0xfffffffaf6027836 */ /* 0x000fe20000000000 */
[----:B------:R-:W-:Y:S01]  /*84c0*/  LEA.HI.X.SX32 R243, R0, UR7, 0x2, P1 ;  /* 0x0000000700f37c11 */ /* 0x000fe200088f16ff */
[C---:B------:R-:W-:Y:S01]  /*84d0*/  VIADD R0, R246.reuse, 0xfffffff9 ;  /* 0xfffffff9f6007836 */ /* 0x040fe20000000000 */
[----:B------:R-:W-:Y:S01]  /*84e0*/  LEA R244, P1, R247, UR6, 0x2 ;  /* 0x00000006f7f47c11 */ /* 0x000fe2000f8210ff */
[----:B------:R-:W-:Y:S01]  /*84f0*/  VIADD R3, R246, 0xfffffff6 ;  /* 0xfffffff6f6037836 */ /* 0x000fe20000000000 */
[----:B------:R-:W-:Y:S01]  /*8500*/  LOP3.LUT R6, R7, 0x10, RZ, 0x3c, !PT ;  /* 0x0000001007067812 */ /* 0x000fe200078e3cff */
[----:B-1----:R-:W-:Y:S01]  /*8510*/  IMAD.WIDE R10, R240, 0x4, R242 ;  /* 0x00000004f00a7825 */ /* 0x002fe200078e02f2 */
[----:B------:R-:W-:Y:S01]  /*8520*/  LEA.HI.X.SX32 R245, R247, UR7, 0x2, P1 ;  /* 0x00000007f7f57c11 */ /* 0x000fe200088f16ff */
[----:B------:R-:W-:Y:S01]  /*8530*/  ULDC.64 UR6, c[0x0][0x208] ;  /* 0x0000820000067ab9 */ /* 0x000fe20000000a00 */
[----:B------:R-:W-:Y:S01]  /*8540*/  ISETP.GE.U32.AND P1, PT, R2, 0x7fffffdb, PT ;  /* 0x7fffffdb0200780c */ /* 0x000fe20003f26070 */
[----:B------:R-:W-:Y:S01]  /*8550*/  VIADD R2, R7, UR4 ;  /* 0x0000000407027c36 */ /* 0x000fe20008000000 */
[----:B------:R-:W-:Y:S01]  /*8560*/  ISETP.GE.U32.AND P4, PT, R0, 0x7fffffda, PT ;  /* 0x7fffffda0000780c */ /* 0x000fe20003f86070 */
[----:B------:R-:W-:Y:S01]  /*8570*/  VIADD R0, R246, 0xfffffff8 ;  /* 0xfffffff8f6007836 */ /* 0x000fe20000000000 */
[----:B------:R-:W-:Y:S01]  /*8580*/  LOP3.LUT R41, R41, 0x1f, RZ, 0xc0, !PT ;  /* 0x0000001f29297812 */ /* 0x000fe200078ec0ff */
[----:B------:R-:W-:Y:S01]  /*8590*/  IMAD.WIDE R144, R240, 0x4, R244 ;  /* 0x00000004f0907825 */ /* 0x000fe200078e02f4 */
[----:B------:R-:W-:Y:S01]  /*85a0*/  @!PT LDS RZ, [RZ] ;  /* 0x00000000fffff984 */ /* 0x000fe20000000800 */
[----:B------:R-:W-:Y:S01]  /*85b0*/  @!PT LDS RZ, [RZ] ;  /* 0x00000000fffff984 */ /* 0x000fe20000000800 */
[----:B------:R-:W-:Y:S01]  /*85c0*/  @!PT LDS RZ, [RZ] ;  /* 0x00000000fffff984 */ /* 0x000fe20000000800 */
[----:B------:R-:W-:Y:S04]  /*85d0*/  LDGSTS.E [R2+0x30000], desc[UR6][R242.64], !P0 ;  /* 0x30000000f2027fae */ /* 0x000fe8000c121846 */
[----:B------:R-:W-:Y:S01]  /*85e0*/  LDGSTS.E [R2+0x34000], desc[UR6][R244.64], !P0 ;  /* 0x34000000f4027fae */ /* 0x000fe2000c121846 */
[----:B------:R-:W-:Y:S01]  /*85f0*/  ISETP.GE.U32.AND P0, PT, R0, 0x7fffffd9, PT ;  /* 0x7fffffd90000780c */ /* 0x000fe20003f06070 */
[----:B------:R-:W-:-:S02]  /*8600*/  IMAD.SHL.U32 R0, R240, 0x2, RZ ;  /* 0x00000002f0007824 */ /* 0x000fc400078e00ff */
[----:B------:R-:W-:Y:S02]  /*8610*/  LDGSTS.E [R2+0x30004], desc[UR6][R10.64], !P3 ;  /* 0x300040000a027fae */ /* 0x000fe4000d921846 */
[----:B------:R-:W-:Y:S02]  /*8620*/  IMAD.WIDE R146, R0, 0x4, R242 ;  /* 0x0000000400927825 */ /* 0x000fe400078e02f2 */
[----:B------:R-:W-:Y:S01]  /*8630*/  LDGSTS.E [R2+0x34004], desc[UR6][R144.64], !P3 ;  /* 0x3400400090027fae */ /* 0x000fe2000d921846 */
[----:B------:R-:W-:Y:S01]  /*8640*/  ISETP.GE.U32.AND P3, PT, R4, 0x7fffffd8, PT ;  /* 0x7fffffd80400780c */ /* 0x000fe20003f66070 */
[----:B------:R-:W-:Y:S02]  /*8650*/  IMAD.WIDE R42, R0, 0x4, R244 ;  /* 0x00000004002a7825 */ /* 0x000fe400078e02f4 */
[----:B------:R-:W-:Y:S02]  /*8660*/  LDGSTS.E [R2+0x30008], desc[UR6][R146.64], !P6 ;  /* 0x3000800092027fae */ /* 0x000fe4000f121846 */
[----:B------:R-:W-:-:S02]  /*8670*/  IMAD R0, R240, 0x3, RZ ;  /* 0x00000003f0007824 */ /* 0x000fc400078e02ff */
[----:B------:R-:W-:Y:S01]  /*8680*/  LDGSTS.E [R2+0x34008], desc[UR6][R42.64], !P6 ;  /* 0x340080002a027fae */ /* 0x000fe2000f121846 */
[----:B------:R-:W-:Y:S01]  /*8690*/  ISETP.GE.U32.AND P6, PT, R3, 0x7fffffd7, PT ;  /* 0x7fffffd70300780c */ /* 0x000fe20003fc6070 */
[----:B------:R-:W-:Y:S02]  /*86a0*/  IMAD.SHL.U32 R3, R240, 0x4, RZ ;  /* 0x00000004f0037824 */ /* 0x000fe400078e00ff */
[----:B------:R-:W-:-:S04]  /*86b0*/  IMAD.WIDE R24, R0, 0x4, R242 ;  /* 0x0000000400187825 */ /* 0x000fc800078e02f2 */
[----:B------:R-:W-:Y:S01]  /*86c0*/  IMAD.WIDE R142, R0, 0x4, R244 ;  /* 0x00000004008e7825 */ /* 0x000fe200078e02f4 */
[----:B------:R-:W-:Y:S03]  /*86d0*/  LDGSTS.E [R2+0x3000c], desc[UR6][R24.64], !P5 ;  /* 0x3000c00018027fae */ /* 0x000fe6000e921846 */
[----:B------:R-:W-:Y:S01]  /*86e0*/  VIADD R4, R6, UR4 ;  /* 0x0000000406047c36 */ /* 0x000fe20008000000 */
[----:B------:R-:W-:Y:S01]  /*86f0*/  LDGSTS.E [R2+0x3400c], desc[UR6][R142.64], !P5 ;  /* 0x3400c0008e027fae */ /* 0x000fe2000e921846 */
[----:B------:R-:W-:Y:S01]  /*8700*/  IMAD.WIDE R46, R3, 0x4, R242 ;  /* 0x00000004032e7825 */ /* 0x000fe200078e02f2 */
[----:B------:R-:W-:Y:S02]  /*8710*/  LOP3.LUT R6, R7, 0x20, RZ, 0x3c, !PT ;  /* 0x0000002007067812 */ /* 0x000fe400078e3cff */
[----:B------:R-:W-:Y:S01]  /*8720*/  ISETP.GE.U32.AND P5, PT, R5, 0x7fffffd6, PT ;  /* 0x7fffffd60500780c */ /* 0x000fe20003fa6070 */
[----:B------:R-:W-:Y:S01]  /*8730*/  IMAD.WIDE R44, R3, 0x4, R244 ;  /* 0x00000004032c7825 */ /* 0x000fe200078e02f4 */
[----:B------:R1:W-:Y:S03]  /*8740*/  LDGSTS.E [R4+0x30000], desc[UR6][R46.64], !P2 ;  /* 0x300000002e047fae */ /* 0x0003e6000d121846 */
[----:B------:R-:W-:Y:S01]  /*8750*/  VIADD R3, R246, 0xfffffff4 ;  /* 0xfffffff4f6037836 */ /* 0x000fe20000000000 */
[----:B------:R2:W-:Y:S01]  /*8760*/  LDGSTS.E [R4+0x34000], desc[UR6][R44.64], !P2 ;  /* 0x340000002c047fae */ /* 0x0005e2000d121846 */
[----:B------:R-:W-:-:S02]  /*8770*/  IMAD R0, R240, 0x5, RZ ;  /* 0x00000005f0007824 */ /* 0x000fc400078e02ff */
[----:B------:R-:W-:Y:S01]  /*8780*/  VIADD R9, R6, UR4 ;  /* 0x0000000406097c36 */ /* 0x000fe20008000000 */
[----:B------:R-:W-:Y:S01]  /*8790*/  ISETP.GE.U32.AND P2, PT, R3, 0x7fffffd5, PT ;  /* 0x7fffffd50300780c */ /* 0x000fe20003f46070 */
[----:B------:R-:W-:Y:S01]  /*87a0*/  IMAD R3, R240, 0x6, RZ ;  /* 0x00000006f0037824 */ /* 0x000fe200078e02ff */
[----:B------:R1:W-:Y:S01]  /*87b0*/  STL.64 [R1+0x218], R46 ;  /* 0x0002182e01007387 */ /* 0x0003e20000100a00 */
[C---:B------:R-:W-:Y:S01]  /*87c0*/  IMAD.WIDE R138, R0.reuse, 0x4, R242 ;  /* 0x00000004008a7825 */ /* 0x040fe200078e02f2 */
[----:B------:R-:W-:Y:S02]  /*87d0*/  LOP3.LUT R6, R7, 0x30, RZ, 0x3c, !PT ;  /* 0x0000003007067812 */ /* 0x000fe400078e3cff */
[----:B------:R2:W-:Y:S01]  /*87e0*/  STL.64 [R1+0x210], R44 ;  /* 0x0002102c01007387 */ /* 0x0005e20000100a00 */
[----:B------:R-:W-:-:S03]  /*87f0*/  IMAD.WIDE R118, R0, 0x4, R244 ;  /* 0x0000000400767825 */ /* 0x000fc600078e02f4 */
[----:B------:R3:W-:Y:S01]  /*8800*/  LDGSTS.E [R4+0x30004], desc[UR6][R138.64], !P1 ;  /* 0x300040008a047fae */ /* 0x0007e2000c921846 */
[C---:B------:R-:W-:Y:S02]  /*8810*/  VIADD R0, R246.reuse, 0xfffffff2 ;  /* 0xfffffff2f6007836 */ /* 0x040fe40000000000 */
[----:B------:R-:W-:Y:S01]  /*8820*/  VIADD R5, R246, 0xfffffff3 ;  /* 0xfffffff3f6057836 */ /* 0x000fe20000000000 */
[----:B------:R4:W-:Y:S01]  /*8830*/  LDGSTS.E [R4+0x34004], desc[UR6][R118.64], !P1 ;  /* 0x3400400076047fae */ /* 0x0009e2000c921846 */
[----:B-1----:R-:W-:-:S03]  /*8840*/  IMAD.WIDE R46, R3, 0x4, R242 ;  /* 0x00000004032e7825 */ /* 0x002fc600078e02f2 */
[----:B------:R3:W-:Y:S01]  /*8850*/  STL.64 [R1+0x208], R138 ;  /* 0x0002088a01007387 */ /* 0x0007e20000100a00 */
[----:B--2---:R-:W-:Y:S01]  /*8860*/  IMAD.WIDE R44, R3, 0x4, R244 ;  /* 0x00000004032c7825 */ /* 0x004fe200078e02f4 */
[----:B------:R-:W-:Y:S02]  /*8870*/  ISETP.GE.U32.AND P1, PT, R5, 0x7fffffd4, PT ;  /* 0x7fffffd40500780c */ /* 0x000fe40003f26070 */
[----:B------:R1:W-:Y:S01]  /*8880*/  LDGSTS.E [R4+0x30008], desc[UR6][R46.64], !P4 ;  /* 0x300080002e047fae */ /* 0x0003e2000e121846 */
[----:B------:R-:W-:Y:S02]  /*8890*/  IMAD.SHL.U32 R3, R240, 0x8, RZ ;  /* 0x00000008f0037824 */ /* 0x000fe400078e00ff */
[----:B------:R-:W-:Y:S01]  /*88a0*/  VIADD R5, R246, 0xfffffff1 ;  /* 0xfffffff1f6057836 */ /* 0x000fe20000000000 */
[----:B------:R2:W-:Y:S01]  /*88b0*/  LDGSTS.E [R4+0x34008], desc[UR6][R44.64], !P4 ;  /* 0x340080002c047fae */ /* 0x0005e2000e121846 */
[----:B------:R-:W-:Y:S01]  /*88c0*/  ISETP.GE.U32.AND P4, PT, R0, 0x7fffffd3, PT ;  /* 0x7fffffd30000780c */ /* 0x000fe20003f86070 */
[----:B------:R-:W-:-:S02]  /*88d0*/  IMAD R0, R240, 0x7, RZ ;  /* 0x00000007f0007824 */ /* 0x000fc400078e02ff */
[----:B------:R4:W-:Y:S01]  /*88e0*/  STL.64 [R1+0x200], R118 ;  /* 0x0002007601007387 */ /* 0x0009e20000100a00 */
[----:B------:R-:W-:Y:S01]  /*88f0*/  VIADD R247, R6, UR4 ;  /* 0x0000000406f77c36 */ /* 0x000fe20008000000 */
[C---:B------:R-:W-:Y:S01]  /*8900*/  LOP3.LUT R6, R7.reuse, 0x40, RZ, 0x3c, !PT ;  /* 0x0000004007067812 */ /* 0x040fe200078e3cff */
[----:B---3--:R-:W-:Y:S01]  /*8910*/  IMAD.WIDE R138, R0, 0x4, R242 ;  /* 0x00000004008a7825 */ /* 0x008fe200078e02f2 */
[----:B------:R1:W-:Y:S03]  /*8920*/  STL.64 [R1+0x1f8], R46 ;  /* 0x0001f82e01007387 */ /* 0x0003e60000100a00 */
[----:B------:R-:W-:Y:S01]  /*8930*/  VIADD R248, R6, UR4 ;  /* 0x0000000406f87c36 */ /* 0x000fe20008000000 */
[----:B------:R2:W-:Y:S01]  /*8940*/  STL.64 [R1+0x1f0], R44 ;  /* 0x0001f02c01007387 */ /* 0x0005e20000100a00 */
[----:B------:R-:W-:Y:S01]  /*8950*/  LOP3.LUT R6, R7, 0x50, RZ, 0x3c, !PT ;  /* 0x0000005007067812 */ /* 0x000fe200078e3cff */
[----:B----4-:R-:W-:-:S02]  /*8960*/  IMAD.WIDE R118, R0, 0x4, R244 ;  /* 0x0000000400767825 */ /* 0x010fc400078e02f4 */
[----:B------:R3:W-:Y:S02]  /*8970*/  LDGSTS.E [R4+0x3000c], desc[UR6][R138.64], !P0 ;  /* 0x3000c0008a047fae */ /* 0x0007e4000c121846 */
[----:B-1----:R-:W-:Y:S02]  /*8980*/  IMAD.WIDE R46, R3, 0x4, R242 ;  /* 0x00000004032e7825 */ /* 0x002fe400078e02f2 */
[----:B------:R1:W-:Y:S01]  /*8990*/  LDGSTS.E [R4+0x3400c], desc[UR6][R118.64], !P0 ;  /* 0x3400c00076047fae */ /* 0x0003e2000c121846 */
[----:B------:R-:W-:Y:S01]  /*89a0*/  ISETP.GE.U32.AND P0, PT, R5, 0x7fffffd2, PT ;  /* 0x7fffffd20500780c */ /* 0x000fe20003f06070 */
[----:B--2---:R-:W-:Y:S02]  /*89b0*/  IMAD.WIDE R44, R3, 0x4, R244 ;  /* 0x00000004032c7825 */ /* 0x004fe400078e02f4 */
[----:B------:R2:W-:Y:S02]  /*89c0*/  LDGSTS.E [R9+0x30000], desc[UR6][R46.64], !P3 ;  /* 0x300000002e097fae */ /* 0x0005e4000d921846 */
[----:B------:R-:W-:-:S02]  /*89d0*/  VIADD R3, R246, 0xfffffff0 ;  /* 0xfffffff0f6037836 */ /* 0x000fc40000000000 */
[----:B------:R4:W-:Y:S01]  /*89e0*/  LDGSTS.E [R9+0x34000], desc[UR6][R44.64], !P3 ;  /* 0x340000002c097fae */ /* 0x0009e2000d921846 */
[----:B------:R-:W-:Y:S02]  /*89f0*/  IMAD R0, R240, 0x9, RZ ;  /* 0x00000009f0007824 */ /* 0x000fe400078e02ff */
[----:B------:R-:W-:Y:S01]  /*8a00*/  VIADD R5, R246, 0xffffffef ;  /* 0xffffffeff6057836 */ /* 0x000fe20000000000 */
[----:B------:R-:W-:Y:S01]  /*8a10*/  ISETP.GE.U32.AND P3, PT, R3, 0x7fffffd1, PT ;  /* 0x7fffffd10300780c */ /* 0x000fe20003f66070 */
[----:B------:R-:W-:Y:S01]  /*8a20*/  IMAD R3, R240, 0xa, RZ ;  /* 0x0000000af0037824 */ /* 0x000fe200078e02ff */
[----:B------:R3:W-:Y:S01]  /*8a30*/  STL.64 [R1+0x1e8], R138 ;  /* 0x0001e88a01007387 */ /* 0x0007e20000100a00 */
[----:B------:R-:W-:Y:S02]  /*8a40*/  VIADD R249, R6, UR4 ;  /* 0x0000000406f97c36 */ /* 0x000fe40008000000 */
[----:B------:R-:W-:Y:S01]  /*8a50*/  VIADD R6, R246, 0x1f ;  /* 0x0000001ff6067836 */ /* 0x000fe20000000000 */
[----:B------:R1:W-:Y:S04]  /*8a60*/  STL.64 [R1+0x1e0], R118 ;  /* 0x0001e07601007387 */ /* 0x0003e80000100a00 */
[----:B------:R2:W-:Y:S01]  /*8a70*/  STL.64 [R1+0x1d8], R46 ;  /* 0x0001d82e01007387 */ /* 0x0005e20000100a00 */
[----:B---3--:R-:W-:-:S03]  /*8a80*/  IMAD.WIDE R138, R0, 0x4, R242 ;  /* 0x00000004008a7825 */ /* 0x008fc600078e02f2 */
[----:B------:R4:W-:Y:S01]  /*8a90*/  STL.64 [R1+0x1d0], R44 ;  /* 0x0001d02c01007387 */ /* 0x0009e20000100a00 */
[----:B-1----:R-:W-:-:S03]  /*8aa0*/  IMAD.WIDE R118, R0, 0x4, R244 ;  /* 0x0000000400767825 */ /* 0x002fc600078e02f4 */
[----:B------:R1:W-:Y:S01]  /*8ab0*/  LDGSTS.E [R9+0x30004], desc[UR6][R138.64], !P6 ;  /* 0x300040008a097fae */ /* 0x0003e2000f121846 */
[----:B--2---:R-:W-:-:S03]  /*8ac0*/  IMAD.WIDE R46, R3, 0x4, R242 ;  /* 0x00000004032e7825 */ /* 0x004fc600078e02f2 */
[----:B------:R2:W-:Y:S01]  /*8ad0*/  LDGSTS.E [R9+0x34004], desc[UR6][R118.64], !P6 ;  /* 0x3400400076097fae */ /* 0x0005e2000f121846 */
[----:B------:R-:W-:Y:S01]  /*8ae0*/  ISETP.GE.U32.AND P6, PT, R5, 0x7fffffd0, PT ;  /* 0x7fffffd00500780c */ /* 0x000fe20003fc6070 */
[----:B------:R-:W-:Y:S02]  /*8af0*/  VIADD R0, R246, 0xffffffee ;  /* 0xffffffeef6007836 */ /* 0x000fe40000000000 */
[----:B------:R3:W-:Y:S01]  /*8b00*/  LDGSTS.E [R9+0x30008], desc[UR6][R46.64], !P5 ;  /* 0x300080002e097fae */ /* 0x0007e2000e921846 */
[----:B----4-:R-:W-:-:S03]  /*8b10*/  IMAD.WIDE R44, R3, 0x4, R244 ;  /* 0x00000004032c7825 */ /* 0x010fc600078e02f4 */
[----:B------:R1:W-:Y:S01]  /*8b20*/  STL.64 [R1+0x1c8], R138 ;  /* 0x0001c88a01007387 */ /* 0x0003e20000100a00 */
[----:B------:R-:W-:Y:S02]  /*8b30*/  IMAD R3, R240, 0xc, RZ ;  /* 0x0000000cf0037824 */ /* 0x000fe400078e02ff */
[----:B------:R-:W-:Y:S01]  /*8b40*/  VIADD R5, R246, 0xffffffed ;  /* 0xffffffedf6057836 */ /* 0x000fe20000000000 */
[----:B------:R4:W-:Y:S01]  /*8b50*/  LDGSTS.E [R9+0x34008], desc[UR6][R44.64], !P5 ;  /* 0x340080002c097fae */ /* 0x0009e2000e921846 */
[----:B------:R-:W-:Y:S01]  /*8b60*/  ISETP.GE.U32.AND P5, PT, R0, 0x7fffffcf, PT ;  /* 0x7fffffcf0000780c */ /* 0x000fe20003fa6070 */
[----:B------:R-:W-:Y:S02]  /*8b70*/  IMAD R0, R240, 0xb, RZ ;  /* 0x0000000bf0007824 */ /* 0x000fe400078e02ff */
[----:B------:R2:W-:Y:S02]  /*8b80*/  STL.64 [R1+0x1c0], R118 ;  /* 0x0001c07601007387 */ /* 0x0005e40000100a00 */
[----:B-1----:R-:W-:-:S02]  /*8b90*/  IMAD.WIDE R138, R0, 0x4, R242 ;  /* 0x00000004008a7825 */ /* 0x002fc400078e02f2 */
[----:B------:R3:W-:Y:S04]  /*8ba0*/  STL.64 [R1+0x1b8], R46 ;  /* 0x0001b82e01007387 */ /* 0x0007e80000100a00 */
[----:B------:R4:W-:Y:S01]  /*8bb0*/  STL.64 [R1+0x1b0], R44 ;  /* 0x0001b02c01007387 */ /* 0x0009e20000100a00 */
[----:B--2---:R-:W-:-:S03]  /*8bc0*/  IMAD.WIDE R118, R0, 0x4, R244 ;  /* 0x0000000400767825 */ /* 0x004fc600078e02f4 */
[----:B------:R-:W-:Y:S01]  /*8bd0*/  LDGSTS.E [R9+0x3000c], desc[UR6][R138.64], !P2 ;  /* 0x3000c0008a097fae */ /* 0x000fe2000d121846 */
[----:B------:R-:W-:-:S03]  /*8be0*/  IMAD R0, R240, 0xd, RZ ;  /* 0x0000000df0007824 */ /* 0x000fc600078e02ff */
[----:B------:R1:W-:Y:S01]  /*8bf0*/  LDGSTS.E [R9+0x3400c], desc[UR6][R118.64], !P2 ;  /* 0x3400c00076097fae */ /* 0x0003e2000d121846 */
[----:B---3--:R-:W-:Y:S01]  /*8c00*/  IMAD.WIDE R46, R3, 0x4, R242 ;  /* 0x00000004032e7825 */ /* 0x008fe200078e02f2 */
[----:B------:R-:W-:Y:S02]  /*8c10*/  ISETP.GE.U32.AND P2, PT, R5, 0x7fffffce, PT ;  /* 0x7fffffce0500780c */ /* 0x000fe40003f46070 */
[----:B------:R-:W-:Y:S01]  /*8c20*/  STL.64 [R1+0x1a8], R138 ;  /* 0x0001a88a01007387 */ /* 0x000fe20000100a00 */
[----:B----4-:R-:W-:-:S03]  /*8c30*/  IMAD.WIDE R44, R3, 0x4, R244 ;  /* 0x00000004032c7825 */ /* 0x010fc600078e02f4 */
[----:B------:R2:W-:Y:S01]  /*8c40*/  LDGSTS.E [R247+0x30000], desc[UR6][R46.64], !P1 ;  /* 0x300000002ef77fae */ /* 0x0005e2000c921846 */
[C---:B------:R-:W-:Y:S02]  /*8c50*/  VIADD R3, R246.reuse, 0xffffffec ;  /* 0xffffffecf6037836 */ /* 0x040fe40000000000 */
[----:B------:R-:W-:Y:S01]  /*8c60*/  VIADD R5, R246, 0xffffffeb ;  /* 0xffffffebf6057836 */ /* 0x000fe20000000000 */
[----:B------:R3:W-:Y:S02]  /*8c70*/  LDGSTS.E [R247+0x34000], desc[UR6][R44.64], !P1 ;  /* 0x340000002cf77fae */ /* 0x0007e4000c921846 */
[----:B------:R-:W-:Y:S01]  /*8c80*/  ISETP.GE.U32.AND P1, PT, R3, 0x7fffffcd, PT ;  /* 0x7fffffcd0300780c */ /* 0x000fe20003f26070 */
[----:B------:R-:W-:Y:S01]  /*8c90*/  IMAD R3, R240, 0xe, RZ ;  /* 0x0000000ef0037824 */ /* 0x000fe200078e02ff */
[----:B------:R1:W-:Y:S04]  /*8ca0*/  STL.64 [R1+0x1a0], R118 ;  /* 0x0001a07601007387 */ /* 0x0003e80000100a00 */
[----:B------:R2:W-:Y:S04]  /*8cb0*/  STL.64 [R1+0x198], R46 ;  /* 0x0001982e01007387 */ /* 0x0005e80000100a00 */
[----:B------:R4:W-:Y:S01]  /*8cc0*/  STL.64 [R1+0x1800], R8 ;  /* 0x0018000801007387 */ /* 0x0009e20000100a00 */
[----:B-1----:R-:W-:-:S03]  /*8cd0*/  IMAD.WIDE R118, R0, 0x4, R242 ;  /* 0x0000000400767825 */ /* 0x002fc600078e02f2 */
[----:B------:R3:W-:Y:S01]  /*8ce0*/  STL.64 [R1+0x190], R44 ;  /* 0x0001902c01007387 */ /* 0x0007e20000100a00 */
[----:B--2---:R-:W-:-:S03]  /*8cf0*/  IMAD.WIDE R46, R0, 0x4, R244 ;  /* 0x00000004002e7825 */ /* 0x004fc600078e02f4 */
[----:B------:R1:W-:Y:S01]  /*8d00*/  LDGSTS.E [R247+0x30004], desc[UR6][R118.64], !P4 ;  /* 0x3000400076f77fae */ /* 0x0003e2000e121846 */
[----:B----4-:R-:W-:-:S03]  /*8d10*/  IMAD.WIDE R8, R3, 0x4, R244 ;  /* 0x0000000403087825 */ /* 0x010fc600078e02f4 */
[----:B------:R2:W-:Y:S01]  /*8d20*/  LDGSTS.E [R247+0x34004], desc[UR6][R46.64], !P4 ;  /* 0x340040002ef77fae */ /* 0x0005e2000e121846 */
[----:B------:R-:W-:Y:S01]  /*8d30*/  ISETP.GE.U32.AND P4, PT, R5, 0x7fffffcc, PT ;  /* 0x7fffffcc0500780c */ /* 0x000fe20003f86070 */
[----:B------:R-:W-:Y:S02]  /*8d40*/  VIADD R0, R246, 0xffffffea ;  /* 0xffffffeaf6007836 */ /* 0x000fe40000000000 */
[----:B------:R1:W-:Y:S01]  /*8d50*/  STL.64 [R1+0x188], R118 ;  /* 0x0001887601007387 */ /* 0x0003e20000100a00 */
[----:B---3--:R-:W-:-:S03]  /*8d60*/  IMAD.WIDE R44, R3, 0x4, R242 ;  /* 0x00000004032c7825 */ /* 0x008fc600078e02f2 */
[----:B------:R2:W-:Y:S01]  /*8d70*/  STL.64 [R1+0x180], R46 ;  /* 0x0001802e01007387 */ /* 0x0005e20000100a00 */
[----:B------:R-:W-:Y:S02]  /*8d80*/  IMAD.SHL.U32 R3, R240, 0x10, RZ ;  /* 0x00000010f0037824 */ /* 0x000fe400078e00ff */
[----:B------:R-:W-:Y:S01]  /*8d90*/  VIADD R5, R246, 0xffffffe9 ;  /* 0xffffffe9f6057836 */ /* 0x000fe20000000000 */
[----:B------:R3:W-:Y:S04]  /*8da0*/  LDGSTS.E [R247+0x30008], desc[UR6][R44.64], !P0 ;  /* 0x300080002cf77fae */ /* 0x0007e8000c121846 */
[----:B------:R4:W-:Y:S01]  /*8db0*/  LDGSTS.E [R247+0x34008], desc[UR6][R8.64], !P0 ;  /* 0x3400800008f77fae */ /* 0x0009e2000c121846 */
[----:B------:R-:W-:Y:S01]  /*8dc0*/  ISETP.GE.U32.AND P0, PT, R0, 0x7fffffcb, PT ;  /* 0x7fffffcb0000780c */ /* 0x000fe20003f06070 */
[----:B------:R-:W-:-:S02]  /*8dd0*/  IMAD R0, R240, 0xf, RZ ;  /* 0x0000000ff0007824 */ /* 0x000fc400078e02ff */
[----:B------:R3:W-:Y:S02]  /*8de0*/  STL.64 [R1+0x178], R44 ;  /* 0x0001782c01007387 */ /* 0x0007e40000100a00 */
[C---:B-1----:R-:W-:Y:S02]  /*8df0*/  IMAD.WIDE R118, R0.reuse, 0x4, R242 ;  /* 0x0000000400767825 */ /* 0x042fe400078e02f2 */
[----:B------:R4:W-:Y:S02]  /*8e00*/  STL.64 [R1+0x170], R8 ;  /* 0x0001700801007387 */ /* 0x0009e40000100a00 */
[----:B--2---:R-:W-:Y:S02]  /*8e10*/  IMAD.WIDE R46, R0, 0x4, R244 ;  /* 0x00000004002e7825 */ /* 0x004fe400078e02f4 */
[----:B------:R1:W-:Y:S02]  /*8e20*/  LDGSTS.E [R247+0x3000c], desc[UR6][R118.64], !P3 ;  /* 0x3000c00076f77fae */ /* 0x0003e4000d921846 */
[----:B------:R-:W-:-:S02]  /*8e30*/  IMAD R0, R240, 0x11, RZ ;  /* 0x00000011f0007824 */ /* 0x000fc400078e02ff */
[----:B---3--:R-:W-:Y:S01]  /*8e40*/  IMAD.WIDE R44, R3, 0x4, R242 ;  /* 0x00000004032c7825 */ /* 0x008fe200078e02f2 */
[----:B------:R2:W-:Y:S01]  /*8e50*/  LDGSTS.E [R247+0x3400c], desc[UR6][R46.64], !P3 ;  /* 0x3400c0002ef77fae */ /* 0x0005e2000d921846 */
[----:B------:R-:W-:Y:S02]  /*8e60*/  ISETP.GE.U32.AND P3, PT, R5, 0x7fffffca, PT ;  /* 0x7fffffca0500780c */ /* 0x000fe40003f66070 */
[----:B----4-:R-:W-:Y:S01]  /*8e70*/  IMAD.WIDE R8, R3, 0x4, R244 ;  /* 0x0000000403087825 */ /* 0x010fe200078e02f4 */
[----:B------:R3:W-:Y:S03]  /*8e80*/  LDGSTS.E [R248+0x30000], desc[UR6][R44.64], !P6 ;  /* 0x300000002cf87fae */ /* 0x0007e6000f121846 */
[C---:B------:R-:W-:Y:S01]  /*8e90*/  VIADD R3, R246.reuse, 0xffffffe8 ;  /* 0xffffffe8f6037836 */ /* 0x040fe20000000000 */
[----:B------:R4:W-:Y:S01]  /*8ea0*/  LDGSTS.E [R248+0x34000], desc[UR6][R8.64], !P6 ;  /* 0x3400000008f87fae */ /* 0x0009e2000f121846 */
[----:B------:R-:W-:-:S03]  /*8eb0*/  VIADD R5, R246, 0xffffffe7 ;  /* 0xffffffe7f6057836 */ /* 0x000fc60000000000 */
        /* <DEDUP_REMOVED lines=9> */
[----:B---3--:R-:W-:-:S03]  /*8f50*/  IMAD.WIDE R44, R3, 0x4, R242 ;  /* 0x00000004032c7825 */ /* 0x008fc600078e02f2 */
        /* <DEDUP_REMOVED lines=16> */
[----:B------:R1:W-:Y:S01]  /*9060*/  LDGSTS.E [R248+0x3000c], desc[UR6][R118.64], !P1 ;  /* 0x3000c00076f87fae */ /* 0x0003e2000c921846 */
[----:B------:R-:W-:-:S03]  /*9070*/  IMAD R0, R240, 0x15, RZ ;  /* 0x00000015f0007824 */ /* 0x000fc600078e02ff */
[----:B------:R2:W-:Y:S01]  /*9080*/  LDGSTS.E [R248+0x3400c], desc[UR6][R46.64], !P1 ;  /* 0x3400c0002ef87fae */ /* 0x0005e2000c921846 */
[----:B---3--:R-:W-:Y:S01]  /*9090*/  IMAD.WIDE R44, R3, 0x4, R242 ;  /* 0x00000004032c7825 */ /* 0x008fe200078e02f2 */
[----:B------:R-:W-:Y:S02]  /*90a0*/  ISETP.GE.U32.AND P1, PT, R5, 0x7fffffc6, PT ;  /* 0x7fffffc60500780c */ /* 0x000fe40003f26070 */
[----:B------:R1:W-:Y:S01]  /*90b0*/  STL.64 [R1+0x128], R118 ;  /* 0x0001287601007387 */ /* 0x0003e20000100a00 */
[----:B----4-:R-:W-:-:S03]  /*90c0*/  IMAD.WIDE R8, R3, 0x4, R244 ;  /* 0x0000000403087825 */ /* 0x010fc600078e02f4 */
[----:B------:R3:W-:Y:S01]  /*90d0*/  LDGSTS.E [R249+0x30000], desc[UR6][R44.64], !P4 ;  /* 0x300000002cf97fae */ /* 0x0007e2000e121846 */
[C---:B------:R-:W-:Y:S02]  /*90e0*/  VIADD R3, R246.reuse, 0xffffffe4 ;  /* 0xffffffe4f6037836 */ /* 0x040fe40000000000 */
[----:B------:R-:W-:Y:S01]  /*90f0*/  VIADD R5, R246, 0xffffffe3 ;  /* 0xffffffe3f6057836 */ /* 0x000fe20000000000 */
[----:B------:R4:W-:Y:S02]  /*9100*/  LDGSTS.E [R249+0x34000], desc[UR6][R8.64], !P4 ;  /* 0x3400000008f97fae */ /* 0x0009e4000e121846 */
[----:B------:R-:W-:Y:S01]  /*9110*/  ISETP.GE.U32.AND P4, PT, R3, 0x7fffffc5, PT ;  /* 0x7fffffc50300780c */ /* 0x000fe20003f86070 */
[----:B------:R-:W-:Y:S01]  /*9120*/  IMAD R3, R240, 0x16, RZ ;  /* 0x00000016f0037824 */ /* 0x000fe200078e02ff */
[----:B------:R2:W-:Y:S01]  /*9130*/  STL.64 [R1+0x120], R46 ;  /* 0x0001202e01007387 */ /* 0x0005e20000100a00 */
[----:B-1----:R-:W-:-:S03]  /*9140*/  IMAD.WIDE R118, R0, 0x4, R242 ;  /* 0x0000000400767825 */ /* 0x002fc600078e02f2 */
[----:B------:R3:W-:Y:S04]  /*9150*/  STL.64 [R1+0x118], R44 ;  /* 0x0001182c01007387 */ /* 0x0007e80000100a00 */
[----:B------:R4:W-:Y:S01]  /*9160*/  STL.64 [R1+0x110], R8 ;  /* 0x0001100801007387 */ /* 0x0009e20000100a00 */
[----:B--2---:R-:W-:-:S03]  /*9170*/  IMAD.WIDE R46, R0, 0x4, R244 ;  /* 0x00000004002e7825 */ /* 0x004fc600078e02f4 */
[----:B------:R1:W-:Y:S01]  /*9180*/  STL.64 [R1+0x108], R118 ;  /* 0x0001087601007387 */ /* 0x0003e20000100a00 */
[----:B---3--:R-:W-:-:S03]  /*9190*/  IMAD.WIDE R44, R3, 0x4, R242 ;  /* 0x00000004032c7825 */ /* 0x008fc600078e02f2 */
[----:B------:R1:W-:Y:S01]  /*91a0*/  LDGSTS.E [R249+0x30004], desc[UR6][R118.64], !P0 ;  /* 0x3000400076f97fae */ /* 0x0003e2000c121846 */
[----:B----4-:R-:W-:-:S03]  /*91b0*/  IMAD.WIDE R8, R3, 0x4, R244 ;  /* 0x0000000403087825 */ /* 0x010fc600078e02f4 */
[----:B------:R2:W-:Y:S01]  /*91c0*/  STL.64 [R1+0x100], R46 ;  /* 0x0001002e01007387 */ /* 0x0005e20000100a00 */
[----:B------:R-:W-:-:S03]  /*91d0*/  IMAD R3, R240, 0x17, RZ ;  /* 0x00000017f0037824 */ /* 0x000fc600078e02ff */
[----:B------:R2:W-:Y:S01]  /*91e0*/  LDGSTS.E [R249+0x34004], desc[UR6][R46.64], !P0 ;  /* 0x340040002ef97fae */ /* 0x0005e2000c121846 */
[----:B------:R-:W-:Y:S01]  /*91f0*/  VIADD R0, R246, 0xffffffe2 ;  /* 0xffffffe2f6007836 */ /* 0x000fe20000000000 */
[----:B------:R-:W-:Y:S01]  /*9200*/  ISETP.GE.U32.AND P0, PT, R5, 0x7fffffc4, PT ;  /* 0x7fffffc40500780c */ /* 0x000fe20003f06070 */
[----:B------:R-:W-:Y:S01]  /*9210*/  IMAD R5, R240, 0x18, RZ ;  /* 0x00000018f0057824 */ /* 0x000fe200078e02ff */
[----:B------:R3:W-:Y:S03]  /*9220*/  STL.64 [R1+0xf8], R44 ;  /* 0x0000f82c01007387 */ /* 0x0007e60000100a00 */
[C---:B------:R-:W-:Y:S01]  /*9230*/  IMAD.WIDE R138, R5.reuse, 0x4, R242 ;  /* 0x00000004058a7825 */ /* 0x040fe200078e02f2 */
[----:B------:R3:W-:Y:S03]  /*9240*/  LDGSTS.E [R249+0x30008], desc[UR6][R44.64], !P3 ;  /* 0x300080002cf97fae */ /* 0x0007e6000d921846 */
[----:B-1----:R-:W-:Y:S01]  /*9250*/  IMAD.WIDE R118, R5, 0x4, R244 ;  /* 0x0000000405767825 */ /* 0x002fe200078e02f4 */
[----:B------:R1:W-:Y:S03]  /*9260*/  STL.64 [R1+0xf0], R8 ;  /* 0x0000f00801007387 */ /* 0x0003e60000100a00 */
[----:B--2---:R-:W-:Y:S01]  /*9270*/  IMAD.WIDE R46, R3, 0x4, R242 ;  /* 0x00000004032e7825 */ /* 0x004fe200078e02f2 */
[----:B------:R1:W-:Y:S01]  /*9280*/  LDGSTS.E [R249+0x34008], desc[UR6][R8.64], !P3 ;  /* 0x3400800008f97fae */ /* 0x0003e2000d921846 */
[----:B------:R-:W-:-:S02]  /*9290*/  ISETP.GE.U32.AND P3, PT, R0, 0x7fffffc3, PT ;  /* 0x7fffffc30000780c */ /* 0x000fc40003f66070 */
[----:B------:R-:W-:Y:S01]  /*92a0*/  VIADD R0, R246, 0xffffffe0 ;  /* 0xffffffe0f6007836 */ /* 0x000fe20000000000 */
[----:B------:R2:W-:Y:S01]  /*92b0*/  LDGSTS.E [R249+0x3000c], desc[UR6][R46.64], !P6 ;  /* 0x3000c0002ef97fae */ /* 0x0005e2000f121846 */
[----:B---3--:R-:W-:-:S03]  /*92c0*/  IMAD.WIDE R44, R3, 0x4, R244 ;  /* 0x00000004032c7825 */ /* 0x008fc600078e02f4 */
[----:B------:R-:W-:Y:S01]  /*92d0*/  STL [R1+0x1244], R6 ;  /* 0x0012440601007387 */ /* 0x000fe20000100800 */
[----:B-1----:R-:W-:-:S03]  /*92e0*/  LOP3.LUT R9, R7, 0x60, RZ, 0x3c, !PT ;  /* 0x0000006007097812 */ /* 0x002fc600078e3cff */
[----:B------:R1:W-:Y:S01]  /*92f0*/  LDGSTS.E [R249+0x3400c], desc[UR6][R44.64], !P6 ;  /* 0x3400c0002cf97fae */ /* 0x0003e2000f121846 */
[----:B------:R-:W-:Y:S01]  /*9300*/  ISETP.GE.AND P6, PT, R41, R0, PT ;  /* 0x000000002900720c */ /* 0x000fe20003fc6270 */
[----:B------:R-:W3:Y:S01]  /*9310*/  LDC R8, c[0x0][0x230] ;  /* 0x00008c00ff087b82 */ /* 0x000ee20000000800 */
[----:B------:R-:W-:Y:S01]  /*9320*/  LOP3.LUT R7, R7, 0x70, RZ, 0x3c, !PT ;  /* 0x0000007007077812 */ /* 0x000fe200078e3cff */
[----:B------:R-:W-:Y:S01]  /*9330*/  VIADD R250, R9, UR4 ;  /* 0x0000000409fa7c36 */ /* 0x000fe20008000000 */
[----:B------:R2:W-:Y:S01]  /*9340*/  STL.64 [R1+0xe8], R46 ;  /* 0x0000e82e01007387 */ /* 0x0005e20000100a00 */
[----:B------:R-:W-:Y:S02]  /*9350*/  SEL R5, RZ, 0x4, P6 ;  /* 0x00000004ff057807 */ /* 0x000fe40003000000 */
[----:B------:R-:W-:Y:S01]  /*9360*/  ISETP.GE.AND P6, PT, R41, R246, PT ;  /* 0x000000f62900720c */ /* 0x000fe20003fc6270 */
[----:B------:R-:W-:Y:S01]  /*9370*/  LDGSTS.E [R250+0x30000], desc[UR6][R138.64], !P5 ;  /* 0x300000008afa7fae */ /* 0x000fe2000e921846 */
[----:B------:R-:W-:-:S03]  /*9380*/  VIADD R246, R7, UR4 ;  /* 0x0000000407f67c36 */ /* 0x000fc60008000000 */
[----:B------:R-:W-:Y:S01]  /*9390*/  LDGSTS.E [R250+0x34000], desc[UR6][R118.64], !P5 ;  /* 0x3400000076fa7fae */ /* 0x000fe2000e921846 */
[----:B------:R-:W-:-:S03]  /*93a0*/  ISETP.GT.AND P5, PT, R6, 0x1f, PT ;  /* 0x0000001f0600780c */ /* 0x000fc60003fa4270 */
[----:B------:R1:W-:Y:S01]  /*93b0*/  STL.64 [R1+0xe0], R44 ;  /* 0x0000e02c01007387 */ /* 0x0003e20000100a00 */
[----:B--2---:R-:W-:Y:S01]  /*93c0*/  IMAD.WIDE R46, R251, 0x4, R242 ;  /* 0x00000004fb2e7825 */ /* 0x004fe200078e02f2 */
[----:B------:R-:W-:Y:S02]  /*93d0*/  SEL R3, RZ, 0x4, !P5 ;  /* 0x00000004ff037807 */ /* 0x000fe40006800000 */
[----:B------:R-:W-:Y:S01]  /*93e0*/  STL.64 [R1+0xd8], R138 ;  /* 0x0000d88a01007387 */ /* 0x000fe20000100a00 */
[----:B------:R-:W-:Y:S01]  /*93f0*/  ISETP.GE.U32.AND P5, PT, R0, 0x7fffffc1, PT ;  /* 0x7fffffc10000780c */ /* 0x000fe20003fa6070 */
[----:B------:R-:W-:Y:S01]  /*9400*/  IMAD R0, R240, 0x1a, RZ ;  /* 0x0000001af0007824 */ /* 0x000fe200078e02ff */
[----:B------:R-:W-:Y:S01]  /*9410*/  SEL R3, R3, RZ, !P6 ;  /* 0x000000ff03037207 */ /* 0x000fe20007000000 */
[----:B------:R-:W-:Y:S01]  /*9420*/  STL.64 [R1+0xd0], R118 ;  /* 0x0000d07601007387 */ /* 0x000fe20000100a00 */
[----:B------:R-:W-:Y:S01]  /*9430*/  ISETP.GT.AND P6, PT, R6, 0x3f, PT ;  /* 0x0000003f0600780c */ /* 0x000fe20003fc4270 */
[--C-:B------:R-:W-:Y:S01]  /*9440*/  IMAD.WIDE R40, R0, 0x4, R244.reuse ;  /* 0x0000000400287825 */ /* 0x100fe200078e02f4 */
[----:B------:R-:W2:Y:S01]  /*9450*/  LDC R6, c[0x0][0x230] ;  /* 0x00008c00ff067b82 */ /* 0x000ea20000000800 */
[----:B------:R-:W-:Y:S02]  /*9460*/  STL.64 [R1+0x1808], R248 ;  /* 0x001808f801007387 */ /* 0x000fe40000100a00 */
[----:B-1----:R-:W-:-:S02]  /*9470*/  IMAD.WIDE R44, R251, 0x4, R244 ;  /* 0x00000004fb2c7825 */ /* 0x002fc400078e02f4 */
[----:B------:R-:W-:Y:S03]  /*9480*/  STL.64 [R1+0xc8], R46 ;  /* 0x0000c82e01007387 */ /* 0x000fe60000100a00 */
[----:B------:R-:W1:Y:S01]  /*9490*/  LDC R251, c[0x0][0x230] ;  /* 0x00008c00fffb7b82 */ /* 0x000e620000000800 */
[----:B------:R-:W-:Y:S04]  /*94a0*/  LDGSTS.E [R250+0x30004], desc[UR6][R46.64], !P2 ;  /* 0x300040002efa7fae */ /* 0x000fe8000d121846 */
[----:B------:R4:W-:Y:S04]  /*94b0*/  STL.64 [R1+0xc0], R44 ;  /* 0x0000c02c01007387 */ /* 0x0009e80000100a00 */
[----:B------:R4:W-:Y:S01]  /*94c0*/  LDGSTS.E [R250+0x34004], desc[UR6][R44.64], !P2 ;  /* 0x340040002cfa7fae */ /* 0x0009e2000d121846 */
[----:B------:R-:W-:-:S02]  /*94d0*/  ISETP.GE.U32.AND P2, PT, R252, 0x7fffffc2, PT ;  /* 0x7fffffc2fc00780c */ /* 0x000fc40003f46070 */
[----:B------:R-:W2:Y:S01]  /*94e0*/  LDC R252, c[0x0][0x230] ;  /* 0x00008c00fffc7b82 */ /* 0x000ea20000000800 */
[----:B----4-:R-:W-:Y:S01]  /*94f0*/  IMAD.WIDE R44, R0, 0x4, R242 ;  /* 0x00000004002c7825 */ /* 0x010fe200078e02f2 */
[----:B------:R-:W-:Y:S02]  /*9500*/  SEL R0, R5, RZ, P6 ;  /* 0x000000ff05007207 */ /* 0x000fe40003000000 */
[----:B------:R-:W-:Y:S01]  /*9510*/  ISETP.NE.U32.AND P6, PT, R3, RZ, PT ;  /* 0x000000ff0300720c */ /* 0x000fe20003fc5070 */
[----:B------:R-:W-:Y:S01]  /*9520*/  IMAD R3, R240, 0x1c, RZ ;  /* 0x0000001cf0037824 */ /* 0x000fe200078e02ff */
[----:B------:R4:W-:Y:S01]  /*9530*/  LDGSTS.E [R250+0x30008], desc[UR6][R44.64], !P1 ;  /* 0x300080002cfa7fae */ /* 0x0009e2000c921846 */
[----:B---3--:R-:W-:Y:S02]  /*9540*/  VIADD R5, R8, 0xffffffdf ;  /* 0xffffffdf08057836 */ /* 0x008fe40000000000 */
[----:B------:R-:W-:Y:S01]  /*9550*/  IMAD.WIDE R8, R3, 0x4, R244 ;  /* 0x0000000403087825 */ /* 0x000fe200078e02f4 */
[----:B------:R3:W-:Y:S01]  /*9560*/  LDGSTS.E [R250+0x34008], desc[UR6][R40.64], !P1 ;  /* 0x3400800028fa7fae */ /* 0x0007e2000c921846 */
[----:B------:R-:W-:-:S02]  /*9570*/  ISETP.NE.U32.AND P1, PT, R0, RZ, PT ;  /* 0x000000ff0000720c */ /* 0x000fc40003f25070 */
[----:B------:R-:W-:Y:S01]  /*9580*/  IMAD R0, R240, 0x1b, RZ ;  /* 0x0000001bf0007824 */ /* 0x000fe200078e02ff */
[----:B------:R4:W-:Y:S03]  /*9590*/  STL.64 [R1+0x80], R44 ;  /* 0x0000802c01007387 */ /* 0x0009e60000100a00 */
[C---:B------:R-:W-:Y:S01]  /*95a0*/  IMAD.WIDE R46, R0.reuse, 0x4, R242 ;  /* 0x00000004002e7825 */ /* 0x040fe200078e02f2 */
[----:B------:R3:W-:Y:S04]  /*95b0*/  STL.64 [R1+0x78], R40 ;  /* 0x0000782801007387 */ /* 0x0007e80000100a00 */
[----:B------:R-:W-:Y:S01]  /*95c0*/  STL.64 [R1+0x70], R46 ;  /* 0x0000702e01007387 */ /* 0x000fe20000100a00 */
[----:B----4-:R-:W-:-:S03]  /*95d0*/  IMAD.WIDE R44, R0, 0x4, R244 ;  /* 0x00000004002c7825 */ /* 0x010fc600078e02f4 */
[----:B------:R4:W-:Y:S01]  /*95e0*/  LDGSTS.E [R250+0x3000c], desc[UR6][R46.64], !P4 ;  /* 0x3000c0002efa7fae */ /* 0x0009e2000e121846 */
[----:B---3--:R-:W-:-:S03]  /*95f0*/  IMAD.WIDE R40, R3, 0x4, R242 ;  /* 0x0000000403287825 */ /* 0x008fc600078e02f2 */
[----:B------:R3:W-:Y:S04]  /*9600*/  STL.64 [R1+0x68], R44 ;  /* 0x0000682c01007387 */ /* 0x0007e80000100a00 */
[----:B------:R-:W-:Y:S04]  /*9610*/  LDGSTS.E [R250+0x3400c], desc[UR6][R44.64], !P4 ;  /* 0x3400c0002cfa7fae */ /* 0x000fe8000e121846 */
[----:B------:R2:W-:Y:S01]  /*9620*/  STL.64 [R1+0xb8], R40 ;  /* 0x0000b82801007387 */ /* 0x0005e20000100a00 */
[----:B-1----:R-:W-:Y:S02]  /*9630*/  VIADD R3, R251, 0xffffffde ;  /* 0xffffffdefb037836 */ /* 0x002fe40000000000 */
[----:B------:R-:W-:Y:S01]  /*9640*/  IMAD R0, R240, 0x1d, RZ ;  /* 0x0000001df0007824 */ /* 0x000fe200078e02ff */
[----:B------:R2:W-:Y:S04]  /*9650*/  LDGSTS.E [R246+0x30000], desc[UR6][R40.64], !P0 ;  /* 0x3000000028f67fae */ /* 0x0005e8000c121846 */
[----:B---3--:R-:W3:Y:S01]  /*9660*/  LDL R45, [R1+0x12bc] ;  /* 0x0012bc00012d7983 */ /* 0x008ee20000100800 */
[----:B----4-:R-:W-:Y:S01]  /*9670*/  IMAD.WIDE R46, R0, 0x4, R242 ;  /* 0x00000004002e7825 */ /* 0x010fe200078e02f2 */
[----:B------:R-:W-:-:S02]  /*9680*/  ISETP.GE.U32.AND P4, PT, R5, 0x7fffffc0, PT ;  /* 0x7fffffc00500780c */ /* 0x000fc40003f86070 */
[----:B------:R1:W-:Y:S01]  /*9690*/  LDGSTS.E [R246+0x34000], desc[UR6][R8.64], !P0 ;  /* 0x3400000008f67fae */ /* 0x0003e2000c121846 */
[----:B------:R-:W-:Y:S01]  /*96a0*/  ISETP.GE.U32.AND P0, PT, R3, 0x7fffffbf, PT ;  /* 0x7fffffbf0300780c */ /* 0x000fe20003f06070 */
[----:B------:R-:W-:Y:S02]  /*96b0*/  IMAD R3, R240, 0x1e, RZ ;  /* 0x0000001ef0037824 */ /* 0x000fe400078e02ff */
[----:B------:R1:W-:Y:S01]  /*96c0*/  STL.64 [R1+0xb0], R8 ;  /* 0x0000b00801007387 */ /* 0x0003e20000100a00 */
[----:B--2---:R-:W-:-:S03]  /*96d0*/  IMAD.WIDE R40, R0, 0x4, R244 ;  /* 0x0000000400287825 */ /* 0x004fc600078e02f4 */
[----:B------:R2:W-:Y:S01]  /*96e0*/  STL.64 [R1+0xa8], R46 ;  /* 0x0000a82e01007387 */ /* 0x0005e20000100a00 */
[----:B------:R-:W-:Y:S02]  /*96f0*/  VIADD R0, R6, 0xffffffdc ;  /* 0xffffffdc06007836 */ /* 0x000fe40000000000 */
[C---:B------:R-:W-:Y:S01]  /*9700*/  IMAD.WIDE R6, R3.reuse, 0x4, R244 ;  /* 0x0000000403067825 */ /* 0x040fe200078e02f4 */
[----:B------:R4:W-:Y:S03]  /*9710*/  STL.64 [R1+0xa0], R40 ;  /* 0x0000a02801007387 */ /* 0x0009e60000100a00 */
[----:B------:R-:W-:Y:S01]  /*9720*/  VIADD R5, R252, 0xffffffdd ;  /* 0xffffffddfc057836 */ /* 0x000fe20000000000 */
[----:B------:R-:W-:Y:S01]  /*9730*/  LDGSTS.E [R246+0x30004], desc[UR6][R46.64], !P3 ;  /* 0x300040002ef67fae */ /* 0x000fe2000d921846 */
[----:B-1----:R-:W-:Y:S01]  /*9740*/  IMAD.WIDE R8, R3, 0x4, R242 ;  /* 0x0000000403087825 */ /* 0x002fe200078e02f2 */
[----:B------:R-:W1:Y:S02]  /*9750*/  LDC R252, c[0x0][0x230] ;  /* 0x00008c00fffc7b82 */ /* 0x000e640000000800 */
[----:B------:R-:W-:Y:S01]  /*9760*/  LDGSTS.E [R246+0x34004], desc[UR6][R40.64], !P3 ;  /* 0x3400400028f67fae */ /* 0x000fe2000d921846 */
[----:B------:R-:W-:-:S03]  /*9770*/  ISETP.GE.U32.AND P3, PT, R5, 0x7fffffbe, PT ;  /* 0x7fffffbe0500780c */ /* 0x000fc60003f66070 */
[----:B------:R-:W-:Y:S04]  /*9780*/  STL.64 [R1+0x98], R8 ;  /* 0x0000980801007387 */ /* 0x000fe80000100a00 */
[----:B------:R4:W-:Y:S04]  /*9790*/  STL.64 [R1+0x90], R6 ;  /* 0x0000900601007387 */ /* 0x0009e80000100a00 */
[----:B------:R-:W3:Y:S04]  /*97a0*/  LDL.64 R140, [R1+0x60] ;  /* 0x00006000018c7983 */ /* 0x000ee80000100a00 */
[----:B------:R-:W3:Y:S04]  /*97b0*/  LDL.64 R138, [R1+0x50] ;  /* 0x00005000018a7983 */ /* 0x000ee80000100a00 */
[----:B------:R-:W3:Y:S01]  /*97c0*/  LDL.64 R118, [R1+0x40] ;  /* 0x0000400001767983 */ /* 0x000ee20000100a00 */
[----:B------:R-:W-:-:S02]  /*97d0*/  IMAD.SHL.U32 R5, R240, 0x20, RZ ;  /* 0x00000020f0057824 */ /* 0x000fc400078e00ff */
[----:B------:R-:W-:Y:S01]  /*97e0*/  IMAD R251, R240, 0x1f, RZ ;  /* 0x0000001ff0fb7824 */ /* 0x000fe200078e02ff */
[----:B------:R4:W-:Y:S04]  /*97f0*/  LDGSTS.E [R246+0x30008], desc[UR6][R8.64], !P2 ;  /* 0x3000800008f67fae */ /* 0x0009e8000d121846 */
[----:B------:R-:W-:Y:S01]  /*9800*/  LDGSTS.E [R246+0x34008], desc[UR6][R6.64], !P2 ;  /* 0x3400800006f67fae */ /* 0x000fe2000d121846 */
[----:B------:R-:W-:-:S03]  /*9810*/  ISETP.GE.U32.AND P2, PT, R0, 0x7fffffbd, PT ;  /* 0x7fffffbd0000780c */ /* 0x000fc60003f46070 */
[----:B--2---:R-:W2:Y:S04]  /*9820*/  LDL.64 R46, [R1+0x30] ;  /* 0x00003000012e7983 */ /* 0x004ea80000100a00 */
[----:B----4-:R-:W4:Y:S04]  /*9830*/  LDL.64 R40, [R1+0x20] ;  /* 0x0000200001287983 */ /* 0x010f280000100a00 */
[----:B------:R-:W4:Y:S01]  /*9840*/  LDL.64 R6, [R1+0x10] ;  /* 0x0000100001067983 */ /* 0x000f220000100a00 */
[----:B------:R-:W-:-:S03]  /*9850*/  IMAD.WIDE R8, R5, 0x4, R244 ;  /* 0x0000000405087825 */ /* 0x000fc600078e02f4 */
[----:B------:R1:W-:Y:S02]  /*9860*/  STL [R1+0x1810], R241 ;  /* 0x001810f101007387 */ /* 0x0003e40000100800 */
[----:B-1----:R-:W-:-:S05]  /*9870*/  IMAD.WIDE R240, R5, 0x4, R242 ;  /* 0x0000000405f07825 */ /* 0x002fca00078e02f2 */
[----:B------:R1:W-:Y:S01]  /*9880*/  STL.64 [R1+0xe40], R240 ;  /* 0x000e40f001007387 */ /* 0x0003e20000100a00 */
[----:B------:R-:W-:-:S04]  /*9890*/  IMAD.WIDE R248, R5, 0x4, R24 ;  /* 0x0000000405f87825 */ /* 0x000fc800078e0218 */
[----:B-1----:R-:W-:Y:S01]  /*98a0*/  IMAD.WIDE R240, R5, 0x4, R10 ;  /* 0x0000000405f07825 */ /* 0x002fe200078e020a */
[----:B---3--:R-:W-:-:S03]  /*98b0*/  LOP3.LUT R3, R45, 0x40, RZ, 0x3c, !PT ;  /* 0x000000402d037812 */ /* 0x008fc600078e3cff */
[----:B------:R-:W-:Y:S02]  /*98c0*/  VIADD R0, R45, UR4 ;  /* 0x000000042d007c36 */ /* 0x000fe40008000000 */
[----:B------:R-:W-:-:S05]  /*98d0*/  IMAD.WIDE R44, R251, 0x4, R242 ;  /* 0x00000004fb2c7825 */ /* 0x000fca00078e02f2 */
[----:B------:R-:W-:Y:S04]  /*98e0*/  STL.64 [R1+0x88], R44 ;  /* 0x0000882c01007387 */ /* 0x000fe80000100a00 */
[----:B------:R1:W-:Y:S04]  /*98f0*/  STL.64 [R1+0xe48], R8 ;  /* 0x000e480801007387 */ /* 0x0003e80000100a00 */
[----:B------:R-:W3:Y:S01]  /*9900*/  LDL.LU.64 R10, [R1+0x1888] ;  /* 0x00188800010a7983 */ /* 0x000ee20000300a00 */
[----:B------:R-:W-:Y:S02]  /*9910*/  IMAD.WIDE R242, R251, 0x4, R244 ;  /* 0x00000004fbf27825 */ /* 0x000fe400078e02f4 */
[----:B------:R-:W3:Y:S01]  /*9920*/  LDC R251, c[0x0][0x230] ;  /* 0x00008c00fffb7b82 */ /* 0x000ee20000000800 */
[----:B------:R-:W-:Y:S01]  /*9930*/  LDGSTS.E [R246+0x3000c], desc[UR6][R44.64], !P5 ;  /* 0x3000c0002cf67fae */ /* 0x000fe2000e921846 */
[----:B-1----:R-:W-:-:S03]  /*9940*/  IMAD.WIDE R8, R5, 0x4, R146 ;  /* 0x0000000405087825 */ /* 0x002fc600078e0292 */
[----:B------:R-:W-:Y:S04]  /*9950*/  LDGSTS.E [R246+0x3400c], desc[UR6][R242.64], !P5 ;  /* 0x3400c000f2f67fae */ /* 0x000fe8000e921846 */
[----:B------:R-:W3:Y:S01]  /*9960*/  LDL.LU.64 R146, [R1+0x1880] ;  /* 0x0018800001927983 */ /* 0x000ee20000300a00 */
[----:B------:R-:W-:-:S03]  /*9970*/  IMAD.WIDE R244, R5, 0x4, R144 ;  /* 0x0000000405f47825 */ /* 0x000fc600078e0290 */
[----:B------:R-:W3:Y:S04]  /*9980*/  LDL.LU.64 R24, [R1+0x1878] ;  /* 0x0018780001187983 */ /* 0x000ee80000300a00 */
[----:B------:R1:W-:Y:S04]  /*9990*/  STL.64 [R1+0xe18], R8 ;  /* 0x000e180801007387 */ /* 0x0003e80000100a00 */
[----:B------:R-:W3:Y:S04]  /*99a0*/  LDL.LU.64 R144, [R1+0x1870] ;  /* 0x0018700001907983 */ /* 0x000ee80000300a00 */
[----:B------:R-:W-:Y:S01]  /*99b0*/  STL.64 [R1+0xe00], R240 ;  /* 0x000e00f001007387 */ /* 0x000fe20000100a00 */
[----:B-1----:R-:W-:-:S03]  /*99c0*/  IMAD.WIDE R8, R5, 0x4, R42 ;  /* 0x0000000405087825 */ /* 0x002fc600078e022a */
[----:B------:R-:W0:Y:S04]  /*99d0*/  LDGDEPBAR ;  /* 0x00000000000079af */ /* 0x000e280000000000 */
[----:B------:R-:W3:Y:S04]  /*99e0*/  LDL.LU.64 R42, [R1+0x1868] ;  /* 0x00186800012a7983 */ /* 0x000ee80000300a00 */
[----:B------:R1:W-:Y:S04]  /*99f0*/  STL.64 [R1+0xe08], R8 ;  /* 0x000e080801007387 */ /* 0x0003e80000100a00 */
[----:B------:R-:W-:Y:S04]  /*9a00*/  LDGSTS.E [R0], desc[UR6][R140.64], P6 ;  /* 0x000000008c007fae */ /* 0x000fe8000b121846 */
[----:B------:R-:W-:Y:S01]  /*9a10*/  LDGSTS.E [R0+0x400], desc[UR6][R138.64], P6 ;  /* 0x004000008a007fae */ /* 0x000fe2000b121846 */
[----:B-1----:R-:W-:-:S03]  /*9a20*/  IMAD.WIDE R8, R5, 0x4, R142 ;  /* 0x0000000405087825 */ /* 0x002fc600078e028e */
[----:B------:R-:W-:Y:S04]  /*9a30*/  LDGSTS.E [R0+0x800], desc[UR6][R118.64], P6 ;  /* 0x0080000076007fae */ /* 0x000fe8000b121846 */
[----:B------:R-:W3:Y:S04]  /*9a40*/  LDL.LU.64 R142, [R1+0x1860] ;  /* 0x00186000018e7983 */ /* 0x000ee80000300a00 */
[----:B------:R-:W-:Y:S04]  /*9a50*/  STL.64 [R1+0xe70], R248 ;  /* 0x000e70f801007387 */ /* 0x000fe80000100a00 */
[----:B------:R-:W3:Y:S04]  /*9a60*/  LDL.LU.64 R44, [R1+0x1858] ;  /* 0x00185800012c7983 */ /* 0x000ee80000300a00 */
[----:B------:R-:W-:Y:S04]  /*9a70*/  STL.64 [R1+0xe28], R8 ;  /* 0x000e280801007387 */ /* 0x000fe80000100a00 */
[----:B------:R-:W3:Y:S04]  /*9a80*/  LDL.LU.64 R140, [R1+0x1850] ;  /* 0x00185000018c7983 */ /* 0x000ee80000300a00 */
[----:B------:R-:W3:Y:S04]  /*9a90*/  LDL.LU.64 R138, [R1+0x1848] ;  /* 0x00184800018a7983 */ /* 0x000ee80000300a00 */
[----:B------:R-:W3:Y:S04]  /*9aa0*/  LDL.LU.64 R118, [R1+0x1840] ;  /* 0x0018400001767983 */ /* 0x000ee80000300a00 */
[----:B--2---:R-:W-:Y:S04]  /*9ab0*/  LDGSTS.E [R0+0xc00], desc[UR6][R46.64], P6 ;  /* 0x00c000002e007fae */ /* 0x004fe8000b121846 */
[----:B----4-:R-:W-:Y:S04]  /*9ac0*/  LDGSTS.E [R0+0x1000], desc[UR6][R40.64], P6 ;  /* 0x0100000028007fae */ /* 0x010fe8000b121846 */
[----:B------:R-:W-:Y:S04]  /*9ad0*/  LDGSTS.E [R0+0x1400], desc[UR6][R6.64], P6 ;  /* 0x0140000006007fae */ /* 0x000fe8000b121846 */
[----:B------:R-:W2:Y:S04]  /*9ae0*/  LDL.64 R46, [R1+0x58] ;  /* 0x00005800012e7983 */ /* 0x000ea80000100a00 */
[----:B------:R-:W4:Y:S04]  /*9af0*/  LDL.64 R40, [R1+0x48] ;  /* 0x0000480001287983 */ /* 0x000f280000100a00 */
[----:B------:R-:W4:Y:S04]  /*9b00*/  LDL.64 R6, [R1+0x38] ;  /* 0x0000380001067983 */ /* 0x000f280000100a00 */
[----:B---3--:R-:W-:Y:S04]  /*9b10*/  LDGSTS.E [R0+0x1800], desc[UR6][R118.64], P6 ;  /* 0x0180000076007fae */ /* 0x008fe8000b121846 */
[----:B------:R-:W-:Y:S04]  /*9b20*/  LDGSTS.E [R0+0x1c00], desc[UR6][R138.64], P6 ;  /* 0x01c000008a007fae */ /* 0x000fe8000b121846 */
[----:B------:R-:W-:Y:S04]  /*9b30*/  LDGSTS.E [R0+0x2000], desc[UR6][R140.64], P6 ;  /* 0x020000008c007fae */ /* 0x000fe8000b121846 */
[----:B------:R-:W3:Y:S04]  /*9b40*/  LDL.64 R118, [R1+0x28] ;  /* 0x0000280001767983 */ /* 0x000ee80000100a00 */
[----:B------:R-:W-:Y:S04]  /*9b50*/  LDGSTS.E [R0+0x2400], desc[UR6][R142.64], P6 ;  /* 0x024000008e007fae */ /* 0x000fe8000b121846 */
        /* <DEDUP_REMOVED lines=45> */
[----:B------:R-:W-:Y:S01]  /*9e30*/  LDGSTS.E [R0+0xdc00], desc[UR6][R234.64], P6 ;  /* 0x0dc00000ea007fae */ /* 0x000fe2000b121846 */
[----:B------:R-:W-:-:S03]  /*9e40*/  VIADD R3, R3, UR4 ;  /* 0x0000000403037c36 */ /* 0x000fc60008000000 */
        /* <DEDUP_REMOVED lines=8> */
[----:B--2---:R-:W-:Y:S04]  /*9ed0*/  LDGSTS.E [R3+0x200], desc[UR6][R46.64], P6 ;  /* 0x002000002e037fae */ /* 0x004fe8000b121846 */
[----:B----4-:R-:W-:Y:S04]  /*9ee0*/  LDGSTS.E [R3+0x600], desc[UR6][R40.64], P6 ;  /* 0x0060000028037fae */ /* 0x010fe8000b121846 */
[----:B------:R-:W-:Y:S04]  /*9ef0*/  LDGSTS.E [R3+0xa00], desc[UR6][R6.64], P6 ;  /* 0x00a0000006037fae */ /* 0x000fe8000b121846 */
[----:B------:R-:W2:Y:S04]  /*9f00*/  LDL.LU.64 R46, [R1+0x1838] ;  /* 0x00183800012e7983 */ /* 0x000ea80000300a00 */
[----:B------:R-:W4:Y:S04]  /*9f10*/  LDL.LU.64 R40, [R1+0x1830] ;  /* 0x0018300001287983 */ /* 0x000f280000300a00 */
[----:B------:R-:W2:Y:S04]  /*9f20*/  LDL.LU.64 R6, [R1+0x1828] ;  /* 0x0018280001067983 */ /* 0x000ea80000300a00 */
[----:B---3--:R-:W-:Y:S04]  /*9f30*/  LDGSTS.E [R3+0xe00], desc[UR6][R118.64], P6 ;  /* 0x00e0000076037fae */ /* 0x008fe8000b121846 */
[----:B------:R-:W3:Y:S04]  /*9f40*/  LDL.LU.64 R118, [R1+0x1820] ;  /* 0x0018200001767983 */ /* 0x000ee80000300a00 */
[----:B---3--:R-:W-:Y:S04]  /*9f50*/  LDGSTS.E [R3+0x1200], desc[UR6][R118.64], P6 ;  /* 0x0120000076037fae */ /* 0x008fe8000b121846 */
[----:B--2---:R-:W-:Y:S04]  /*9f60*/  LDGSTS.E [R3+0x1600], desc[UR6][R6.64], P6 ;  /* 0x0160000006037fae */ /* 0x004fe8000b121846 */
[----:B----4-:R-:W-:Y:S04]  /*9f70*/  LDGSTS.E [R3+0x1a00], desc[UR6][R40.64], P6 ;  /* 0x01a0000028037fae */ /* 0x010fe8000b121846 */
[----:B------:R-:W2:Y:S04]  /*9f80*/  LDL.LU.64 R118, [R1+0x1818] ;  /* 0x0018180001767983 */ /* 0x000ea80000300a00 */
[----:B------:R1:W-:Y:S04]  /*9f90*/  STL.64 [R1+0x1758], R6 ;  /* 0x0017580601007387 */ /* 0x0003e80000100a00 */
[----:B------:R-:W-:Y:S04]  /*9fa0*/  LDGSTS.E [R3+0x1e00], desc[UR6][R46.64], P6 ;  /* 0x01e000002e037fae */ /* 0x000fe8000b121846 */
[----:B------:R-:W-:Y:S04]  /*9fb0*/  LDGSTS.E [R3+0x2200], desc[UR6][R44.64], P6 ;  /* 0x022000002c037fae */ /* 0x000fe8000b121846 */
[----:B-1----:R-:W3:Y:S04]  /*9fc0*/  LDL.LU.64 R6, [R1+0x210] ;  /* 0x0002100001067983 */ /* 0x002ee80000300a00 */
[----:B------:R1:W-:Y:S04]  /*9fd0*/  STL.64 [R1+0x1760], R40 ;  /* 0x0017602801007387 */ /* 0x0003e80000100a00 */
[----:B------:R-:W-:Y:S04]  /*9fe0*/  LDGSTS.E [R3+0x2600], desc[UR6][R42.64], P6 ;  /* 0x026000002a037fae */ /* 0x000fe8000b121846 */
[----:B------:R-:W-:Y:S04]  /*9ff0*/  LDGSTS.E [R3+0x2a00], desc[UR6][R24.64], P6 ;  /* 0x02a0000018037fae */ /* 0x000fe8000b121846 */
[----:B-1----:R-:W4:Y:S04]  /*a000*/  LDL.64 R40, [R1+0xe08] ;  /* 0x000e080001287983 */ /* 0x002f280000100a00 */
        /* <DEDUP_REMOVED lines=15> */
[----:B-1----:R-:W3:Y:S04]  /*a100*/  LDL.LU.64 R24, [R1+0x208] ;  /* 0x0002080001187983 */ /* 0x002ee80000300a00 */
[----:B------:R1:W-:Y:S04]  /*a110*/  STL.64 [R1+0x1788], R10 ;  /* 0x0017880a01007387 */ /* 0x0003e80000100a00 */
[----:B------:R-:W-:Y:S04]  /*a120*/  LDGSTS.E [R3+0x4e00], desc[UR6][R54.64], P6 ;  /* 0x04e0000036037fae */ /* 0x000fe8000b121846 */
[----:B------:R-:W-:Y:S04]  /*a130*/  LDGSTS.E [R3+0x5200], desc[UR6][R26.64], P6 ;  /* 0x052000001a037fae */ /* 0x000fe8000b121846 */
[----:B-1----:R-:W4:Y:S04]  /*a140*/  LDL.LU.64 R10, [R1+0x218] ;  /* 0x00021800010a7983 */ /* 0x002f280000300a00 */
[----:B------:R1:W-:Y:S04]  /*a150*/  STL.64 [R1+0x1790], R56 ;  /* 0x0017903801007387 */ /* 0x0003e80000100a00 */
[----:B------:R2:W-:Y:S04]  /*a160*/  LDGSTS.E [R3+0x5600], desc[UR6][R12.64], P6 ;  /* 0x056000000c037fae */ /* 0x0005e8000b121846 */
[----:B------:R-:W-:Y:S04]  /*a170*/  LDGSTS.E [R3+0x5a00], desc[UR6][R72.64], P6 ;  /* 0x05a0000048037fae */ /* 0x000fe8000b121846 */
[----:B-1----:R-:W3:Y:S04]  /*a180*/  LDL.64 R56, [R1+0xe48] ;  /* 0x000e480001387983 */ /* 0x002ee80000100a00 */
[----:B------:R1:W-:Y:S04]  /*a190*/  STL.64 [R1+0x1798], R48 ;  /* 0x0017983001007387 */ /* 0x0003e80000100a00 */
[----:B------:R-:W-:Y:S04]  /*a1a0*/  LDGSTS.E [R3+0x5e00], desc[UR6][R62.64], P6 ;  /* 0x05e000003e037fae */ /* 0x000fe8000b121846 */
[----:B------:R-:W-:Y:S04]  /*a1b0*/  LDGSTS.E [R3+0x6200], desc[UR6][R80.64], P6 ;  /* 0x0620000050037fae */ /* 0x000fe8000b121846 */
[----:B-1----:R-:W4:Y:S04]  /*a1c0*/  LDL.64 R48, [R1+0xe40] ;  /* 0x000e400001307983 */ /* 0x002f280000100a00 */
        /* <DEDUP_REMOVED lines=39> */
[----:B------:R-:W0:Y:S01]  /*a440*/  LDGDEPBAR ;  /* 0x00000000000079af */ /* 0x000e220000000000 */
[----:B------:R-:W-:Y:S06]  /*a450*/  BAR.SYNC.DEFER_BLOCKING 0x0 ;  /* 0x0000000000007b1d */ /* 0x000fec0000010000 */
[----:B------:R-:W-:Y:S04]  /*a460*/  STL.64 [R1+0x17a0], R64 ;  /* 0x0017a04001007387 */ /* 0x000fe80000100a00 */
[----:B------:R-:W-:Y:S04]  /*a470*/  STL.64 [R1+0x17a8], R50 ;  /* 0x0017a83201007387 */ /* 0x000fe80000100a00 */
[----:B------:R-:W-:Y:S04]  /*a480*/  STL.64 [R1+0x17b0], R52 ;  /* 0x0017b03401007387 */ /* 0x000fe80000100a00 */
[----:B------:R-:W-:Y:S04]  /*a490*/  STL.64 [R1+0x17b8], R60 ;  /* 0x0017b83c01007387 */ /* 0x000fe80000100a00 */
[----:B------:R-:W-:Y:S04]  /*a4a0*/  STL.64 [R1+0x17c0], R58 ;  /* 0x0017c03a01007387 */ /* 0x000fe80000100a00 */
[----:B------:R-:W-:Y:S04]  /*a4b0*/  STL.64 [R1+0x17c8], R54 ;  /* 0x0017c83601007387 */ /* 0x000fe80000100a00 */
[----:B------:R-:W-:Y:S04]  /*a4c0*/  STL.64 [R1+0x17d0], R26 ;  /* 0x0017d01a01007387 */ /* 0x000fe80000100a00 */
[----:B------:R1:W-:Y:S04]  /*a4d0*/  STL.64 [R1+0x17d8], R12 ;  /* 0x0017d80c01007387 */ /* 0x0003e80000100a00 */
[----:B------:R-:W-:Y:S04]  /*a4e0*/  STL.64 [R1+0x17e0], R72 ;  /* 0x0017e04801007387 */ /* 0x000fe80000100a00 */
[----:B------:R-:W-:Y:S04]  /*a4f0*/  STL.64 [R1+0x17e8], R62 ;  /* 0x0017e83e01007387 */ /* 0x000fe80000100a00 */
[----:B------:R-:W-:Y:S04]  /*a500*/  STL.64 [R1+0x17f0], R80 ;  /* 0x0017f05001007387 */ /* 0x000fe80000100a00 */
[----:B------:R-:W-:Y:S01]  /*a510*/  @!PT LDS RZ, [RZ] ;  /* 0x00000000fffff984 */ /* 0x000fe20000000800 */
[----:B------:R-:W-:Y:S01]  /*a520*/  @!PT LDS RZ, [RZ] ;  /* 0x00000000fffff984 */ /* 0x000fe20000000800 */
[----:B------:R-:W-:Y:S01]  /*a530*/  @!PT LDS RZ, [RZ] ;  /* 0x00000000fffff984 */ /* 0x000fe20000000800 */
[----:B----4-:R-:W-:Y:S01]  /*a540*/  LDGSTS.E [R2+0x38000], desc[UR6][R48.64], !P4 ;  /* 0x3800000030027fae */ /* 0x010fe2000e121846 */
[----:B------:R-:W-:Y:S01]  /*a550*/  VIADD R252, R252, 0xffffffdb ;  /* 0xffffffdbfcfc7836 */ /* 0x000fe20000000000 */
[----:B-1----:R-:W1:Y:S02]  /*a560*/  LDC R12, c[0x0][0x230] ;  /* 0x00008c00ff0c7b82 */ /* 0x002e640000000800 */
[----:B---3--:R2:W-:Y:S04]  /*a570*/  LDGSTS.E [R2+0x3c000], desc[UR6][R56.64], !P4 ;  /* 0x3c00000038027fae */ /* 0x0085e8000e121846 */
[----:B------:R3:W-:Y:S01]  /*a580*/  LDGSTS.E [R2+0x38004], desc[UR6][R240.64], !P0 ;  /* 0x38004000f0027fae */ /* 0x0007e2000c121846 */
[----:B------:R-:W-:Y:S01]  /*a590*/  IMAD.WIDE R54, R5, 0x4, R10 ;  /* 0x0000000405367825 */ /* 0x000fe200078e020a */
[----:B------:R-:W4:Y:S02]  /*a5a0*/  LDC R13, c[0x0][0x230] ;  /* 0x00008c00ff0d7b82 */ /* 0x000f240000000800 */
[----:B------:R-:W-:Y:S04]  /*a5b0*/  STL.64 [R1+0x17f8], R66 ;  /* 0x0017f84201007387 */ /* 0x000fe80000100a00 */
[----:B------:R-:W-:Y:S02]  /*a5c0*/  LDGSTS.E [R2+0x3c004], desc[UR6][R244.64], !P0 ;  /* 0x3c004000f4027fae */ /* 0x000fe4000c121846 */
[----:B--2---:R-:W2:Y:S02]  /*a5d0*/  LDC R57, c[0x0][0x230] ;  /* 0x00008c00ff397b82 */ /* 0x004ea40000000800 */
[----:B------:R-:W4:Y:S04]  /*a5e0*/  LDL.LU R241, [R1+0x1810] ;  /* 0x0018100001f17983 */ /* 0x000f280000300800 */
[----:B------:R-:W-:Y:S02]  /*a5f0*/  LDGSTS.E [R2+0x38008], desc[UR6][R44.64], !P3 ;  /* 0x380080002c027fae */ /* 0x000fe4000d921846 */
[----:B---3--:R-:W3:Y:S02]  /*a600*/  LDC R240, c[0x0][0x230] ;  /* 0x00008c00fff07b82 */ /* 0x008ee40000000800 */
[----:B------:R-:W-:Y:S04]  /*a610*/  LDGSTS.E [R2+0x3c008], desc[UR6][R40.64], !P3 ;  /* 0x3c00800028027fae */ /* 0x000fe8000d921846 */
[----:B------:R-:W-:Y:S04]  /*a620*/  LDGSTS.E [R2+0x3800c], desc[UR6][R248.64], !P2 ;  /* 0x3800c000f8027fae */ /* 0x000fe8000d121846 */
[----:B------:R-:W4:Y:S04]  /*a630*/  LDL.LU.64 R44, [R1+0x200] ;  /* 0x00020000012c7983 */ /* 0x000f280000300a00 */
[----:B------:R2:W-:Y:S04]  /*a640*/  LDGSTS.E [R2+0x3c00c], desc[UR6][R8.64], !P2 ;  /* 0x3c00c00008027fae */ /* 0x0005e8000d121846 */
[----:B------:R-:W4:Y:S04]  /*a650*/  LDL.LU.64 R248, [R1+0x1808] ;  /* 0x0018080001f87983 */ /* 0x000f280000300a00 */
[----:B------:R-:W4:Y:S04]  /*a660*/  LDL.LU.64 R40, [R1+0x1f0] ;  /* 0x0001f00001287983 */ /* 0x000f280000300a00 */
[----:B------:R-:W4:Y:S01]  /*a670*/  LDL.LU.64 R64, [R1+0x1e0] ;  /* 0x0001e00001407983 */ /* 0x000f220000300a00 */
[----:B--2---:R-:W-:-:S02]  /*a680*/  VIADD R2, R57, 0xffffffd8 ;  /* 0xffffffd839027836 */ /* 0x004fc40000000000 */
[----:B------:R-:W2:Y:S01]  /*a690*/  LDC R57, c[0x0][0x230] ;  /* 0x00008c00ff397b82 */ /* 0x000ea20000000800 */
[----:B------:R-:W-:Y:S01]  /*a6a0*/  IMAD.WIDE R50, R5, 0x4, R24 ;  /* 0x0000000405327825 */ /* 0x000fe200078e0218 */
[----:B------:R-:W4:Y:S03]  /*a6b0*/  LDL.LU.64 R8, [R1+0x1800] ;  /* 0x0018000001087983 */ /* 0x000f260000300a00 */
[----:B------:R-:W-:Y:S02]  /*a6c0*/  VIADD R251, R251, 0xffffffda ;  /* 0xffffffdafbfb7836 */ /* 0x000fe40000000000 */
[----:B------:R-:W-:Y:S01]  /*a6d0*/  IMAD.WIDE R46, R5, 0x4, R46 ;  /* 0x00000004052e7825 */ /* 0x000fe200078e022e */
[----:B------:R-:W-:Y:S01]  /*a6e0*/  ISETP.GE.U32.AND P0, PT, R252, 0x7fffffbc, PT ;  /* 0x7fffffbcfc00780c */ /* 0x000fe20003f06070 */
[----:B------:R-:W-:Y:S01]  /*a6f0*/  STL.64 [R1+0xe20], R54 ;  /* 0x000e203601007387 */ /* 0x000fe20000100a00 */
[----:B------:R-:W-:Y:S01]  /*a700*/  ISETP.GE.U32.AND P4, PT, R2, 0x7fffffb9, PT ;  /* 0x7fffffb90200780c */ /* 0x000fe20003f86070 */
[----:B---3--:R-:W-:-:S02]  /*a710*/  VIADD R240, R240, 0xffffffd9 ;  /* 0xffffffd9f0f07836 */ /* 0x008fc40000000000 */
[----:B------:R-:W-:Y:S01]  /*a720*/  IMAD.WIDE R52, R5, 0x4, R6 ;  /* 0x0000000405347825 */ /* 0x000fe200078e0206 */
[----:B------:R-:W-:Y:S01]  /*a730*/  STL.64 [R1+0xe90], R50 ;  /* 0x000e903201007387 */ /* 0x000fe20000100a00 */
[----:B------:R-:W-:Y:S01]  /*a740*/  ISETP.GE.U32.AND P2, PT, R251, 0x7fffffbb, PT ;  /* 0x7fffffbbfb00780c */ /* 0x000fe20003f46070 */
[----:B------:R-:W3:Y:S01]  /*a750*/  LDC R252, c[0x0][0x230] ;  /* 0x00008c00fffc7b82 */ /* 0x000ee20000000800 */
[----:B------:R-:W-:Y:S01]  /*a760*/  IMAD.WIDE R10, R5, 0x4, R42 ;  /* 0x00000004050a7825 */ /* 0x000fe200078e022a */
[----:B------:R-:W-:-:S03]  /*a770*/  ISETP.GE.U32.AND P3, PT, R240, 0x7fffffba, PT ;  /* 0x7fffffbaf000780c */ /* 0x000fc60003f66070 */
[----:B------:R-:W-:Y:S01]  /*a780*/  LDGSTS.E [R4+0x38000], desc[UR6][R54.64], !P0 ;  /* 0x3800000036047fae */ /* 0x000fe2000c121846 */
[----:B--2---:R-:W-:-:S03]  /*a790*/  VIADD R2, R57, 0xffffffd7 ;  /* 0xffffffd739027836 */ /* 0x004fc60000000000 */
[----:B------:R-:W-:Y:S01]  /*a7a0*/  LDGSTS.E [R4+0x3c000], desc[UR6][R52.64], !P0 ;  /* 0x3c00000034047fae */ /* 0x000fe2000c121846 */
[----:B------:R-:W2:Y:S03]  /*a7b0*/  LDC R240, c[0x0][0x230] ;  /* 0x00008c00fff07b82 */ /* 0x000ea60000000800 */
[----:B------:R-:W3:Y:S04]  /*a7c0*/  LDL.LU.64 R56, [R1+0x1d8] ;  /* 0x0001d80001387983 */ /* 0x000ee80000300a00 */
[----:B------:R1:W-:Y:S01]  /*a7d0*/  STL.64 [R1+0xea0], R46 ;  /* 0x000ea02e01007387 */ /* 0x0003e20000100a00 */
[----:B------:R-:W3:Y:S03]  /*a7e0*/  LDC R251, c[0x0][0x230] ;  /* 0x00008c00fffb7b82 */ /* 0x000ee60000000800 */
[----:B------:R-:W-:Y:S04]  /*a7f0*/  STL.64 [R1+0xe10], R52 ;  /* 0x000e103401007387 */ /* 0x000fe80000100a00 */
[----:B------:R-:W3:Y:S04]  /*a800*/  LDL.LU.64 R24, [R1+0x1c8] ;  /* 0x0001c80001187983 */ /* 0x000ee80000300a00 */
[----:B------:R-:W-:Y:S04]  /*a810*/  STL.64 [R1+0xeb0], R10 ;  /* 0x000eb00a01007387 */ /* 0x000fe80000100a00 */
[----:B------:R-:W3:Y:S04]  /*a820*/  LDL.LU.64 R42, [R1+0x1b8] ;  /* 0x0001b800012a7983 */ /* 0x000ee80000300a00 */
[----:B------:R-:W3:Y:S04]  /*a830*/  LDL.LU.64 R6, [R1+0x1a8] ;  /* 0x0001a80001067983 */ /* 0x000ee80000300a00 */
[----:B------:R-:W-:Y:S01]  /*a840*/  LDGSTS.E [R4+0x38004], desc[UR6][R50.64], !P2 ;  /* 0x3800400032047fae */ /* 0x000fe2000d121846 */
[----:B----4-:R-:W-:-:S03]  /*a850*/  IMAD.WIDE R48, R5, 0x4, R44 ;  /* 0x0000000405307825 */ /* 0x010fc600078e022c */
[----:B------:R-:W4:Y:S04]  /*a860*/  LDL.LU.64 R44, [R1+0x1d0] ;  /* 0x0001d000012c7983 */ /* 0x000f280000300a00 */
[----:B------:R-:W-:Y:S04]  /*a870*/  STL.64 [R1+0xe30], R48 ;  /* 0x000e303001007387 */ /* 0x000fe80000100a00 */
[----:B------:R-:W-:Y:S01]  /*a880*/  LDGSTS.E [R4+0x3c004], desc[UR6][R48.64], !P2 ;  /* 0x3c00400030047fae */ /* 0x000fe2000d121846 */
[----:B------:R-:W-:-:S03]  /*a890*/  IMAD.WIDE R40, R5, 0x4, R40 ;  /* 0x0000000405287825 */ /* 0x000fc600078e0228 */
[----:B------:R-:W-:Y:S01]  /*a8a0*/  LDGSTS.E [R4+0x38008], desc[UR6][R46.64], !P3 ;  /* 0x380080002e047fae */ /* 0x000fe2000d921846 */
[----:B------:R-:W-:-:S03]  /*a8b0*/  IMAD.WIDE R26, R5, 0x4, R64 ;  /* 0x00000004051a7825 */ /* 0x000fc600078e0240 */
[----:B------:R2:W-:Y:S04]  /*a8c0*/  STL.64 [R1+0xea8], R40 ;  /* 0x000ea82801007387 */ /* 0x0005e80000100a00 */
[----:B------:R3:W-:Y:S04]  /*a8d0*/  STL.64 [R1+0xeb8], R26 ;  /* 0x000eb81a01007387 */ /* 0x0007e80000100a00 */
[----:B-1----:R-:W4:Y:S04]  /*a8e0*/  LDL.LU.64 R46, [R1+0x1c0] ;  /* 0x0001c000012e7983 */ /* 0x002f280000300a00 */
[----:B------:R-:W-:Y:S04]  /*a8f0*/  LDGSTS.E [R4+0x3c008], desc[UR6][R40.64], !P3 ;  /* 0x3c00800028047fae */ /* 0x000fe8000d921846 */
[----:B------:R-:W-:Y:S01]  /*a900*/  LDGSTS.E [R4+0x3800c], desc[UR6][R10.64], !P4 ;  /* 0x3800c0000a047fae */ /* 0x000fe2000e121846 */
[----:B--2---:R-:W-:Y:S01]  /*a910*/  VIADD R240, R240, 0xffffffd6 ;  /* 0xffffffd6f0f07836 */ /* 0x004fe20000000000 */
[----:B------:R-:W-:-:S02]  /*a920*/  ISETP.GE.U32.AND P0, PT, R2, 0x7fffffb8, PT ;  /* 0x7fffffb80200780c */ /* 0x000fc40003f06070 */
[----:B------:R1:W-:Y:S04]  /*a930*/  LDGSTS.E [R4+0x3c00c], desc[UR6][R26.64], !P4 ;  /* 0x3c00c0001a047fae */ /* 0x0003e8000e121846 */
[----:B------:R-:W2:Y:S04]  /*a940*/  LDL.LU.64 R40, [R1+0x1b0] ;  /* 0x0001b00001287983 */ /* 0x000ea80000300a00 */
[----:B------:R-:W2:Y:S01]  /*a950*/  LDL.LU.64 R10, [R1+0x1a0] ;  /* 0x0001a000010a7983 */ /* 0x000ea20000300a00 */
[----:B---3--:R-:W-:Y:S01]  /*a960*/  IMAD.WIDE R58, R5, 0x4, R56 ;  /* 0x00000004053a7825 */ /* 0x008fe200078e0238 */
[----:B------:R-:W-:Y:S01]  /*a970*/  ISETP.GE.U32.AND P2, PT, R240, 0x7fffffb7, PT ;  /* 0x7fffffb7f000780c */ /* 0x000fe20003f46070 */
[----:B-1----:R-:W1:Y:S02]  /*a980*/  LDC R26, c[0x0][0x230] ;  /* 0x00008c00ff1a7b82 */ /* 0x002e640000000800 */
[----:B------:R-:W-:Y:S01]  /*a990*/  VIADD R4, R252, 0xffffffd5 ;  /* 0xffffffd5fc047836 */ /* 0x000fe20000000000 */
[----:B------:R-:W-:Y:S01]  /*a9a0*/  STL.64 [R1+0xec0], R58 ;  /* 0x000ec03a01007387 */ /* 0x000fe20000100a00 */
[----:B------:R-:W-:-:S02]  /*a9b0*/  VIADD R2, R12, 0xffffffd4 ;  /* 0xffffffd40c027836 */ /* 0x000fc40000000000 */
[C---:B------:R-:W-:Y:S01]  /*a9c0*/  IMAD.WIDE R52, R5.reuse, 0x4, R24 ;  /* 0x0000000405347825 */ /* 0x040fe200078e0218 */
[----:B------:R-:W-:Y:S01]  /*a9d0*/  ISETP.GE.U32.AND P3, PT, R4, 0x7fffffb6, PT ;  /* 0x7fffffb60400780c */ /* 0x000fe20003f66070 */
[----:B------:R-:W-:Y:S01]  /*a9e0*/  LDGSTS.E [R9+0x38000], desc[UR6][R58.64], !P0 ;  /* 0x380000003a097fae */ /* 0x000fe2000c121846 */
[----:B------:R-:W3:Y:S01]  /*a9f0*/  LDC R252, c[0x0][0x230] ;  /* 0x00008c00fffc7b82 */ /* 0x000ee20000000800 */
[C---:B------:R-:W-:Y:S02]  /*aa00*/  IMAD.WIDE R48, R5.reuse, 0x4, R42 ;  /* 0x0000000405307825 */ /* 0x040fe400078e022a */
[----:B------:R-:W-:Y:S05]  /*aa10*/  STL.64 [R1+0xed0], R52 ;  /* 0x000ed03401007387 */ /* 0x000fea0000100a00 */
[----:B------:R-:W1:Y:S01]  /*aa20*/  LDC R12, c[0x0][0x230] ;  /* 0x00008c00ff0c7b82 */ /* 0x000e620000000800 */
[C---:B------:R-:W-:Y:S01]  /*aa30*/  IMAD.WIDE R6, R5.reuse, 0x4, R6 ;  /* 0x0000000405067825 */ /* 0x040fe200078e0206 */
[----:B------:R-:W3:Y:S04]  /*aa40*/  LDL.LU.64 R56, [R1+0x198] ;  /* 0x0001980001387983 */ /* 0x000ee80000300a00 */
[----:B------:R-:W-:Y:S01]  /*aa50*/  STL.64 [R1+0xee0], R48 ;  /* 0x000ee03001007387 */ /* 0x000fe20000100a00 */
[----:B------:R-:W-:Y:S01]  /*aa60*/  ISETP.GE.U32.AND P4, PT, R2, 0x7fffffb5, PT ;  /* 0x7fffffb50200780c */ /* 0x000fe20003f86070 */
[----:B----4-:R-:W-:-:S05]  /*aa70*/  IMAD.WIDE R54, R5, 0x4, R44 ;  /* 0x0000000405367825 */ /* 0x010fca00078e022c */
[----:B------:R-:W-:Y:S04]  /*aa80*/  STL.64 [R1+0xec8], R54 ;  /* 0x000ec83601007387 */ /* 0x000fe80000100a00 */
[----:B------:R-:W4:Y:S04]  /*aa90*/  LDL.LU.64 R24, [R1+0x188] ;  /* 0x0001880001187983 */ /* 0x000f280000300a00 */
[----:B------:R-:W-:Y:S04]  /*aaa0*/  STL.64 [R1+0xef0], R6 ;  /* 0x000ef00601007387 */ /* 0x000fe80000100a00 */
[----:B------:R-:W4:Y:S04]  /*aab0*/  LDL.LU.64 R44, [R1+0x178] ;  /* 0x00017800012c7983 */ /* 0x000f280000300a00 */
[----:B------:R-:W4:Y:S01]  /*aac0*/  LDL.LU.64 R42, [R1+0x168] ;  /* 0x00016800012a7983 */ /* 0x000f220000300a00 */
[----:B------:R-:W-:-:S03]  /*aad0*/  IMAD.WIDE R50, R5, 0x4, R46 ;  /* 0x0000000405327825 */ /* 0x000fc600078e022e */
[----:B------:R-:W-:Y:S04]  /*aae0*/  LDGSTS.E [R9+0x3c000], desc[UR6][R54.64], !P0 ;  /* 0x3c00000036097fae */ /* 0x000fe8000c121846 */
[----:B------:R-:W4:Y:S04]  /*aaf0*/  LDL.LU.64 R46, [R1+0x190] ;  /* 0x00019000012e7983 */ /* 0x000f280000300a00 */
[----:B------:R-:W-:Y:S01]  /*ab00*/  LDGSTS.E [R9+0x38004], desc[UR6][R52.64], !P2 ;  /* 0x3800400034097fae */ /* 0x000fe2000d121846 */
[----:B--2---:R-:W-:-:S03]  /*ab10*/  IMAD.WIDE R40, R5, 0x4, R40 ;  /* 0x0000000405287825 */ /* 0x004fc600078e0228 */
[----:B------:R-:W-:Y:S01]  /*ab20*/  STL.64 [R1+0xed8], R50 ;  /* 0x000ed83201007387 */ /* 0x000fe20000100a00 */
[----:B------:R-:W-:-:S03]  /*ab30*/  IMAD.WIDE R10, R5, 0x4, R10 ;  /* 0x00000004050a7825 */ /* 0x000fc600078e020a */
[----:B------:R-:W-:Y:S04]  /*ab40*/  LDGSTS.E [R9+0x3c004], desc[UR6][R50.64], !P2 ;  /* 0x3c00400032097fae */ /* 0x000fe8000d121846 */
[----:B------:R2:W-:Y:S04]  /*ab50*/  STL.64 [R1+0xee8], R40 ;  /* 0x000ee82801007387 */ /* 0x0005e80000100a00 */
[----:B------:R-:W-:Y:S04]  /*ab60*/  LDGSTS.E [R9+0x38008], desc[UR6][R48.64], !P3 ;  /* 0x3800800030097fae */ /* 0x000fe8000d921846 */
[----:B------:R1:W-:Y:S04]  /*ab70*/  STL.64 [R1+0xef8], R10 ;  /* 0x000ef80a01007387 */ /* 0x0003e80000100a00 */
[----:B------:R-:W-:Y:S04]  /*ab80*/  LDGSTS.E [R9+0x3c008], desc[UR6][R40.64], !P3 ;  /* 0x3c00800028097fae */ /* 0x000fe8000d921846 */
[----:B------:R-:W-:Y:S04]  /*ab90*/  LDGSTS.E [R9+0x3800c], desc[UR6][R6.64], !P4 ;  /* 0x3800c00006097fae */ /* 0x000fe8000e121846 */
[----:B------:R3:W-:Y:S04]  /*aba0*/  LDGSTS.E [R9+0x3c00c], desc[UR6][R10.64], !P4 ;  /* 0x3c00c0000a097fae */ /* 0x0007e8000e121846 */
[----:B--2---:R-:W2:Y:S04]  /*abb0*/  LDL.LU.64 R40, [R1+0x180] ;  /* 0x0001800001287983 */ /* 0x004ea80000300a00 */
[----:B------:R-:W2:Y:S04]  /*abc0*/  LDL.LU.64 R6, [R1+0x170] ;  /* 0x0001700001067983 */ /* 0x000ea80000300a00 */
[----:B-1----:R-:W2:Y:S01]  /*abd0*/  LDL.LU.64 R10, [R1+0x160] ;  /* 0x00016000010a7983 */ /* 0x002ea20000300a00 */
[----:B---3--:R-:W-:-:S02]  /*abe0*/  VIADD R2, R252, 0xffffffd0 ;  /* 0xffffffd0fc027836 */ /* 0x008fc40000000000 */
[----:B------:R-:W-:Y:S01]  /*abf0*/  IMAD.WIDE R56, R5, 0x4, R56 ;  /* 0x0000000405387825 */ /* 0x000fe200078e0238 */
[----:B------:R-:W1:Y:S03]  /*ac00*/  LDC R252, c[0x0][0x230] ;  /* 0x00008c00fffc7b82 */ /* 0x000e660000000800 */
[----:B------:R-:W-:Y:S01]  /*ac10*/  VIADD R240, R251, 0xffffffd3 ;  /* 0xffffffd3fbf07836 */ /* 0x000fe20000000000 */
[----:B------:R-:W-:Y:S01]  /*ac20*/  ISETP.GE.U32.AND P4, PT, R2, 0x7fffffb1, PT ;  /* 0x7fffffb10200780c */ /* 0x000fe20003f86070 */
[----:B------:R-:W-:Y:S01]  /*ac30*/  VIADD R9, R26, 0xffffffd2 ;  /* 0xffffffd21a097836 */ /* 0x000fe20000000000 */
[----:B------:R-:W-:Y:S01]  /*ac40*/  STL.64 [R1+0xf00], R56 ;  /* 0x000f003801007387 */ /* 0x000fe20000100a00 */
[----:B------:R-:W-:Y:S01]  /*ac50*/  VIADD R4, R13, 0xffffffd1 ;  /* 0xffffffd10d047836 */ /* 0x000fe20000000000 */
[----:B------:R-:W3:Y:S01]  /*ac60*/  LDC R251, c[0x0][0x230] ;  /* 0x00008c00fffb7b82 */ /* 0x000ee20000000800 */
[----:B------:R-:W-:Y:S01]  /*ac70*/  VIADD R2, R12, 0xffffffcf ;  /* 0xffffffcf0c027836 */ /* 0x000fe20000000000 */
[----:B------:R-:W-:-:S02]  /*ac80*/  ISETP.GE.U32.AND P0, PT, R240, 0x7fffffb4, PT ;  /* 0x7fffffb4f000780c */ /* 0x000fc40003f06070 */
[----:B------:R-:W-:Y:S02]  /*ac90*/  ISETP.GE.U32.AND P2, PT, R9, 0x7fffffb3, PT ;  /* 0x7fffffb30900780c */ /* 0x000fe40003f46070 */
[----:B------:R-:W-:Y:S02]  /*aca0*/  ISETP.GE.U32.AND P3, PT, R4, 0x7fffffb2, PT ;  /* 0x7fffffb20400780c */ /* 0x000fe40003f66070 */
[----:B------:R-:W1:Y:S07]  /*acb0*/  LDC R9, c[0x0][0x230] ;  /* 0x00008c00ff097b82 */ /* 0x000e6e0000000800 */
[----:B------:R-:W-:Y:S01]  /*acc0*/  LDGSTS.E [R247+0x38000], desc[UR6][R56.64], !P0 ;  /* 0x3800000038f77fae */ /* 0x000fe2000c121846 */
[----:B------:R-:W3:Y:S08]  /*acd0*/  LDC R4, c[0x0][0x230] ;  /* 0x00008c00ff047b82 */ /* 0x000ef00000000800 */
[----:B------:R-:W3:Y:S01]  /*ace0*/  LDC R240, c[0x0][0x230] ;  /* 0x00008c00fff07b82 */ /* 0x000ee20000000800 */
[----:B----4-:R-:W-:-:S05]  /*acf0*/  IMAD.WIDE R52, R5, 0x4, R24 ;  /* 0x0000000405347825 */ /* 0x010fca00078e0218 */
[----:B------:R-:W-:Y:S01]  /*ad00*/  STL.64 [R1+0xf10], R52 ;  /* 0x000f103401007387 */ /* 0x000fe20000100a00 */
[----:B------:R-:W-:-:S03]  /*ad10*/  IMAD.WIDE R44, R5, 0x4, R44 ;  /* 0x00000004052c7825 */ /* 0x000fc600078e022c */
[----:B------:R-:W4:Y:S01]  /*ad20*/  LDL.LU.64 R48, [R1+0x158] ;  /* 0x0001580001307983 */ /* 0x000f220000300a00 */
[----:B------:R-:W-:-:S03]  /*ad30*/  IMAD.WIDE R12, R5, 0x4, R42 ;  /* 0x00000004050c7825 */ /* 0x000fc600078e022a */
[----:B------:R3:W-:Y:S01]  /*ad40*/  STL.64 [R1+0xf20], R44 ;  /* 0x000f202c01007387 */ /* 0x0007e20000100a00 */
[----:B------:R-:W-:-:S05]  /*ad50*/  IMAD.WIDE R54, R5, 0x4, R46 ;  /* 0x0000000405367825 */ /* 0x000fca00078e022e */
[----:B------:R4:W-:Y:S04]  /*ad60*/  STL.64 [R1+0xf08], R54 ;  /* 0x000f083601007387 */ /* 0x0009e80000100a00 */
[----:B------:R-:W4:Y:S04]  /*ad70*/  LDL.LU.64 R24, [R1+0x148] ;  /* 0x0001480001187983 */ /* 0x000f280000300a00 */
[----:B------:R-:W-:Y:S04]  /*ad80*/  STL.64 [R1+0xf30], R12 ;  /* 0x000f300c01007387 */ /* 0x000fe80000100a00 */
[----:B------:R-:W4:Y:S04]  /*ad90*/  LDL.LU.64 R46, [R1+0x138] ;  /* 0x00013800012e7983 */ /* 0x000f280000300a00 */
[----:B------:R-:W4:Y:S04]  /*ada0*/  LDL.LU.64 R42, [R1+0x128] ;  /* 0x00012800012a7983 */ /* 0x000f280000300a00 */
[----:B------:R4:W-:Y:S04]  /*adb0*/  LDGSTS.E [R247+0x3c000], desc[UR6][R54.64], !P0 ;  /* 0x3c00000036f77fae */ /* 0x0009e8000c121846 */
[----:B------:R-:W-:Y:S01]  /*adc0*/  LDGSTS.E [R247+0x38004], desc[UR6][R52.64], !P2 ;  /* 0x3800400034f77fae */ /* 0x000fe2000d121846 */
[----:B--2---:R-:W-:-:S03]  /*add0*/  IMAD.WIDE R50, R5, 0x4, R40 ;  /* 0x0000000405327825 */ /* 0x004fc600078e0228 */
[----:B------:R-:W2:Y:S01]  /*ade0*/  LDL.LU.64 R40, [R1+0x150] ;  /* 0x0001500001287983 */ /* 0x000ea20000300a00 */
[----:B------:R-:W-:-:S03]  /*adf0*/  IMAD.WIDE R26, R5, 0x4, R6 ;  /* 0x00000004051a7825 */ /* 0x000fc600078e0206 */
[----:B------:R-:W2:Y:S01]  /*ae00*/  LDL.LU.64 R6, [R1+0x140] ;  /* 0x0001400001067983 */ /* 0x000ea20000300a00 */
[----:B------:R-:W-:-:S03]  /*ae10*/  IMAD.WIDE R10, R5, 0x4, R10 ;  /* 0x00000004050a7825 */ /* 0x000fc600078e020a */
[----:B------:R-:W-:Y:S04]  /*ae20*/  STL.64 [R1+0xf18], R50 ;  /* 0x000f183201007387 */ /* 0x000fe80000100a00 */
[----:B------:R-:W-:Y:S04]  /*ae30*/  STL.64 [R1+0xf28], R26 ;  /* 0x000f281a01007387 */ /* 0x000fe80000100a00 */
[----:B------:R-:W-:Y:S04]  /*ae40*/  LDGSTS.E [R247+0x3c004], desc[UR6][R50.64], !P2 ;  /* 0x3c00400032f77fae */ /* 0x000fe8000d121846 */
[----:B------:R4:W-:Y:S04]  /*ae50*/  STL.64 [R1+0xf38], R10 ;  /* 0x000f380a01007387 */ /* 0x0009e80000100a00 */
[----:B------:R-:W-:Y:S01]  /*ae60*/  LDGSTS.E [R247+0x38008], desc[UR6][R44.64], !P3 ;  /* 0x380080002cf77fae */ /* 0x000fe2000d921846 */
[----:B-1----:R-:W-:Y:S01]  /*ae70*/  VIADD R9, R9, 0xffffffce ;  /* 0xffffffce09097836 */ /* 0x002fe20000000000 */
[----:B------:R-:W-:Y:S01]  /*ae80*/  ISETP.GE.U32.AND P0, PT, R2, 0x7fffffb0, PT ;  /* 0x7fffffb00200780c */ /* 0x000fe20003f06070 */
[----:B---3--:R-:W-:Y:S01]  /*ae90*/  VIADD R4, R4, 0xffffffcd ;  /* 0xffffffcd04047836 */ /* 0x008fe20000000000 */
[----:B------:R-:W-:Y:S04]  /*aea0*/  LDGSTS.E [R247+0x3c008], desc[UR6][R26.64], !P3 ;  /* 0x3c0080001af77fae */ /* 0x000fe8000d921846 */
[----:B------:R-:W3:Y:S04]  /*aeb0*/  LDL.LU.64 R44, [R1+0x130] ;  /* 0x00013000012c7983 */ /* 0x000ee80000300a00 */
[----:B------:R-:W3:Y:S01]  /*aec0*/  LDL.LU.64 R56, [R1+0x120] ;  /* 0x0001200001387983 */ /* 0x000ee20000300a00 */
[----:B------:R-:W-:-:S02]  /*aed0*/  ISETP.GE.U32.AND P2, PT, R9, 0x7fffffaf, PT ;  /* 0x7fffffaf0900780c */ /* 0x000fc40003f46070 */
[----:B------:R-:W-:Y:S01]  /*aee0*/  ISETP.GE.U32.AND P3, PT, R4, 0x7fffffae, PT ;  /* 0x7fffffae0400780c */ /* 0x000fe20003f66070 */
[----:B------:R-:W-:Y:S04]  /*aef0*/  LDGSTS.E [R247+0x3800c], desc[UR6][R12.64], !P4 ;  /* 0x3800c0000cf77fae */ /* 0x000fe8000e121846 */
[----:B------:R1:W-:Y:S01]  /*af00*/  LDGSTS.E [R247+0x3c00c], desc[UR6][R10.64], !P4 ;  /* 0x3c00c0000af77fae */ /* 0x0003e2000e121846 */
[C---:B----4-:R-:W-:Y:S01]  /*af10*/  IMAD.WIDE R54, R5.reuse, 0x4, R48 ;  /* 0x0000000405367825 */ /* 0x050fe200078e0230 */
[----:B-1----:R-:W1:Y:S04]  /*af20*/  LDC R10, c[0x0][0x230] ;  /* 0x00008c00ff0a7b82 */ /* 0x002e680000000800 */
[----:B------:R-:W-:Y:S04]  /*af30*/  STL.64 [R1+0xf40], R54 ;  /* 0x000f403601007387 */ /* 0x000fe80000100a00 */
[----:B------:R-:W-:Y:S01]  /*af40*/  LDGSTS.E [R248+0x38000], desc[UR6][R54.64], !P0 ;  /* 0x3800000036f87fae */ /* 0x000fe2000c121846 */
[----:B------:R-:W4:Y:S01]  /*af50*/  LDC R247, c[0x0][0x230] ;  /* 0x00008c00fff77b82 */ /* 0x000f220000000800 */
[----:B------:R-:W-:-:S04]  /*af60*/  IMAD.WIDE R50, R5, 0x4, R24 ;  /* 0x0000000405327825 */ /* 0x000fc800078e0218 */
[C---:B------:R-:W-:Y:S01]  /*af70*/  IMAD.WIDE R46, R5.reuse, 0x4, R46 ;  /* 0x00000004052e7825 */ /* 0x040fe200078e022e */
[----:B------:R-:W-:Y:S03]  /*af80*/  STL.64 [R1+0xf50], R50 ;  /* 0x000f503201007387 */ /* 0x000fe60000100a00 */
[C---:B------:R-:W-:Y:S01]  /*af90*/  IMAD.WIDE R26, R5.reuse, 0x4, R42 ;  /* 0x00000004051a7825 */ /* 0x040fe200078e022a */
[----:B------:R-:W-:Y:S03]  /*afa0*/  STL.64 [R1+0xf60], R46 ;  /* 0x000f602e01007387 */ /* 0x000fe60000100a00 */
[----:B--2---:R-:W-:-:S04]  /*afb0*/  IMAD.WIDE R52, R5, 0x4, R40 ;  /* 0x0000000405347825 */ /* 0x004fc800078e0228 */
[C---:B------:R-:W-:Y:S01]  /*afc0*/  IMAD.WIDE R48, R5.reuse, 0x4, R6 ;  /* 0x0000000405307825 */ /* 0x040fe200078e0206 */
[----:B------:R-:W-:Y:S04]  /*afd0*/  STL.64 [R1+0xf48], R52 ;  /* 0x000f483401007387 */ /* 0x000fe80000100a00 */
[----:B------:R-:W2:Y:S04]  /*afe0*/  LDL.LU.64 R24, [R1+0x118] ;  /* 0x0001180001187983 */ /* 0x000ea80000300a00 */
[----:B------:R-:W-:Y:S04]  /*aff0*/  STL.64 [R1+0xf70], R26 ;  /* 0x000f701a01007387 */ /* 0x000fe80000100a00 */
[----:B------:R-:W-:Y:S04]  /*b000*/  STL.64 [R1+0xf58], R48 ;  /* 0x000f583001007387 */ /* 0x000fe80000100a00 */
[----:B------:R-:W2:Y:S04]  /*b010*/  LDL.LU.64 R42, [R1+0x108] ;  /* 0x00010800012a7983 */ /* 0x000ea80000300a00 */
[----:B------:R-:W2:Y:S04]  /*b020*/  LDL.LU.64 R40, [R1+0xf8] ;  /* 0x0000f80001287983 */ /* 0x000ea80000300a00 */
[----:B------:R-:W2:Y:S04]  /*b030*/  LDL.LU.64 R6, [R1+0xe8] ;  /* 0x0000e80001067983 */ /* 0x000ea80000300a00 */
[----:B------:R-:W-:Y:S01]  /*b040*/  LDGSTS.E [R248+0x3c000], desc[UR6][R52.64], !P0 ;  /* 0x3c00000034f87fae */ /* 0x000fe2000c121846 */
[----:B---3--:R-:W-:-:S03]  /*b050*/  IMAD.WIDE R44, R5, 0x4, R44 ;  /* 0x00000004052c7825 */ /* 0x008fc600078e022c */
[----:B------:R-:W-:Y:S01]  /*b060*/  LDGSTS.E [R248+0x38004], desc[UR6][R50.64], !P2 ;  /* 0x3800400032f87fae */ /* 0x000fe2000d121846 */
[----:B------:R-:W-:-:S03]  /*b070*/  IMAD.WIDE R12, R5, 0x4, R56 ;  /* 0x00000004050c7825 */ /* 0x000fc600078e0238 */
[----:B------:R3:W-:Y:S04]  /*b080*/  STL.64 [R1+0xf68], R44 ;  /* 0x000f682c01007387 */ /* 0x0007e80000100a00 */
[----:B------:R2:W-:Y:S04]  /*b090*/  STL.64 [R1+0xf78], R12 ;  /* 0x000f780c01007387 */ /* 0x0005e80000100a00 */
[----:B------:R-:W-:Y:S04]  /*b0a0*/  LDGSTS.E [R248+0x3c004], desc[UR6][R48.64], !P2 ;  /* 0x3c00400030f87fae */ /* 0x000fe8000d121846 */
[----:B------:R-:W-:Y:S04]  /*b0b0*/  LDGSTS.E [R248+0x38008], desc[UR6][R46.64], !P3 ;  /* 0x380080002ef87fae */ /* 0x000fe8000d921846 */
[----:B------:R-:W2:Y:S04]  /*b0c0*/  LDL.LU.64 R56, [R1+0x110] ;  /* 0x0001100001387983 */ /* 0x000ea80000300a00 */
[----:B------:R-:W-:Y:S04]  /*b0d0*/  LDGSTS.E [R248+0x3c008], desc[UR6][R44.64], !P3 ;  /* 0x3c0080002cf87fae */ /* 0x000fe8000d921846 */
[----:B---3--:R-:W3:Y:S04]  /*b0e0*/  LDL.LU.64 R44, [R1+0x100] ;  /* 0x00010000012c7983 */ /* 0x008ee80000300a00 */
[----:B------:R-:W3:Y:S04]  /*b0f0*/  LDL.LU.64 R46, [R1+0xf0] ;  /* 0x0000f000012e7983 */ /* 0x000ee80000300a00 */
[----:B------:R-:W3:Y:S01]  /*b100*/  LDL.LU.64 R64, [R1+0xe0] ;  /* 0x0000e00001407983 */ /* 0x000ee20000300a00 */
[----:B------:R-:W-:-:S02]  /*b110*/  VIADD R2, R251, 0xffffffcc ;  /* 0xffffffccfb027836 */ /* 0x000fc40000000000 */
[----:B------:R-:W-:Y:S01]  /*b120*/  VIADD R240, R240, 0xffffffcb ;  /* 0xffffffcbf0f07836 */ /* 0x000fe20000000000 */
[----:B------:R-:W3:Y:S02]  /*b130*/  LDC R251, c[0x0][0x230] ;  /* 0x00008c00fffb7b82 */ /* 0x000ee40000000800 */
[----:B------:R-:W-:Y:S01]  /*b140*/  ISETP.GE.U32.AND P4, PT, R2, 0x7fffffad, PT ;  /* 0x7fffffad0200780c */ /* 0x000fe20003f86070 */
[----:B------:R-:W-:Y:S01]  /*b150*/  VIADD R9, R252, 0xffffffca ;  /* 0xffffffcafc097836 */ /* 0x000fe20000000000 */
[----:B------:R-:W-:Y:S01]  /*b160*/  ISETP.GE.U32.AND P0, PT, R240, 0x7fffffac, PT ;  /* 0x7fffffacf000780c */ /* 0x000fe20003f06070 */
[----:B-1----:R-:W-:Y:S02]  /*b170*/  VIADD R4, R10, 0xffffffc9 ;  /* 0xffffffc90a047836 */ /* 0x002fe40000000000 */
[----:B----4-:R-:W-:Y:S01]  /*b180*/  VIADD R2, R247, 0xffffffc8 ;  /* 0xffffffc8f7027836 */ /* 0x010fe20000000000 */
[----:B------:R-:W-:Y:S01]  /*b190*/  ISETP.GE.U32.AND P2, PT, R9, 0x7fffffab, PT ;  /* 0x7fffffab0900780c */ /* 0x000fe20003f46070 */
[----:B------:R-:W1:Y:S01]  /*b1a0*/  LDC R240, c[0x0][0x230] ;  /* 0x00008c00fff07b82 */ /* 0x000e620000000800 */
[----:B------:R-:W-:-:S05]  /*b1b0*/  ISETP.GE.U32.AND P3, PT, R4, 0x7fffffaa, PT ;  /* 0x7fffffaa0400780c */ /* 0x000fca0003f66070 */
[----:B------:R-:W-:Y:S02]  /*b1c0*/  LDGSTS.E [R248+0x3800c], desc[UR6][R26.64], !P4 ;  /* 0x3800c0001af87fae */ /* 0x000fe4000e121846 */
[----:B------:R-:W4:Y:S02]  /*b1d0*/  LDC R9, c[0x0][0x230] ;  /* 0x00008c00ff097b82 */ /* 0x000f240000000800 */
[----:B------:R1:W-:Y:S01]  /*b1e0*/  LDGSTS.E [R248+0x3c00c], desc[UR6][R12.64], !P4 ;  /* 0x3c00c0000cf87fae */ /* 0x0003e2000e121846 */
[----:B------:R-:W-:-:S05]  /*b1f0*/  ISETP.GE.U32.AND P4, PT, R2, 0x7fffffa9, PT ;  /* 0x7fffffa90200780c */ /* 0x000fca0003f86070 */
[----:B------:R-:W4:Y:S08]  /*b200*/  LDC R4, c[0x0][0x230] ;  /* 0x00008c00ff047b82 */ /* 0x000f300000000800 */
[----:B-1----:R-:W1:Y:S08]  /*b210*/  LDC R248, c[0x0][0x230] ;  /* 0x00008c00fff87b82 */ /* 0x002e700000000800 */
[----:B------:R-:W1:Y:S01]  /*b220*/  LDC R247, c[0x0][0x230] ;  /* 0x00008c00fff77b82 */ /* 0x000e620000000800 */
[----:B--2---:R-:W-:-:S05]  /*b230*/  IMAD.WIDE R58, R5, 0x4, R24 ;  /* 0x00000004053a7825 */ /* 0x004fca00078e0218 */
[----:B------:R-:W-:Y:S04]  /*b240*/  STL.64 [R1+0xf80], R58 ;  /* 0x000f803a01007387 */ /* 0x000fe80000100a00 */
[----:B------:R-:W-:Y:S01]  /*b250*/  LDGSTS.E [R249+0x38000], desc[UR6][R58.64], !P0 ;  /* 0x380000003af97fae */ /* 0x000fe2000c121846 */
[----:B------:R-:W-:-:S03]  /*b260*/  IMAD.WIDE R52, R5, 0x4, R42 ;  /* 0x0000000405347825 */ /* 0x000fc600078e022a */
[----:B------:R-:W2:Y:S01]  /*b270*/  LDL.LU.64 R42, [R1+0xd8] ;  /* 0x0000d800012a7983 */ /* 0x000ea20000300a00 */
[----:B------:R-:W-:-:S03]  /*b280*/  IMAD.WIDE R48, R5, 0x4, R40 ;  /* 0x0000000405307825 */ /* 0x000fc600078e0228 */
[----:B------:R-:W-:Y:S01]  /*b290*/  STL.64 [R1+0xf90], R52 ;  /* 0x000f903401007387 */ /* 0x000fe20000100a00 */
[----:B------:R-:W-:-:S03]  /*b2a0*/  IMAD.WIDE R6, R5, 0x4, R6 ;  /* 0x0000000405067825 */ /* 0x000fc600078e0206 */
[----:B------:R-:W2:Y:S04]  /*b2b0*/  LDL.LU.64 R40, [R1+0xc8] ;  /* 0x0000c80001287983 */ /* 0x000ea80000300a00 */
[----:B------:R-:W-:Y:S04]  /*b2c0*/  STL.64 [R1+0xfa0], R48 ;  /* 0x000fa03001007387 */ /* 0x000fe80000100a00 */
[----:B------:R-:W2:Y:S04]  /*b2d0*/  LDL.LU.64 R24, [R1+0x80] ;  /* 0x0000800001187983 */ /* 0x000ea80000300a00 */
[----:B------:R1:W-:Y:S04]  /*b2e0*/  STL.64 [R1+0xfb0], R6 ;  /* 0x000fb00601007387 */ /* 0x0003e80000100a00 */
[----:B------:R-:W2:Y:S01]  /*b2f0*/  LDL.LU.64 R10, [R1+0x70] ;  /* 0x00007000010a7983 */ /* 0x000ea20000300a00 */
[----:B------:R-:W-:-:S03]  /*b300*/  IMAD.WIDE R54, R5, 0x4, R56 ;  /* 0x0000000405367825 */ /* 0x000fc600078e0238 */
[----:B------:R-:W2:Y:S04]  /*b310*/  LDL.LU.64 R56, [R1+0xd0] ;  /* 0x0000d00001387983 */ /* 0x000ea80000300a00 */
[----:B------:R-:W-:Y:S04]  /*b320*/  LDGSTS.E [R249+0x3c000], desc[UR6][R54.64], !P0 ;  /* 0x3c00000036f97fae */ /* 0x000fe8000c121846 */
[----:B------:R-:W-:Y:S01]  /*b330*/  LDGSTS.E [R249+0x38004], desc[UR6][R52.64], !P2 ;  /* 0x3800400034f97fae */ /* 0x000fe2000d121846 */
[----:B---3--:R-:W-:-:S03]  /*b340*/  IMAD.WIDE R50, R5, 0x4, R44 ;  /* 0x0000000405327825 */ /* 0x008fc600078e022c */
[----:B------:R-:W3:Y:S01]  /*b350*/  LDL.LU.64 R44, [R1+0xc0] ;  /* 0x0000c000012c7983 */ /* 0x000ee20000300a00 */
[----:B------:R-:W-:-:S03]  /*b360*/  IMAD.WIDE R26, R5, 0x4, R46 ;  /* 0x00000004051a7825 */ /* 0x000fc600078e022e */
[----:B------:R-:W-:Y:S01]  /*b370*/  STL.64 [R1+0xf88], R54 ;  /* 0x000f883601007387 */ /* 0x000fe20000100a00 */
[----:B------:R-:W-:-:S03]  /*b380*/  IMAD.WIDE R12, R5, 0x4, R64 ;  /* 0x00000004050c7825 */ /* 0x000fc600078e0240 */
[----:B------:R-:W3:Y:S04]  /*b390*/  LDL.LU.64 R46, [R1+0x78] ;  /* 0x00007800012e7983 */ /* 0x000ee80000300a00 */
[----:B------:R-:W-:Y:S04]  /*b3a0*/  LDGSTS.E [R249+0x3c004], desc[UR6][R50.64], !P2 ;  /* 0x3c00400032f97fae */ /* 0x000fe8000d121846 */
[----:B------:R-:W-:Y:S04]  /*b3b0*/  STL.64 [R1+0xf98], R50 ;  /* 0x000f983201007387 */ /* 0x000fe80000100a00 */
[----:B------:R-:W-:Y:S04]  /*b3c0*/  LDGSTS.E [R249+0x38008], desc[UR6][R48.64], !P3 ;  /* 0x3800800030f97fae */ /* 0x000fe8000d921846 */
[----:B------:R3:W-:Y:S04]  /*b3d0*/  STL.64 [R1+0xfa8], R26 ;  /* 0x000fa81a01007387 */ /* 0x0007e80000100a00 */
[----:B------:R-:W-:Y:S04]  /*b3e0*/  LDGSTS.E [R249+0x3c008], desc[UR6][R26.64], !P3 ;  /* 0x3c0080001af97fae */ /* 0x000fe8000d921846 */
[----:B------:R3:W-:Y:S04]  /*b3f0*/  STL.64 [R1+0xfb8], R12 ;  /* 0x000fb80c01007387 */ /* 0x0007e80000100a00 */
[----:B------:R-:W-:Y:S01]  /*b400*/  LDGSTS.E [R249+0x3800c], desc[UR6][R6.64], !P4 ;  /* 0x3800c00006f97fae */ /* 0x000fe2000e121846 */
[----:B------:R-:W-:-:S02]  /*b410*/  VIADD R2, R251, 0xffffffc7 ;  /* 0xffffffc7fb027836 */ /* 0x000fc40000000000 */
[----:B----4-:R-:W-:Y:S01]  /*b420*/  VIADD R9, R9, 0xffffffc6 ;  /* 0xffffffc609097836 */ /* 0x010fe20000000000 */
[----:B------:R4:W-:Y:S01]  /*b430*/  LDGSTS.E [R249+0x3c00c], desc[UR6][R12.64], !P4 ;  /* 0x3c00c0000cf97fae */ /* 0x0009e2000e121846 */
[----:B------:R-:W-:-:S03]  /*b440*/  VIADD R4, R4, 0xffffffc5 ;  /* 0xffffffc504047836 */ /* 0x000fc60000000000 */
[----:B-1----:R-:W3:Y:S01]  /*b450*/  LDL.LU.64 R6, [R1+0x68] ;  /* 0x0000680001067983 */ /* 0x002ee20000300a00 */
[----:B------:R-:W-:Y:S01]  /*b460*/  ISETP.GE.U32.AND P0, PT, R2, 0x7fffffa8, PT ;  /* 0x7fffffa80200780c */ /* 0x000fe20003f06070 */
[----:B------:R-:W-:Y:S01]  /*b470*/  VIADD R2, R240, 0xffffffc4 ;  /* 0xffffffc4f0027836 */ /* 0x000fe20000000000 */
[----:B------:R-:W-:Y:S01]  /*b480*/  ISETP.GE.U32.AND P2, PT, R9, 0x7fffffa7, PT ;  /* 0x7fffffa70900780c */ /* 0x000fe20003f46070 */
[----:B------:R-:W1:Y:S01]  /*b490*/  LDC R251, c[0x0][0x230] ;  /* 0x00008c00fffb7b82 */ /* 0x000e620000000800 */
[----:B------:R-:W-:Y:S02]  /*b4a0*/  ISETP.GE.U32.AND P3, PT, R4, 0x7fffffa6, PT ;  /* 0x7fffffa60400780c */ /* 0x000fe40003f66070 */
[----:B------:R-:W-:Y:S01]  /*b4b0*/  ISETP.GE.U32.AND P4, PT, R2, 0x7fffffa5, PT ;  /* 0x7fffffa50200780c */ /* 0x000fe20003f86070 */
[----:B------:R-:W-:-:S04]  /*b4c0*/  VIADD R9, R248, 0xffffffc3 ;  /* 0xffffffc3f8097836 */ /* 0x000fc80000000000 */
[----:B------:R-:W1:Y:S01]  /*b4d0*/  LDC R240, c[0x0][0x230] ;  /* 0x00008c00fff07b82 */ /* 0x000e620000000800 */
[----:B--2---:R-:W-:-:S04]  /*b4e0*/  IMAD.WIDE R42, R5, 0x4, R42 ;  /* 0x00000004052a7825 */ /* 0x004fc800078e022a */
[C---:B------:R-:W-:Y:S01]  /*b4f0*/  IMAD.WIDE R40, R5.reuse, 0x4, R40 ;  /* 0x0000000405287825 */ /* 0x040fe200078e0228 */
[----:B------:R-:W-:Y:S03]  /*b500*/  STL.64 [R1+0xfc0], R42 ;  /* 0x000fc02a01007387 */ /* 0x000fe60000100a00 */
[C---:B------:R-:W-:Y:S01]  /*b510*/  IMAD.WIDE R24, R5.reuse, 0x4, R24 ;  /* 0x0000000405187825 */ /* 0x040fe200078e0218 */
[----:B------:R-:W-:Y:S03]  /*b520*/  STL.64 [R1+0xfd0], R40 ;  /* 0x000fd02801007387 */ /* 0x000fe60000100a00 */
[C---:B------:R-:W-:Y:S01]  /*b530*/  IMAD.WIDE R10, R5.reuse, 0x4, R10 ;  /* 0x00000004050a7825 */ /* 0x040fe200078e020a */
[----:B------:R-:W-:Y:S04]  /*b540*/  STL.64 [R1+0xfe0], R24 ;  /* 0x000fe01801007387 */ /* 0x000fe80000100a00 */
[----:B------:R2:W-:Y:S04]  /*b550*/  STL.64 [R1+0xff0], R10 ;  /* 0x000ff00a01007387 */ /* 0x0005e80000100a00 */
[----:B------:R-:W-:Y:S01]  /*b560*/  LDGSTS.E [R250+0x38000], desc[UR6][R42.64], !P0 ;  /* 0x380000002afa7fae */ /* 0x000fe2000c121846 */
[----:B----4-:R-:W-:-:S05]  /*b570*/  IMAD.WIDE R248, R5, 0x4, R56 ;  /* 0x0000000405f87825 */ /* 0x010fca00078e0238 */
[----:B------:R-:W-:Y:S04]  /*b580*/  LDGSTS.E [R250+0x3c000], desc[UR6][R248.64], !P0 ;  /* 0x3c000000f8fa7fae */ /* 0x000fe8000c121846 */
[----:B------:R-:W-:Y:S01]  /*b590*/  LDGSTS.E [R250+0x38004], desc[UR6][R40.64], !P2 ;  /* 0x3800400028fa7fae */ /* 0x000fe2000d121846 */
[----:B---3--:R-:W-:-:S05]  /*b5a0*/  IMAD.WIDE R26, R5, 0x4, R44 ;  /* 0x00000004051a7825 */ /* 0x008fca00078e022c */
[----:B------:R-:W-:Y:S01]  /*b5b0*/  STL.64 [R1+0xfd8], R26 ;  /* 0x000fd81a01007387 */ /* 0x000fe20000100a00 */
[----:B------:R-:W-:-:S03]  /*b5c0*/  IMAD.WIDE R12, R5, 0x4, R46 ;  /* 0x00000004050c7825 */ /* 0x000fc600078e022e */
[----:B------:R-:W3:Y:S04]  /*b5d0*/  LDL.LU.64 R58, [R1+0xb8] ;  /* 0x0000b800013a7983 */ /* 0x000ee80000300a00 */
[----:B------:R-:W4:Y:S04]  /*b5e0*/  LDL.LU.64 R52, [R1+0xa8] ;  /* 0x0000a80001347983 */ /* 0x000f280000300a00 */
[----:B------:R-:W-:Y:S04]  /*b5f0*/  STL.64 [R1+0xfe8], R12 ;  /* 0x000fe80c01007387 */ /* 0x000fe80000100a00 */
[----:B------:R-:W4:Y:S04]  /*b600*/  LDL.LU.64 R48, [R1+0x98] ;  /* 0x0000980001307983 */ /* 0x000f280000300a00 */
[----:B------:R-:W4:Y:S04]  /*b610*/  LDL.LU.64 R60, [R1+0x88] ;  /* 0x00008800013c7983 */ /* 0x000f280000300a00 */
[----:B------:R-:W4:Y:S04]  /*b620*/  LDL.LU.64 R50, [R1+0xb0] ;  /* 0x0000b00001327983 */ /* 0x000f280000300a00 */
[----:B------:R-:W4:Y:S04]  /*b630*/  LDL.LU.64 R64, [R1+0xa0] ;  /* 0x0000a00001407983 */ /* 0x000f280000300a00 */
[----:B------:R-:W-:Y:S04]  /*b640*/  LDGSTS.E [R250+0x3c004], desc[UR6][R26.64], !P2 ;  /* 0x3c0040001afa7fae */ /* 0x000fe8000d121846 */
[----:B------:R-:W-:Y:S04]  /*b650*/  LDGSTS.E [R250+0x38008], desc[UR6][R24.64], !P3 ;  /* 0x3800800018fa7fae */ /* 0x000fe8000d921846 */
[----:B------:R-:W4:Y:S01]  /*b660*/  LDL.LU.64 R56, [R1+0x90] ;  /* 0x0000900001387983 */ /* 0x000f220000300a00 */
[----:B------:R-:W-:-:S03]  /*b670*/  IMAD.WIDE R6, R5, 0x4, R6 ;  /* 0x0000000405067825 */ /* 0x000fc600078e0206 */
[----:B------:R1:W-:Y:S04]  /*b680*/  LDGSTS.E [R250+0x3c008], desc[UR6][R12.64], !P3 ;  /* 0x3c0080000cfa7fae */ /* 0x0003e8000d921846 */
[----:B------:R1:W-:Y:S04]  /*b690*/  STL.64 [R1+0xff8], R6 ;  /* 0x000ff80601007387 */ /* 0x0003e80000100a00 */
[----:B------:R-:W-:Y:S04]  /*b6a0*/  LDGSTS.E [R250+0x3800c], desc[UR6][R10.64], !P4 ;  /* 0x3800c0000afa7fae */ /* 0x000fe8000e121846 */
[----:B------:R3:W-:Y:S04]  /*b6b0*/  LDGSTS.E [R250+0x3c00c], desc[UR6][R6.64], !P4 ;  /* 0x3c00c00006fa7fae */ /* 0x0007e8000e121846 */
[----:B--2---:R-:W2:Y:S04]  /*b6c0*/  LDL.LU.64 R10, [R1+0x60] ;  /* 0x00006000010a7983 */ /* 0x004ea80000300a00 */
[----:B------:R-:W2:Y:S04]  /*b6d0*/  LDL.LU.64 R24, [R1+0x50] ;  /* 0x0000500001187983 */ /* 0x000ea80000300a00 */
[----:B------:R-:W2:Y:S04]  /*b6e0*/  LDL.LU.64 R42, [R1+0x40] ;  /* 0x00004000012a7983 */ /* 0x000ea80000300a00 */
[----:B------:R-:W2:Y:S04]  /*b6f0*/  LDL.LU.64 R44, [R1+0x30] ;  /* 0x00003000012c7983 */ /* 0x000ea80000300a00 */
[----:B------:R-:W2:Y:S04]  /*b700*/  LDL.LU.64 R46, [R1+0x20] ;  /* 0x00002000012e7983 */ /* 0x000ea80000300a00 */
[----:B------:R-:W2:Y:S04]  /*b710*/  LDL.LU.64 R40, [R1+0x10] ;  /* 0x0000100001287983 */ /* 0x000ea80000300a00 */
[----:B-1----:R-:W2:Y:S01]  /*b720*/  LDL.LU.64 R6, [R1] ;  /* 0x0000000001067983 */ /* 0x002ea20000300a00 */
[----:B------:R-:W-:Y:S01]  /*b730*/  VIADD R4, R247, 0xffffffc2 ;  /* 0xffffffc2f7047836 */ /* 0x000fe20000000000 */
[----:B------:R-:W-:Y:S01]  /*b740*/  ISETP.GE.U32.AND P0, PT, R9, 0x7fffffa4, PT ;  /* 0x7fffffa40900780c */ /* 0x000fe20003f06070 */
[----:B------:R-:W-:-:S02]  /*b750*/  VIADD R2, R251, 0xffffffc1 ;  /* 0xffffffc1fb027836 */ /* 0x000fc40000000000 */
[----:B------:R-:W-:Y:S01]  /*b760*/  VIADD R12, R240, 0xffffffc0 ;  /* 0xffffffc0f00c7836 */ /* 0x000fe20000000000 */
[----:B------:R-:W-:Y:S02]  /*b770*/  ISETP.GE.U32.AND P2, PT, R4, 0x7fffffa3, PT ;  /* 0x7fffffa30400780c */ /* 0x000fe40003f46070 */
[----:B------:R-:W-:Y:S02]  /*b780*/  ISETP.GE.U32.AND P3, PT, R2, 0x7fffffa2, PT ;  /* 0x7fffffa20200780c */ /* 0x000fe40003f66070 */
[----:B------:R-:W-:Y:S01]  /*b790*/  ISETP.GE.U32.AND P4, PT, R12, 0x7fffffa1, PT ;  /* 0x7fffffa10c00780c */ /* 0x000fe20003f86070 */
[----:B------:R-:W-:Y:S02]  /*b7a0*/  IMAD.SHL.U32 R2, R241, 0x20, RZ ;  /* 0x00000020f1027824 */ /* 0x000fe400078e00ff */
[----:B------:R-:W-:-:S04]  /*b7b0*/  IMAD.WIDE R242, R5, 0x4, R242 ;  /* 0x0000000405f27825 */ /* 0x000fc800078e02f2 */
        /* <DEDUP_REMOVED lines=20> */
[----:B---3--:R-:W-:-:S04]  /*b900*/  IMAD.WIDE R250, R5, 0x4, R58 ;  /* 0x0000000405fa7825 */ /* 0x008fc800078e023a */
[C---:B----4-:R-:W-:Y:S01]  /*b910*/  IMAD.WIDE R52, R5.reuse, 0x4, R52 ;  /* 0x0000000405347825 */ /* 0x050fe200078e0234 */
[----:B------:R-:W-:Y:S03]  /*b920*/  LDGSTS.E [R246+0x38000], desc[UR6][R250.64], !P0 ;  /* 0x38000000faf67fae */ /* 0x000fe6000c121846 */
[C---:B------:R-:W-:Y:S01]  /*b930*/  IMAD.WIDE R48, R5.reuse, 0x4, R48 ;  /* 0x0000000405307825 */ /* 0x040fe200078e0230 */
[----:B------:R-:W-:Y:S03]  /*b940*/  STL.64 [R1+0x1010], R52 ;  /* 0x0010103401007387 */ /* 0x000fe60000100a00 */
[----:B------:R-:W-:-:S04]  /*b950*/  IMAD.WIDE R12, R5, 0x4, R60 ;  /* 0x00000004050c7825 */ /* 0x000fc800078e023c */
[----:B------:R-:W-:-:S04]  /*b960*/  IMAD.WIDE R240, R5, 0x4, R50 ;  /* 0x0000000405f07825 */ /* 0x000fc800078e0232 */
[C---:B------:R-:W-:Y:S01]  /*b970*/  IMAD.WIDE R50, R5.reuse, 0x4, R64 ;  /* 0x0000000405327825 */ /* 0x040fe200078e0240 */
[----:B------:R-:W-:Y:S04]  /*b980*/  LDGSTS.E [R246+0x3c000], desc[UR6][R240.64], !P0 ;  /* 0x3c000000f0f67fae */ /* 0x000fe8000c121846 */
[----:B------:R-:W-:Y:S04]  /*b990*/  STL.64 [R1+0x1020], R48 ;  /* 0x0010203001007387 */ /* 0x000fe80000100a00 */
[----:B------:R-:W-:Y:S01]  /*b9a0*/  LDGSTS.E [R246+0x38004], desc[UR6][R52.64], !P2 ;  /* 0x3800400034f67fae */ /* 0x000fe2000d121846 */
[----:B------:R-:W-:-:S03]  /*b9b0*/  IMAD.WIDE R26, R5, 0x4, R56 ;  /* 0x00000004051a7825 */ /* 0x000fc600078e0238 */
[----:B------:R1:W-:Y:S04]  /*b9c0*/  STL.64 [R1+0x1030], R12 ;  /* 0x0010300c01007387 */ /* 0x0003e80000100a00 */
[----:B------:R-:W-:Y:S04]  /*b9d0*/  LDGSTS.E [R246+0x3c004], desc[UR6][R50.64], !P2 ;  /* 0x3c00400032f67fae */ /* 0x000fe8000d121846 */
[----:B------:R-:W-:Y:S04]  /*b9e0*/  STL.64 [R1+0x1018], R50 ;  /* 0x0010183201007387 */ /* 0x000fe80000100a00 */
[----:B------:R-:W-:Y:S04]  /*b9f0*/  LDGSTS.E [R246+0x38008], desc[UR6][R48.64], !P3 ;  /* 0x3800800030f67fae */ /* 0x000fe8000d921846 */
[----:B------:R3:W-:Y:S04]  /*ba00*/  STL.64 [R1+0x1028], R26 ;  /* 0x0010281a01007387 */ /* 0x0007e80000100a00 */
[----:B------:R-:W-:Y:S04]  /*ba10*/  LDGSTS.E [R246+0x3c008], desc[UR6][R26.64], !P3 ;  /* 0x3c0080001af67fae */ /* 0x000fe8000d921846 */
[----:B------:R1:W-:Y:S01]  /*ba20*/  LDGSTS.E [R246+0x3800c], desc[UR6][R12.64], !P4 ;  /* 0x3800c0000cf67fae */ /* 0x0003e2000e121846 */
[----:B--2---:R-:W-:-:S03]  /*ba30*/  IMAD.WIDE R66, R2, 0x4, R24 ;  /* 0x0000000402427825 */ /* 0x004fc600078e0218 */
[----:B------:R-:W-:Y:S01]  /*ba40*/  STL [R1+0xc00], RZ ;  /* 0x000c00ff01007387 */ /* 0x000fe20000100800 */
[----:B------:R-:W-:-:S03]  /*ba50*/  IMAD.WIDE R80, R2, 0x4, R42 ;  /* 0x0000000402507825 */ /* 0x000fc600078e022a */
[----:B------:R-:W-:Y:S01]  /*ba60*/  STL [R1+0xc04], RZ ;  /* 0x000c04ff01007387 */ /* 0x000fe20000100800 */
[----:B------:R-:W-:-:S03]  /*ba70*/  IMAD.WIDE R62, R2, 0x4, R44 ;  /* 0x00000004023e7825 */ /* 0x000fc600078e022c */
[----:B------:R-:W-:Y:S01]  /*ba80*/  STL.64 [R1+0x1050], R66 ;  /* 0x0010504201007387 */ /* 0x000fe20000100a00 */
[----:B------:R-:W-:-:S03]  /*ba90*/  IMAD.WIDE R72, R2, 0x4, R46 ;  /* 0x0000000402487825 */ /* 0x000fc600078e022e */
[----:B------:R-:W-:Y:S01]  /*baa0*/  STL.64 [R1+0x1060], R80 ;  /* 0x0010605001007387 */ /* 0x000fe20000100a00 */
[----:B-1----:R-:W-:-:S03]  /*bab0*/  IMAD.WIDE R12, R2, 0x4, R40 ;  /* 0x00000004020c7825 */ /* 0x002fc600078e0228 */
[----:B------:R-:W-:Y:S01]  /*bac0*/  STL.64 [R1+0x1070], R62 ;  /* 0x0010703e01007387 */ /* 0x000fe20000100a00 */
[----:B---3--:R-:W-:-:S03]  /*bad0*/  IMAD.WIDE R26, R2, 0x4, R6 ;  /* 0x00000004021a7825 */ /* 0x008fc600078e0206 */
[----:B------:R-:W-:Y:S01]  /*bae0*/  STL.64 [R1+0x1080], R72 ;  /* 0x0010804801007387 */ /* 0x000fe20000100a00 */
[----:B------:R-:W-:-:S03]  /*baf0*/  IMAD.WIDE R58, R2, 0x4, R140 ;  /* 0x00000004023a7825 */ /* 0x000fc600078e028c */
[----:B------:R-:W-:Y:S01]  /*bb00*/  STL.64 [R1+0x1090], R12 ;  /* 0x0010900c01007387 */ /* 0x000fe20000100a00 */
[----:B------:R-:W-:-:S03]  /*bb10*/  IMAD.WIDE R60, R2, 0x4, R142 ;  /* 0x00000004023c7825 */ /* 0x000fc600078e028e */
[----:B------:R-:W-:Y:S01]  /*bb20*/  STL.64 [R1+0x10a0], R26 ;  /* 0x0010a01a01007387 */ /* 0x000fe20000100a00 */
[----:B------:R-:W-:-:S03]  /*bb30*/  IMAD.WIDE R52, R2, 0x4, R144 ;  /* 0x0000000402347825 */ /* 0x000fc600078e0290 */
[----:B------:R-:W-:Y:S01]  /*bb40*/  STL.64 [R1+0x10b0], R54 ;  /* 0x0010b03601007387 */ /* 0x000fe20000100a00 */
[----:B------:R-:W-:-:S03]  /*bb50*/  IMAD.WIDE R50, R2, 0x4, R146 ;  /* 0x0000000402327825 */ /* 0x000fc600078e0292 */
[----:B------:R1:W-:Y:S01]  /*bb60*/  LDGSTS.E [R246+0x3c00c], desc[UR6][R242.64], !P4 ;  /* 0x3c00c000f2f67fae */ /* 0x0003e2000e121846 */
[----:B------:R-:W-:-:S03]  /*bb70*/  IMAD.WIDE R64, R2, 0x4, R148 ;  /* 0x0000000402407825 */ /* 0x000fc600078e0294 */
[----:B------:R-:W-:Y:S01]  /*bb80*/  STL.64 [R1+0x10c0], R58 ;  /* 0x0010c03a01007387 */ /* 0x000fe20000100a00 */
[----:B------:R-:W-:-:S03]  /*bb90*/  IMAD.WIDE R48, R2, 0x4, R150 ;  /* 0x0000000402307825 */ /* 0x000fc600078e0296 */
[----:B------:R-:W-:Y:S01]  /*bba0*/  STL.64 [R1+0x10d0], R60 ;  /* 0x0010d03c01007387 */ /* 0x000fe20000100a00 */
[----:B------:R-:W-:-:S03]  /*bbb0*/  IMAD.WIDE R56, R2, 0x4, R152 ;  /* 0x0000000402387825 */ /* 0x000fc600078e0298 */
[----:B------:R-:W-:Y:S01]  /*bbc0*/  STL.64 [R1+0x10e0], R52 ;  /* 0x0010e03401007387 */ /* 0x000fe20000100a00 */
[----:B-1----:R-:W-:-:S03]  /*bbd0*/  IMAD.WIDE R246, R2, 0x4, R10 ;  /* 0x0000000402f67825 */ /* 0x002fc600078e020a */
        /* <DEDUP_REMOVED lines=22> */
[----:B------:R-:W-:Y:S04]  /*bd40*/  STL.64 [R1+0x11a0], R146 ;  /* 0x0011a09201007387 */ /* 0x000fe80000100a00 */
[----:B------:R-:W-:Y:S04]  /*bd50*/  STL.64 [R1+0x11b0], R144 ;  /* 0x0011b09001007387 */ /* 0x000fe80000100a00 */
[----:B------:R-:W-:Y:S04]  /*bd60*/  STL.64 [R1+0x11c0], R142 ;  /* 0x0011c08e01007387 */ /* 0x000fe80000100a00 */
[----:B------:R-:W-:Y:S04]  /*bd70*/  STL.64 [R1+0x11d0], R140 ;  /* 0x0011d08c01007387 */ /* 0x000fe80000100a00 */
[----:B------:R-:W-:Y:S04]  /*bd80*/  STL.64 [R1+0x11e0], R138 ;  /* 0x0011e08a01007387 */ /* 0x000fe80000100a00 */
[----:B------:R-:W-:Y:S01]  /*bd90*/  STL.64 [R1+0x11f0], R178 ;  /* 0x0011f0b201007387 */ /* 0x000fe20000100a00 */
[----:B------:R-:W-:-:S03]  /*bda0*/  IMAD.WIDE R148, R2, 0x4, R200 ;  /* 0x0000000402947825 */ /* 0x000fc600078e02c8 */
        /* <DEDUP_REMOVED lines=8> */
[----:B------:R-:W-:Y:S04]  /*be30*/  STL.64 [R1+0x1308], R194 ;  /* 0x001308c201007387 */ /* 0x000fe80000100a00 */
[----:B------:R1:W-:Y:S04]  /*be40*/  STL.64 [R1+0x1320], R148 ;  /* 0x0013209401007387 */ /* 0x0003e80000100a00 */
[----:B------:R-:W-:Y:S04]  /*be50*/  STL.64 [R1+0x1310], R196 ;  /* 0x001310c401007387 */ /* 0x000fe80000100a00 */
[----:B------:R2:W-:Y:S01]  /*be60*/  STL.64 [R1+0x1328], R150 ;  /* 0x0013289601007387 */ /* 0x0005e20000100a00 */
[----:B-1----:R-:W-:-:S03]  /*be70*/  IMAD.WIDE R148, R2, 0x4, R204 ;  /* 0x0000000402947825 */ /* 0x002fc600078e02cc */
[----:B------:R-:W-:Y:S04]  /*be80*/  STL.64 [R1+0x1318], R198 ;  /* 0x001318c601007387 */ /* 0x000fe80000100a00 */
[----:B------:R1:W-:Y:S01]  /*be90*/  STL.64 [R1+0x1330], R148 ;  /* 0x0013309401007387 */ /* 0x0003e20000100a00 */
[----:B--2---:R-:W-:-:S03]  /*bea0*/  IMAD.WIDE R150, R2, 0x4, R206 ;  /* 0x0000000402967825 */ /* 0x004fc600078e02ce */
[----:B------:R-:W0:Y:S01]  /*beb0*/  LDGDEPBAR ;  /* 0x00000000000079af */ /* 0x000e220000000000 */
[----:B------:R-:W-:-:S03]  /*bec0*/  IMAD.WIDE R174, R2, 0x4, R212 ;  /* 0x0000000402ae7825 */ /* 0x000fc600078e02d4 */
[----:B------:R2:W-:Y:S01]  /*bed0*/  STL.64 [R1+0x1338], R150 ;  /* 0x0013389601007387 */ /* 0x0005e20000100a00 */
[----:B-1----:R-:W-:-:S03]  /*bee0*/  IMAD.WIDE R148, R2, 0x4, R208 ;  /* 0x0000000402947825 */ /* 0x002fc600078e02d0 */
[----:B------:R-:W-:Y:S01]  /*bef0*/  LDGSTS.E [R0+0x10000], desc[UR6][R246.64], P1 ;  /* 0x10000000f6007fae */ /* 0x000fe20008921846 */
[----:B------:R-:W-:-:S03]  /*bf00*/  IMAD.WIDE R172, R2, 0x4, R214 ;  /* 0x0000000402ac7825 */ /* 0x000fc600078e02d6 */
[----:B------:R1:W-:Y:S01]  /*bf10*/  STL.64 [R1+0x1340], R148 ;  /* 0x0013409401007387 */ /* 0x0003e20000100a00 */
        /* <DEDUP_REMOVED lines=11> */
[----:B------:R-:W3:Y:S01]  /*bfd0*/  LDL.64 R224, [R1+0x1340] ;  /* 0x0013400001e07983 */ /* 0x000ee20000100a00 */
[----:B------:R-:W-:-:S03]  /*bfe0*/  IMAD.WIDE R158, R2, 0x4, R228 ;  /* 0x00000004029e7825 */ /* 0x000fc600078e02e4 */
[----:B------:R-:W-:Y:S04]  /*bff0*/  STL.64 [R1+0x1370], R166 ;  /* 0x001370a601007387 */ /* 0x000fe80000100a00 */
[----:B------:R-:W-:Y:S01]  /*c000*/  STL.64 [R1+0x1378], R164 ;  /* 0x001378a401007387 */ /* 0x000fe20000100a00 */
[----:B------:R-:W-:-:S03]  /*c010*/  IMAD.WIDE R156, R2, 0x4, R230 ;  /* 0x00000004029c7825 */ /* 0x000fc600078e02e6 */
[----:B------:R-:W4:Y:S01]  /*c020*/  LDL.64 R226, [R1+0x1338] ;  /* 0x0013380001e27983 */ /* 0x000f220000100a00 */
[----:B------:R-:W-:-:S03]  /*c030*/  IMAD.WIDE R154, R2, 0x4, R232 ;  /* 0x00000004029a7825 */ /* 0x000fc600078e02e8 */
[----:B------:R-:W-:Y:S01]  /*c040*/  STL.64 [R1+0x1380], R162 ;  /* 0x001380a201007387 */ /* 0x000fe20000100a00 */
[----:B------:R-:W-:-:S03]  /*c050*/  IMAD.WIDE R152, R2, 0x4, R234 ;  /* 0x0000000402987825 */ /* 0x000fc600078e02ea */
[----:B------:R-:W3:Y:S01]  /*c060*/  LDL.64 R228, [R1+0x1330] ;  /* 0x0013300001e47983 */ /* 0x000ee20000100a00 */
[----:B--2---:R-:W-:-:S03]  /*c070*/  IMAD.WIDE R150, R2, 0x4, R236 ;  /* 0x0000000402967825 */ /* 0x004fc600078e02ec */
[----:B------:R-:W-:Y:S01]  /*c080*/  STL.64 [R1+0x1388], R160 ;  /* 0x001388a001007387 */ /* 0x000fe20000100a00 */
[----:B-1----:R-:W-:-:S03]  /*c090*/  IMAD.WIDE R148, R2, 0x4, R238 ;  /* 0x0000000402947825 */ /* 0x002fc600078e02ee */
[----:B------:R-:W-:Y:S04]  /*c0a0*/  STL.64 [R1+0x1390], R158 ;  /* 0x0013909e01007387 */ /* 0x000fe80000100a00 */
[----:B------:R-:W2:Y:S04]  /*c0b0*/  LDL.64 R232, [R1+0x1328] ;  /* 0x0013280001e87983 */ /* 0x000ea80000100a00 */
[----:B------:R-:W-:Y:S04]  /*c0c0*/  STL.64 [R1+0x1398], R156 ;  /* 0x0013989c01007387 */ /* 0x000fe80000100a00 */
[----:B------:R-:W-:Y:S04]  /*c0d0*/  STL.64 [R1+0x13a0], R154 ;  /* 0x0013a09a01007387 */ /* 0x000fe80000100a00 */
[----:B------:R-:W4:Y:S04]  /*c0e0*/  LDL.64 R236, [R1+0x1320] ;  /* 0x0013200001ec7983 */ /* 0x000f280000100a00 */
[----:B------:R-:W-:Y:S04]  /*c0f0*/  STL.64 [R1+0x13a8], R152 ;  /* 0x0013a89801007387 */ /* 0x000fe80000100a00 */
[----:B------:R-:W-:Y:S04]  /*c100*/  STL.64 [R1+0x13b0], R150 ;  /* 0x0013b09601007387 */ /* 0x000fe80000100a00 */
[----:B------:R-:W-:Y:S04]  /*c110*/  STL.64 [R1+0x13b8], R148 ;  /* 0x0013b89401007387 */ /* 0x000fe80000100a00 */
[----:B------:R1:W-:Y:S04]  /*c120*/  STL.64 [R1+0x13c0], R38 ;  /* 0x0013c02601007387 */ /* 0x0003e80000100a00 */
[----:B------:R1:W-:Y:S04]  /*c130*/  STL.64 [R1+0x13c8], R30 ;  /* 0x0013c81e01007387 */ /* 0x0003e80000100a00 */
[----:B------:R1:W-:Y:S04]  /*c140*/  STL.64 [R1+0x13d0], R36 ;  /* 0x0013d02401007387 */ /* 0x0003e80000100a00 */
[----:B------:R1:W-:Y:S04]  /*c150*/  STL.64 [R1+0x13d8], R28 ;  /* 0x0013d81c01007387 */ /* 0x0003e80000100a00 */
[----:B------:R1:W-:Y:S04]  /*c160*/  STL.64 [R1+0x13e0], R34 ;  /* 0x0013e02201007387 */ /* 0x0003e80000100a00 */
[----:B------:R-:W-:Y:S04]  /*c170*/  LDGSTS.E [R0+0x10400], desc[UR6][R66.64], P1 ;  /* 0x1040000042007fae */ /* 0x000fe80008921846 */
[----:B------:R-:W-:Y:S04]  /*c180*/  LDGSTS.E [R0+0x10800], desc[UR6][R80.64], P1 ;  /* 0x1080000050007fae */ /* 0x000fe80008921846 */
[----:B------:R-:W-:Y:S04]  /*c190*/  LDGSTS.E [R0+0x10c00], desc[UR6][R62.64], P1 ;  /* 0x10c000003e007fae */ /* 0x000fe80008921846 */
[----:B------:R-:W3:Y:S04]  /*c1a0*/  LDL.LU.64 R66, [R1+0x17f8] ;  /* 0x0017f80001427983 */ /* 0x000ee80000300a00 */
[----:B------:R1:W-:Y:S04]  /*c1b0*/  STL.64 [R1+0x13e8], R32 ;  /* 0x0013e82001007387 */ /* 0x0003e80000100a00 */
[----:B------:R-:W3:Y:S04]  /*c1c0*/  LDL.LU.64 R80, [R1+0x17f0] ;  /* 0x0017f00001507983 */ /* 0x000ee80000300a00 */
[----:B------:R-:W3:Y:S04]  /*c1d0*/  LDL.LU.64 R62, [R1+0x17e8] ;  /* 0x0017e800013e7983 */ /* 0x000ee80000300a00 */
[----:B------:R-:W-:Y:S04]  /*c1e0*/  LDGSTS.E [R0+0x11000], desc[UR6][R72.64], P1 ;  /* 0x1100000048007fae */ /* 0x000fe80008921846 */
[----:B------:R-:W-:Y:S04]  /*c1f0*/  LDGSTS.E [R0+0x11400], desc[UR6][R12.64], P1 ;  /* 0x114000000c007fae */ /* 0x000fe80008921846 */
[----:B------:R-:W-:Y:S04]  /*c200*/  LDGSTS.E [R0+0x11800], desc[UR6][R26.64], P1 ;  /* 0x118000001a007fae */ /* 0x000fe80008921846 */
[----:B------:R-:W3:Y:S04]  /*c210*/  LDL.LU.64 R72, [R1+0x17e0] ;  /* 0x0017e00001487983 */ /* 0x000ee80000300a00 */
        /* <DEDUP_REMOVED lines=48> */
[----:B------:R-:W-:-:S03]  /*c520*/  IMAD.WIDE R94, R2, 0x4, R94 ;  /* 0x00000004025e7825 */ /* 0x000fc600078e025e */
[----:B------:R-:W3:Y:S01]  /*c530*/  LDL.LU.64 R146, [R1+0x58] ;  /* 0x0000580001927983 */ /* 0x000ee20000300a00 */
[----:B------:R-:W-:-:S03]  /*c540*/  IMAD.WIDE R112, R2, 0x4, R112 ;  /* 0x0000000402707825 */ /* 0x000fc600078e0270 */
[----:B------:R-:W3:Y:S01]  /*c550*/  LDL.LU.64 R144, [R1+0x48] ;  /* 0x0000480001907983 */ /* 0x000ee20000300a00 */
[----:B------:R-:W-:-:S03]  /*c560*/  IMAD.WIDE R98, R2, 0x4, R98 ;  /* 0x0000000402627825 */ /* 0x000fc600078e0262 */
[----:B------:R-:W3:Y:S01]  /*c570*/  LDL.LU.64 R142, [R1+0x38] ;  /* 0x00003800018e7983 */ /* 0x000ee20000300a00 */
[----:B------:R-:W-:-:S03]  /*c580*/  IMAD.WIDE R100, R2, 0x4, R100 ;  /* 0x0000000402647825 */ /* 0x000fc600078e0264 */
[----:B------:R-:W3:Y:S01]  /*c590*/  LDL.LU.64 R140, [R1+0x28] ;  /* 0x00002800018c7983 */ /* 0x000ee20000300a00 */
[----:B------:R-:W-:-:S03]  /*c5a0*/  IMAD.WIDE R108, R2, 0x4, R108 ;  /* 0x00000004026c7825 */ /* 0x000fc600078e026c */
[----:B------:R-:W3:Y:S04]  /*c5b0*/  LDL.LU.64 R138, [R1+0x18] ;  /* 0x00001800018a7983 */ /* 0x000ee80000300a00 */
[----:B----4-:R-:W-:Y:S04]  /*c5c0*/  LDGSTS.E [R0+0x19800], desc[UR6][R236.64], P1 ;  /* 0x19800000ec007fae */ /* 0x010fe80008921846 */
[----:B--2---:R-:W-:Y:S04]  /*c5d0*/  LDGSTS.E [R0+0x19c00], desc[UR6][R232.64], P1 ;  /* 0x19c00000e8007fae */ /* 0x004fe80008921846 */
[----:B---3--:R-:W-:Y:S04]  /*c5e0*/  LDGSTS.E [R0+0x1a000], desc[UR6][R228.64], P1 ;  /* 0x1a000000e4007fae */ /* 0x008fe80008921846 */
        /* <DEDUP_REMOVED lines=23> */
[----:B------:R-:W-:Y:S04]  /*c760*/  LDGSTS.E [R0+0x1e400], desc[UR6][R148.64], P1 ;  /* 0x1e40000094007fae */ /* 0x000fe80008921846 */
[----:B------:R1:W-:Y:S04]  /*c770*/  LDGSTS.E [R0+0x1e800], desc[UR6][R38.64], P1 ;  /* 0x1e80000026007fae */ /* 0x0003e80008921846 */
[----:B------:R2:W-:Y:S04]  /*c780*/  LDGSTS.E [R0+0x1ec00], desc[UR6][R30.64], P1 ;  /* 0x1ec000001e007fae */ /* 0x0005e80008921846 */
[----:B------:R3:W-:Y:S04]  /*c790*/  LDGSTS.E [R0+0x1f000], desc[UR6][R36.64], P1 ;  /* 0x1f00000024007fae */ /* 0x0007e80008921846 */
[----:B------:R4:W-:Y:S01]  /*c7a0*/  LDGSTS.E [R0+0x1f400], desc[UR6][R28.64], P1 ;  /* 0x1f4000001c007fae */ /* 0x0009e20008921846 */
[----:B-1----:R-:W-:-:S03]  /*c7b0*/  IMAD.WIDE R38, R2, 0x4, R126 ;  /* 0x0000000402267825 */ /* 0x002fc600078e027e */
[----:B------:R1:W-:Y:S01]  /*c7c0*/  LDGSTS.E [R0+0x1f800], desc[UR6][R34.64], P1 ;  /* 0x1f80000022007fae */ /* 0x0003e20008921846 */
[----:B--2---:R-:W-:-:S03]  /*c7d0*/  IMAD.WIDE R30, R2, 0x4, R124 ;  /* 0x00000004021e7825 */ /* 0x004fc600078e027c */
[----:B------:R2:W-:Y:S01]  /*c7e0*/  LDGSTS.E [R0+0x1fc00], desc[UR6][R32.64], P1 ;  /* 0x1fc0000020007fae */ /* 0x0005e20008921846 */
[----:B---3--:R-:W-:-:S04]  /*c7f0*/  IMAD.WIDE R36, R2, 0x4, R120 ;  /* 0x0000000402247825 */ /* 0x008fc800078e0278 */
[----:B----4-:R-:W-:-:S04]  /*c800*/  IMAD.WIDE R28, R2, 0x4, R118 ;  /* 0x00000004021c7825 */ /* 0x010fc800078e0276 */
[----:B-1----:R-:W-:-:S04]  /*c810*/  IMAD.WIDE R34, R2, 0x4, R116 ;  /* 0x0000000402227825 */ /* 0x002fc800078e0274 */
[----:B--2---:R-:W-:-:S04]  /*c820*/  IMAD.WIDE R32, R2, 0x4, R132 ;  /* 0x0000000402207825 */ /* 0x004fc800078e0284 */
[C---:B------:R-:W-:Y:S02]  /*c830*/  IMAD.WIDE R162, R2.reuse, 0x4, R6 ;  /* 0x0000000402a27825 */ /* 0x040fe400078e0206 */
[----:B------:R-:W5:Y:S04]  /*c840*/  LDL.LU.64 R6, [R1+0x1750] ;  /* 0x0017500001067983 */ /* 0x000f680000300a00 */
[----:B------:R-:W-:Y:S04]  /*c850*/  STL.64 [R1+0x1248], R94 ;  /* 0x0012485e01007387 */ /* 0x000fe80000100a00 */
        /* <DEDUP_REMOVED lines=15> */
[----:B------:R2:W-:Y:S04]  /*c950*/  STL.64 [R1+0x12e0], R30 ;  /* 0x0012e01e01007387 */ /* 0x0005e80000100a00 */
[----:B------:R3:W-:Y:S04]  /*c960*/  STL.64 [R1+0x12e8], R28 ;  /* 0x0012e81c01007387 */ /* 0x0007e80000100a00 */
[----:B------:R4:W-:Y:S04]  /*c970*/  STL [R1+0xc08], RZ ;  /* 0x000c08ff01007387 */ /* 0x0009e80000100800 */
        /* <DEDUP_REMOVED lines=765> */
[----:B------:R4:W-:Y:S04]  /*f950*/  STL [R1], RZ ;  /* 0x000000ff01007387 */ /* 0x0009e80000100800 */
        /* <DEDUP_REMOVED lines=127> */
[----:B------:R-:W4:Y:S01]  /*10150*/  LDL R252, [R1+0x1244] ;  /* 0x0012440001fc7983 */ /* 0x000f220000100800 */
[----:B------:R-:W-:-:S04]  /*10160*/  IMAD.WIDE R152, R2, 0x4, R146 ;  /* 0x0000000402987825 */ /* 0x000fc800078e0292 */
[C---:B------:R-:W-:Y:S01]  /*10170*/  IMAD.WIDE R154, R2.reuse, 0x4, R144 ;  /* 0x00000004029a7825 */ /* 0x040fe200078e0290 */
[----:B------:R-:W-:Y:S03]  /*10180*/  LDGSTS.E [R3+0x10200], desc[UR6][R152.64], P1 ;  /* 0x1020000098037fae */ /* 0x000fe60008921846 */
        /* <DEDUP_REMOVED lines=79> */
[----:B------:R-:W-:Y:S04]  /*10680*/  LDGSTS.E [R3+0x1a200], desc[UR6][R230.64], P1 ;  /* 0x1a200000e6037fae */ /* 0x000fe80008921846 */
[----:B------:R-:W-:Y:S01]  /*10690*/  LDGSTS.E [R3+0x1a600], desc[UR6][R16.64], P1 ;  /* 0x1a60000010037fae */ /* 0x000fe20008921846 */
[----:B------:R-:W-:-:S03]  /*106a0*/  IMAD.WIDE R22, R2, 0x4, R22 ;  /* 0x0000000402167825 */ /* 0x000fc600078e0216 */
        /* <DEDUP_REMOVED lines=21> */
[----:B------:R1:W-:Y:S04]  /*10800*/  LDGSTS.E [R3+0x1f600], desc[UR6][R32.64], P1 ;  /* 0x1f60000020037fae */ /* 0x0003e80008921846 */
[----:B------:R2:W-:Y:S04]  /*10810*/  LDGSTS.E [R3+0x1fa00], desc[UR6][R30.64], P1 ;  /* 0x1fa000001e037fae */ /* 0x0005e80008921846 */
[----:B------:R3:W-:Y:S01]  /*10820*/  LDGSTS.E [R3+0x1fe00], desc[UR6][R28.64], P1 ;  /* 0x1fe000001c037fae */ /* 0x0007e20008921846 */
[----:B------:R-:W-:-:S03]  /*10830*/  CS2R R24, SRZ ;  /* 0x0000000000187805 */ /* 0x000fc6000001ff00 */
[----:B------:R-:W0:Y:S01]  /*10840*/  LDGDEPBAR ;  /* 0x00000000000079af */ /* 0x000e220000000000 */
[----:B------:R-:W-:Y:S02]  /*10850*/  CS2R R26, SRZ ;  /* 0x00000000001a7805 */ /* 0x000fe4000001ff00 */
[----:B-1----:R-:W-:Y:S02]  /*10860*/  CS2R R32, SRZ ;  /* 0x0000000000207805 */ /* 0x002fe4000001ff00 */
[----:B------:R-:W-:Y:S02]  /*10870*/  CS2R R34, SRZ ;  /* 0x0000000000227805 */ /* 0x000fe4000001ff00 */
[----:B--2---:R-:W-:Y:S02]  /*10880*/  CS2R R30, SRZ ;  /* 0x00000000001e7805 */ /* 0x004fe4000001ff00 */
[----:B------:R-:W-:Y:S02]  /*10890*/  CS2R R36, SRZ ;  /* 0x0000000000247805 */ /* 0x000fe4000001ff00 */
[----:B------:R-:W-:-:S02]  /*108a0*/  CS2R R38, SRZ ;  /* 0x0000000000267805 */ /* 0x000fc4000001ff00 */
[----:B------:R-:W-:Y:S02]  /*108b0*/  CS2R R40, SRZ ;  /* 0x0000000000287805 */ /* 0x000fe4000001ff00 */
[----:B---3--:R-:W-:Y:S02]  /*108c0*/  CS2R R28, SRZ ;  /* 0x00000000001c7805 */ /* 0x008fe4000001ff00 */
[----:B------:R-:W-:Y:S02]  /*108d0*/  CS2R R42, SRZ ;  /* 0x00000000002a7805 */ /* 0x000fe4000001ff00 */
[----:B------:R-:W-:Y:S02]  /*108e0*/  CS2R R44, SRZ ;  /* 0x00000000002c7805 */ /* 0x000fe4000001ff00 */
[----:B------:R-:W-:Y:S02]  /*108f0*/  CS2R R46, SRZ ;  /* 0x00000000002e7805 */ /* 0x000fe4000001ff00 */
[----:B------:R-:W-:-:S02]  /*10900*/  CS2R R48, SRZ ;  /* 0x0000000000307805 */ /* 0x000fc4000001ff00 */
[----:B------:R-:W-:Y:S02]  /*10910*/  CS2R R50, SRZ ;  /* 0x0000000000327805 */ /* 0x000fe4000001ff00 */
[----:B------:R-:W-:Y:S02]  /*10920*/  CS2R R52, SRZ ;  /* 0x0000000000347805 */ /* 0x000fe4000001ff00 */
        /* <DEDUP_REMOVED lines=9> */
[----:B----4-:R-:W-:-:S02]  /*109c0*/  ISETP.GE.AND P0, PT, R252, 0x20, PT ;  /* 0x00000020fc00780c */ /* 0x010fc40003f06270 */
        /* <DEDUP_REMOVED lines=39> */
[----:B------:R-:W-:Y:S01]  /*10c40*/  CS2R R150, SRZ ;  /* 0x0000000000967805 */ /* 0x000fe2000001ff00 */
[----:B------:R-:W-:Y:S06]  /*10c50*/  @!P0 BRA `(.L_x_0) ;  /* 0x00000134000c8947 */ /* 0x000fec0003800000 */
[----:B------:R-:W2:Y:S04]  /*10c60*/  LDL.LU.64 R146, [R1+0x1250] ;  /* 0x0012500001927983 */ /* 0x000ea80000300a00 */
[----:B------:R-:W3:Y:S04]  /*10c70*/  LDL.LU.64 R144, [R1+0x1248] ;  /* 0x0012480001907983 */ /* 0x000ee80000300a00 */
[----:B------:R-:W4:Y:S04]  /*10c80*/  LDL.LU.64 R148, [R1+0x1258] ;  /* 0x0012580001947983 */ /* 0x000f280000300a00 */
[----:B------:R-:W4:Y:S04]  /*10c90*/  LDL.LU.64 R150, [R1+0x1260] ;  /* 0x0012600001967983 */ /* 0x000f280000300a00 */
[----:B------:R-:W2:Y:S04]  /*10ca0*/  LDL.LU.64 R128, [R1+0xe40] ;  /* 0x000e400001807983 */ /* 0x000ea80000300a00 */
[----:B------:R-:W3:Y:S04]  /*10cb0*/  LDL.LU.64 R132, [R1+0xe48] ;  /* 0x000e480001847983 */ /* 0x000ee80000300a00 */
[----:B------:R-:W4:Y:S04]  /*10cc0*/  LDL.LU.64 R142, [R1+0xe00] ;  /* 0x000e0000018e7983 */ /* 0x000f280000300a00 */
[----:B------:R-:W4:Y:S04]  /*10cd0*/  LDL.LU.64 R130, [R1+0xe18] ;  /* 0x000e180001827983 */ /* 0x000f280000300a00 */
[----:B------:R-:W4:Y:S04]  /*10ce0*/  LDL.LU.64 R134, [R1+0xe08] ;  /* 0x000e080001867983 */ /* 0x000f280000300a00 */
[----:B------:R-:W4:Y:S04]  /*10cf0*/  LDL.LU.64 R136, [R1+0xe70] ;  /* 0x000e700001887983 */ /* 0x000f280000300a00 */
[----:B------:R-:W4:Y:S04]  /*10d00*/  LDL.LU.64 R138, [R1+0xe28] ;  /* 0x000e2800018a7983 */ /* 0x000f280000300a00 */
[----:B------:R-:W4:Y:S04]  /*10d10*/  LDL.LU.64 R126, [R1+0xe20] ;  /* 0x000e2000017e7983 */ /* 0x000f280000300a00 */
[----:B--2---:R1:W-:Y:S01]  /*10d20*/  STL [R1+0xe3c], R128 ;  /* 0x000e3c8001007387 */ /* 0x0043e20000100800 */
[----:B------:R-:W-:-:S03]  /*10d30*/  IMAD.MOV.U32 R0, RZ, RZ, R129 ;  /* 0x000000ffff007224 */ /* 0x000fc600078e0081 */
[----:B------:R-:W2:Y:S04]  /*10d40*/  LDL.LU.64 R140, [R1+0xe10] ;  /* 0x000e1000018c7983 */ /* 0x000ea80000300a00 */
[----:B-1----:R-:W2:Y:S04]  /*10d50*/  LDL.LU.64 R128, [R1+0xe90] ;  /* 0x000e900001807983 */ /* 0x002ea80000300a00 */
[----:B------:R1:W-:Y:S04]  /*10d60*/  STL [R1+0xe38], R0 ;  /* 0x000e380001007387 */ /* 0x0003e80000100800 */
[----:B---3--:R3:W-:Y:S01]  /*10d70*/  STL [R1+0xe44], R132 ;  /* 0x000e448401007387 */ /* 0x0087e20000100800 */
[----:B-1----:R-:W-:-:S03]  /*10d80*/  IMAD.MOV.U32 R0, RZ, RZ, R133 ;  /* 0x000000ffff007224 */ /* 0x002fc600078e0085 */
[----:B---3--:R-:W3:Y:S04]  /*10d90*/  LDL.LU.64 R132, [R1+0xe30] ;  /* 0x000e300001847983 */ /* 0x008ee80000300a00 */
[----:B------:R1:W-:Y:S04]  /*10da0*/  STL [R1+0xe40], R0 ;  /* 0x000e400001007387 */ /* 0x0003e80000100800 */
[----:B----4-:R-:W-:Y:S04]  /*10db0*/  STL [R1+0xe4c], R142 ;  /* 0x000e4c8e01007387 */ /* 0x010fe80000100800 */
[----:B------:R-:W-:Y:S01]  /*10dc0*/  STL [R1+0xe54], R244 ;  /* 0x000e54f401007387 */ /* 0x000fe20000100800 */
[----:B-1----:R-:W-:-:S05]  /*10dd0*/  IMAD.MOV.U32 R0, RZ, RZ, R143 ;  /* 0x000000ffff007224 */ /* 0x002fca00078e008f */
[----:B------:R1:W-:Y:S04]  /*10de0*/  STL [R1+0xe48], R0 ;  /* 0x000e480001007387 */ /* 0x0003e80000100800 */
[----:B------:R-:W-:Y:S04]  /*10df0*/  STL [R1+0xe50], R245 ;  /* 0x000e50f501007387 */ /* 0x000fe80000100800 */
[----:B------:R-:W4:Y:S04]  /*10e00*/  LDL.LU.64 R122, [R1+0xea0] ;  /* 0x000ea000017a7983 */ /* 0x000f280000300a00 */
[----:B------:R1:W-:Y:S02]  /*10e10*/  STL [R1+0xe5c], R130 ;  /* 0x000e5c8201007387 */ /* 0x0003e40000100800 */
[----:B-1----:R-:W-:-:S02]  /*10e20*/  IMAD.MOV.U32 R0, RZ, RZ, R131 ;  /* 0x000000ffff007224 */ /* 0x002fc400078e0083 */
[----:B------:R-:W4:Y:S04]  /*10e30*/  LDL.LU.64 R142, [R1+0xea8] ;  /* 0x000ea800018e7983 */ /* 0x000f280000300a00 */
[----:B------:R-:W4:Y:S04]  /*10e40*/  LDL.LU.64 R130, [R1+0xeb0] ;  /* 0x000eb00001827983 */ /* 0x000f280000300a00 */
[----:B------:R1:W-:Y:S04]  /*10e50*/  STL [R1+0xe58], R0 ;  /* 0x000e580001007387 */ /* 0x0003e80000100800 */
[----:B------:R1:W-:Y:S04]  /*10e60*/  STL [R1+0xe64], R134 ;  /* 0x000e648601007387 */ /* 0x0003e80000100800 */
[----:B------:R-:W-:Y:S01]  /*10e70*/  STL [R1+0xe6c], R136 ;  /* 0x000e6c8801007387 */ /* 0x000fe20000100800 */
[----:B-1----:R-:W-:-:S05]  /*10e80*/  IMAD.MOV.U32 R0, RZ, RZ, R135 ;  /* 0x000000ffff007224 */ /* 0x002fca00078e0087 */
[----:B------:R1:W-:Y:S04]  /*10e90*/  STL [R1+0xe60], R0 ;  /* 0x000e600001007387 */ /* 0x0003e80000100800 */
[----:B------:R-:W4:Y:S04]  /*10ea0*/  LDL.LU.64 R134, [R1+0xeb8] ;  /* 0x000eb80001867983 */ /* 0x000f280000300a00 */
[----:B------:R-:W-:Y:S01]  /*10eb0*/  STL [R1+0xe74], R138 ;  /* 0x000e748a01007387 */ /* 0x000fe20000100800 */
[----:B-1----:R-:W-:-:S05]  /*10ec0*/  IMAD.MOV.U32 R0, RZ, RZ, R137 ;  /* 0x000000ffff007224 */ /* 0x002fca00078e0089 */
[----:B------:R1:W-:Y:S04]  /*10ed0*/  STL [R1+0xe68], R0 ;  /* 0x000e680001007387 */ /* 0x0003e80000100800 */
[----:B------:R-:W4:Y:S01]  /*10ee0*/  LDL.LU.64 R136, [R1+0xec0] ;  /* 0x000ec00001887983 */ /* 0x000f220000300a00 */
[----:B-1----:R-:W-:-:S03]  /*10ef0*/  IMAD.MOV.U32 R0, RZ, RZ, R139 ;  /* 0x000000ffff007224 */ /* 0x002fc600078e008b */
[----:B------:R-:W4:Y:S04]  /*10f00*/  LDL.LU.64 R138, [R1+0xec8] ;  /* 0x000ec800018a7983 */ /* 0x000f280000300a00 */
[----:B------:R1:W-:Y:S04]  /*10f10*/  STL [R1+0xe70], R0 ;  /* 0x000e700001007387 */ /* 0x0003e80000100800 */
[----:B------:R1:W-:Y:S02]  /*10f20*/  STL [R1+0xe7c], R126 ;  /* 0x000e7c7e01007387 */ /* 0x0003e40000100800 */
[----:B-1----:R-:W-:-:S02]  /*10f30*/  IMAD.MOV.U32 R0, RZ, RZ, R127 ;  /* 0x000000ffff007224 */ /* 0x002fc400078e007f */
[----:B------:R-:W4:Y:S04]  /*10f40*/  LDL.LU.64 R126, [R1+0xed0] ;  /* 0x000ed000017e7983 */ /* 0x000f280000300a00 */
[----:B------:R2:W-:Y:S02]  /*10f50*/  STL [R1+0xe78], R0 ;  /* 0x000e780001007387 */ /* 0x0005e40000100800 */
[----:B--2---:R-:W-:Y:S02]  /*10f60*/  IMAD.MOV.U32 R0, RZ, RZ, R141 ;  /* 0x000000ffff007224 */ /* 0x004fe400078e008d */
[----:B------:R1:W-:Y:S04]  /*10f70*/  STL [R1+0xe84], R140 ;  /* 0x000e848c01007387 */ /* 0x0003e80000100800 */
[----:B------:R-:W-:Y:S04]  /*10f80*/  STL [R1+0xe8c], R128 ;  /* 0x000e8c8001007387 */ /* 0x000fe80000100800 */
[----:B------:R2:W-:Y:S04]  /*10f90*/  STL [R1+0xe80], R0 ;  /* 0x000e800001007387 */ /* 0x0005e80000100800 */
[----:B-1----:R-:W4:Y:S01]  /*10fa0*/  LDL.LU.64 R140, [R1+0xed8] ;  /* 0x000ed800018c7983 */ /* 0x002f220000300a00 */
[----:B--2---:R-:W-:-:S03]  /*10fb0*/  IMAD.MOV.U32 R0, RZ, RZ, R129 ;  /* 0x000000ffff007224 */ /* 0x004fc600078e0081 */
[----:B---3--:R-:W-:Y:S04]  /*10fc0*/  STL [R1+0xe94], R132 ;  /* 0x000e948401007387 */ /* 0x008fe80000100800 */
[----:B------:R1:W-:Y:S04]  /*10fd0*/  STL [R1+0xe88], R0 ;  /* 0x000e880001007387 */ /* 0x0003e80000100800 */
[----:B------:R-:W2:Y:S01]  /*10fe0*/  LDL.LU.64 R128, [R1+0xee0] ;  /* 0x000ee00001807983 */ /* 0x000ea20000300a00 */
[----:B-1----:R-:W-:-:S03]  /*10ff0*/  IMAD.MOV.U32 R0, RZ, RZ, R133 ;  /* 0x000000ffff007224 */ /* 0x002fc600078e0085 */
[----:B------:R-:W3:Y:S04]  /*11000*/  LDL.LU.64 R132, [R1+0xee8] ;  /* 0x000ee80001847983 */ /* 0x000ee80000300a00 */
[----:B------:R-:W3:Y:S04]  /*11010*/  LDL.LU.64 R124, [R1+0xef0] ;  /* 0x000ef000017c7983 */ /* 0x000ee80000300a00 */
[----:B------:R1:W-:Y:S04]  /*11020*/  STL [R1+0xe90], R0 ;  /* 0x000e900001007387 */ /* 0x0003e80000100800 */
[----:B----4-:R-:W-:Y:S01]  /*11030*/  STL [R1+0xe9c], R122 ;  /* 0x000e9c7a01007387 */ /* 0x010fe20000100800 */
[----:B-1----:R-:W-:-:S05]  /*11040*/  IMAD.MOV.U32 R0, RZ, RZ, R123 ;  /* 0x000000ffff007224 */ /* 0x002fca00078e007b */
[----:B------:R1:W-:Y:S04]  /*11050*/  STL [R1+0xe98], R0 ;  /* 0x000e980001007387 */ /* 0x0003e80000100800 */
[----:B------:R4:W-:Y:S01]  /*11060*/  STL [R1+0xea4], R142 ;  /* 0x000ea48e01007387 */ /* 0x0009e20000100800 */
[----:B-1----:R-:W-:-:S03]  /*11070*/  IMAD.MOV.U32 R0, RZ, RZ, R143 ;  /* 0x000000ffff007224 */ /* 0x002fc600078e008f */
[----:B----4-:R-:W4:Y:S04]  /*11080*/  LDL.LU.64 R142, [R1+0xef8] ;  /* 0x000ef800018e7983 */ /* 0x010f280000300a00 */
[----:B------:R1:W-:Y:S04]  /*11090*/  STL [R1+0xea0], R0 ;  /* 0x000ea00001007387 */ /* 0x0003e80000100800 */
[----:B------:R1:W-:Y:S02]  /*110a0*/  STL [R1+0xeac], R130 ;  /* 0x000eac8201007387 */ /* 0x0003e40000100800 */
[----:B-1----:R-:W-:-:S02]  /*110b0*/  IMAD.MOV.U32 R0, RZ, RZ, R131 ;  /* 0x000000ffff007224 */ /* 0x002fc400078e0083 */
[----:B------:R-:W4:Y:S04]  /*110c0*/  LDL.LU.64 R130, [R1+0xf00] ;  /* 0x000f000001827983 */ /* 0x000f280000300a00 */
[----:B------:R1:W-:Y:S04]  /*110d0*/  STL [R1+0xea8], R0 ;  /* 0x000ea80001007387 */ /* 0x0003e80000100800 */
[----:B------:R1:W-:Y:S02]  /*110e0*/  STL [R1+0xeb4], R134 ;  /* 0x000eb48601007387 */ /* 0x0003e40000100800 */
[----:B-1----:R-:W-:-:S02]  /*110f0*/  IMAD.MOV.U32 R0, RZ, RZ, R135 ;  /* 0x000000ffff007224 */ /* 0x002fc400078e0087 */
        /* <DEDUP_REMOVED lines=14> */
[----:B------:R2:W-:Y:S01]  /*111e0*/  STL [R1+0xed4], R140 ;  /* 0x000ed48c01007387 */ /* 0x0005e20000100800 */
[----:B-1----:R-:W-:-:S03]  /*111f0*/  IMAD.MOV.U32 R0, RZ, RZ, R141 ;  /* 0x000000ffff007224 */ /* 0x002fc600078e008d */
[----:B--2---:R-:W2:Y:S04]  /*11200*/  LDL.LU.64 R140, [R1+0xf28] ;  /* 0x000f2800018c7983 */ /* 0x004ea80000300a00 */
[----:B------:R1:W-:Y:S04]  /*11210*/  STL [R1+0xed0], R0 ;  /* 0x000ed00001007387 */ /* 0x0003e80000100800 */
[----:B------:R3:W-:Y:S01]  /*11220*/  STL [R1+0xedc], R128 ;  /* 0x000edc8001007387 */ /* 0x0007e20000100800 */
[----:B-1----:R-:W-:-:S03]  /*11230*/  IMAD.MOV.U32 R0, RZ, RZ, R129 ;  /* 0x000000ffff007224 */ /* 0x002fc600078e0081 */
[----:B---3--:R-:W-:Y:S04]  /*11240*/  STL [R1+0xee4], R132 ;  /* 0x000ee48401007387 */ /* 0x008fe80000100800 */
[----:B------:R1:W-:Y:S04]  /*11250*/  STL [R1+0xed8], R0 ;  /* 0x000ed80001007387 */ /* 0x0003e80000100800 */
[----:B------:R-:W3:Y:S01]  /*11260*/  LDL.LU.64 R128, [R1+0xf30] ;  /* 0x000f300001807983 */ /* 0x000ee20000300a00 */
[----:B-1----:R-:W-:-:S05]  /*11270*/  IMAD.MOV.U32 R0, RZ, RZ, R133 ;  /* 0x000000ffff007224 */ /* 0x002fca00078e0085 */
[----:B------:R1:W-:Y:S04]  /*11280*/  STL [R1+0xee0], R0 ;  /* 0x000ee00001007387 */ /* 0x0003e80000100800 */
[----:B------:R-:W-:Y:S04]  /*11290*/  STL [R1+0xeec], R124 ;  /* 0x000eec7c01007387 */ /* 0x000fe80000100800 */
[----:B------:R-:W3:Y:S01]  /*112a0*/  LDL.LU.64 R132, [R1+0xf38] ;  /* 0x000f380001847983 */ /* 0x000ee20000300a00 */
[----:B-1----:R-:W-:-:S03]  /*112b0*/  IMAD.MOV.U32 R0, RZ, RZ, R125 ;  /* 0x000000ffff007224 */ /* 0x002fc600078e007d */
[----:B------:R-:W3:Y:S04]  /*112c0*/  LDL.LU.64 R122, [R1+0xf40] ;  /* 0x000f4000017a7983 */ /* 0x000ee80000300a00 */
[----:B------:R1:W-:Y:S04]  /*112d0*/  STL [R1+0xee8], R0 ;  /* 0x000ee80001007387 */ /* 0x0003e80000100800 */
[----:B----4-:R4:W-:Y:S01]  /*112e0*/  STL [R1+0xef4], R142 ;  /* 0x000ef48e01007387 */ /* 0x0109e20000100800 */
[----:B-1----:R-:W-:-:S03]  /*112f0*/  IMAD.MOV.U32 R0, RZ, RZ, R143 ;  /* 0x000000ffff007224 */ /* 0x002fc600078e008f */
[----:B------:R-:W-:Y:S04]  /*11300*/  STL [R1+0xefc], R130 ;  /* 0x000efc8201007387 */ /* 0x000fe80000100800 */
[----:B------:R1:W-:Y:S04]  /*11310*/  STL [R1+0xef0], R0 ;  /* 0x000ef00001007387 */ /* 0x0003e80000100800 */
[----:B----4-:R-:W4:Y:S01]  /*11320*/  LDL.LU.64 R142, [R1+0xf48] ;  /* 0x000f4800018e7983 */ /* 0x010f220000300a00 */
[----:B-1----:R-:W-:-:S03]  /*11330*/  IMAD.MOV.U32 R0, RZ, RZ, R131 ;  /* 0x000000ffff007224 */ /* 0x002fc600078e0083 */
[----:B------:R-:W-:Y:S04]  /*11340*/  STL [R1+0xf04], R134 ;  /* 0x000f048601007387 */ /* 0x000fe80000100800 */
        /* <DEDUP_REMOVED lines=8> */
[----:B------:R1:W-:Y:S04]  /*113d0*/  STL [R1+0xf08], R0 ;  /* 0x000f080001007387 */ /* 0x0003e80000100800 */
[----:B------:R1:W-:Y:S02]  /*113e0*/  STL [R1+0xf14], R138 ;  /* 0x000f148a01007387 */ /* 0x0003e40000100800 */
[----:B-1----:R-:W-:-:S02]  /*113f0*/  IMAD.MOV.U32 R0, RZ, RZ, R139 ;  /* 0x000000ffff007224 */ /* 0x002fc400078e008b */
[----:B------:R-:W-:Y:S04]  /*11400*/  STL [R1+0xf1c], R126 ;  /* 0x000f1c7e01007387 */ /* 0x000fe80000100800 */
[----:B------:R1:W-:Y:S04]  /*11410*/  STL [R1+0xf10], R0 ;  /* 0x000f100001007387 */ /* 0x0003e80000100800 */
[----:B------:R-:W4:Y:S01]  /*11420*/  LDL.LU.64 R138, [R1+0xf68] ;  /* 0x000f6800018a7983 */ /* 0x000f220000300a00 */
[----:B-1----:R-:W-:-:S03]  /*11430*/  IMAD.MOV.U32 R0, RZ, RZ, R127 ;  /* 0x000000ffff007224 */ /* 0x002fc600078e007f */
[----:B--2---:R-:W-:Y:S04]  /*11440*/  STL [R1+0xf24], R140 ;  /* 0x000f248c01007387 */ /* 0x004fe80000100800 */
[----:B------:R1:W-:Y:S04]  /*11450*/  STL [R1+0xf18], R0 ;  /* 0x000f180001007387 */ /* 0x0003e80000100800 */
[----:B------:R-:W2:Y:S04]  /*11460*/  LDL.LU.64 R124, [R1+0xf70] ;  /* 0x000f7000017c7983 */ /* 0x000ea80000300a00 */
[----:B------:R-:W2:Y:S01]  /*11470*/  LDL.LU.64 R126, [R1+0xf78] ;  /* 0x000f7800017e7983 */ /* 0x000ea20000300a00 */
[----:B-1----:R-:W-:-:S03]  /*11480*/  IMAD.MOV.U32 R0, RZ, RZ, R141 ;  /* 0x000000ffff007224 */ /* 0x002fc600078e008d */
[----:B------:R-:W2:Y:S04]  /*11490*/  LDL.LU.64 R140, [R1+0xf80] ;  /* 0x000f8000018c7983 */ /* 0x000ea80000300a00 */
[----:B------:R1:W-:Y:S04]  /*114a0*/  STL [R1+0xf20], R0 ;  /* 0x000f200001007387 */ /* 0x0003e80000100800 */
[----:B---3--:R3:W-:Y:S01]  /*114b0*/  STL [R1+0xf2c], R128 ;  /* 0x000f2c8001007387 */ /* 0x0087e20000100800 */
[----:B-1----:R-:W-:-:S05]  /*114c0*/  IMAD.MOV.U32 R0, RZ, RZ, R129 ;  /* 0x000000ffff007224 */ /* 0x002fca00078e0081 */
[----:B------:R1:W-:Y:S04]  /*114d0*/  STL [R1+0xf28], R0 ;  /* 0x000f280001007387 */ /* 0x0003e80000100800 */
[----:B---3--:R-:W3:Y:S01]  /*114e0*/  LDL.LU.64 R128, [R1+0xf88] ;  /* 0x000f880001807983 */ /* 0x008ee20000300a00 */
[----:B-1----:R-:W-:-:S03]  /*114f0*/  IMAD.MOV.U32 R0, RZ, RZ, R133 ;  /* 0x000000ffff007224 */ /* 0x002fc600078e0085 */
[----:B------:R1:W-:Y:S04]  /*11500*/  STL [R1+0xf34], R132 ;  /* 0x000f348401007387 */ /* 0x0003e80000100800 */
[----:B------:R-:W-:Y:S04]  /*11510*/  STL [R1+0xf3c], R122 ;  /* 0x000f3c7a01007387 */ /* 0x000fe80000100800 */
[----:B------:R1:W-:Y:S04]  /*11520*/  STL [R1+0xf30], R0 ;  /* 0x000f300001007387 */ /* 0x0003e80000100800 */
[----:B-1----:R-:W3:Y:S01]  /*11530*/  LDL.LU.64 R132, [R1+0xf90] ;  /* 0x000f900001847983 */ /* 0x002ee20000300a00 */
[----:B------:R-:W-:-:S03]  /*11540*/  IMAD.MOV.U32 R0, RZ, RZ, R123 ;  /* 0x000000ffff007224 */ /* 0x000fc600078e007b */
[----:B----4-:R-:W-:Y:S04]  /*11550*/  STL [R1+0xf44], R142 ;  /* 0x000f448e01007387 */ /* 0x010fe80000100800 */
[----:B------:R1:W-:Y:S02]  /*11560*/  STL [R1+0xf38], R0 ;  /* 0x000f380001007387 */ /* 0x0003e40000100800 */
[----:B-1----:R-:W-:Y:S02]  /*11570*/  IMAD.MOV.U32 R0, RZ, RZ, R143 ;  /* 0x000000ffff007224 */ /* 0x002fe400078e008f */
[----:B------:R-:W4:Y:S04]  /*11580*/  LDL.LU.64 R142, [R1+0xf98] ;  /* 0x000f9800018e7983 */ /* 0x000f280000300a00 */
[----:B------:R1:W-:Y:S04]  /*11590*/  STL [R1+0xf40], R0 ;  /* 0x000f400001007387 */ /* 0x0003e80000100800 */
[----:B------:R-:W-:Y:S01]  /*115a0*/  STL [R1+0xf4c], R130 ;  /* 0x000f4c8201007387 */ /* 0x000fe20000100800 */
[----:B-1----:R-:W-:-:S03]  /*115b0*/  IMAD.MOV.U32 R0, RZ, RZ, R131 ;  /* 0x000000ffff007224 */ /* 0x002fc600078e0083 */
[----:B------:R-:W-:Y:S04]  /*115c0*/  STL [R1+0xf54], R134 ;  /* 0x000f548601007387 */ /* 0x000fe80000100800 */
[----:B------:R1:W-:Y:S04]  /*115d0*/  STL [R1+0xf48], R0 ;  /* 0x000f480001007387 */ /* 0x0003e80000100800 */
[----:B------:R-:W4:Y:S01]  /*115e0*/  LDL.LU.64 R122, [R1+0xfa0] ;  /* 0x000fa000017a7983 */ /* 0x000f220000300a00 */
[----:B-1----:R-:W-:-:S03]  /*115f0*/  IMAD.MOV.U32 R0, RZ, RZ, R135 ;  /* 0x000000ffff007224 */ /* 0x002fc600078e0087 */
[----:B------:R-:W-:Y:S04]  /*11600*/  STL [R1+0xf5c], R136 ;  /* 0x000f5c8801007387 */ /* 0x000fe80000100800 */
[----:B------:R1:W-:Y:S04]  /*11610*/  STL [R1+0xf50], R0 ;  /* 0x000f500001007387 */ /* 0x0003e80000100800 */
[----:B------:R-:W4:Y:S04]  /*11620*/  LDL.LU.64 R130, [R1+0xfa8] ;  /* 0x000fa80001827983 */ /* 0x000f280000300a00 */
[----:B------:R-:W4:Y:S01]  /*11630*/  LDL.LU.64 R134, [R1+0xfb0] ;  /* 0x000fb00001867983 */ /* 0x000f220000300a00 */
[----:B-1----:R-:W-:-:S05]  /*11640*/  IMAD.MOV.U32 R0, RZ, RZ, R137 ;  /* 0x000000ffff007224 */ /* 0x002fca00078e0089 */
[----:B------:R1:W-:Y:S04]  /*11650*/  STL [R1+0xf58], R0 ;  /* 0x000f580001007387 */ /* 0x0003e80000100800 */
[----:B------:R2:W-:Y:S04]  /*11660*/  STL [R1+0xf64], R138 ;  /* 0x000f648a01007387 */ /* 0x0005e80000100800 */
[----:B------:R-:W4:Y:S01]  /*11670*/  LDL.LU.64 R136, [R1+0xfb8] ;  /* 0x000fb80001887983 */ /* 0x000f220000300a00 */
[----:B-1----:R-:W-:-:S03]  /*11680*/  IMAD.MOV.U32 R0, RZ, RZ, R139 ;  /* 0x000000ffff007224 */ /* 0x002fc600078e008b */
[----:B--2---:R-:W-:Y:S04]  /*11690*/  STL [R1+0xf6c], R124 ;  /* 0x000f6c7c01007387 */ /* 0x004fe80000100800 */
[----:B------:R1:W-:Y:S04]  /*116a0*/  STL [R1+0xf60], R0 ;  /* 0x000f600001007387 */ /* 0x0003e80000100800 */
[----:B------:R-:W2:Y:S01]  /*116b0*/  LDL.LU.64 R138, [R1+0xfc0] ;  /* 0x000fc000018a7983 */ /* 0x000ea20000300a00 */
[----:B-1----:R-:W-:-:S03]  /*116c0*/  IMAD.MOV.U32 R0, RZ, RZ, R125 ;  /* 0x000000ffff007224 */ /* 0x002fc600078e007d */
[----:B------:R-:W-:Y:S04]  /*116d0*/  STL [R1+0xf74], R126 ;  /* 0x000f747e01007387 */ /* 0x000fe80000100800 */
[----:B------:R1:W-:Y:S04]  /*116e0*/  STL [R1+0xf68], R0 ;  /* 0x000f680001007387 */ /* 0x0003e80000100800 */
[----:B------:R-:W-:Y:S01]  /*116f0*/  STL [R1+0xf7c], R140 ;  /* 0x000f7c8c01007387 */ /* 0x000fe20000100800 */
[----:B-1----:R-:W-:-:S05]  /*11700*/  IMAD.MOV.U32 R0, RZ, RZ, R127 ;  /* 0x000000ffff007224 */ /* 0x002fca00078e007f */
[----:B------:R1:W-:Y:S04]  /*11710*/  STL [R1+0xf70], R0 ;  /* 0x000f700001007387 */ /* 0x0003e80000100800 */
[----:B---3--:R-:W-:Y:S01]  /*11720*/  STL [R1+0xf84], R128 ;  /* 0x000f848001007387 */ /* 0x008fe20000100800 */
[----:B-1----:R-:W-:-:S05]  /*11730*/  IMAD.MOV.U32 R0, RZ, RZ, R141 ;  /* 0x000000ffff007224 */ /* 0x002fca00078e008d */
        /* <DEDUP_REMOVED lines=9> */
[----:B----4-:R4:W-:Y:S04]  /*117d0*/  STL [R1+0xf94], R142 ;  /* 0x000f948e01007387 */ /* 0x0109e80000100800 */
[----:B------:R-:W3:Y:S01]  /*117e0*/  LDL.LU.64 R128, [R1+0xfe8] ;  /* 0x000fe80001807983 */ /* 0x000ee20000300a00 */
[----:B-1----:R-:W-:-:S03]  /*117f0*/  IMAD.MOV.U32 R0, RZ, RZ, R143 ;  /* 0x000000ffff007224 */ /* 0x002fc600078e008f */
[----:B----4-:R-:W4:Y:S04]  /*11800*/  LDL.LU.64 R142, [R1+0xff0] ;  /* 0x000ff000018e7983 */ /* 0x010f280000300a00 */
[----:B------:R1:W-:Y:S04]  /*11810*/  STL [R1+0xf90], R0 ;  /* 0x000f900001007387 */ /* 0x0003e80000100800 */
[----:B------:R-:W-:Y:S04]  /*11820*/  STL [R1+0xf9c], R122 ;  /* 0x000f9c7a01007387 */ /* 0x000fe80000100800 */
[----:B------:R-:W4:Y:S01]  /*11830*/  LDL.LU.64 R132, [R1+0xff8] ;  /* 0x000ff80001847983 */ /* 0x000f220000300a00 */
[----:B-1----:R-:W-:-:S03]  /*11840*/  IMAD.MOV.U32 R0, RZ, RZ, R123 ;  /* 0x000000ffff007224 */ /* 0x002fc600078e007b */
[----:B------:R-:W-:Y:S04]  /*11850*/  STL [R1+0xfa4], R130 ;  /* 0x000fa48201007387 */ /* 0x000fe80000100800 */
[----:B------:R1:W-:Y:S04]  /*11860*/  STL [R1+0xf98], R0 ;  /* 0x000f980001007387 */ /* 0x0003e80000100800 */
[----:B------:R-:W-:Y:S01]  /*11870*/  STL [R1+0xfac], R134 ;  /* 0x000fac8601007387 */ /* 0x000fe20000100800 */
[----:B-1----:R-:W-:-:S05]  /*11880*/  IMAD.MOV.U32 R0, RZ, RZ, R131 ;  /* 0x000000ffff007224 */ /* 0x002fca00078e0083 */
[----:B------:R1:W-:Y:S04]  /*11890*/  STL [R1+0xfa0], R0 ;  /* 0x000fa00001007387 */ /* 0x0003e80000100800 */
[----:B------:R-:W-:Y:S01]  /*118a0*/  STL [R1+0xfb4], R136 ;  /* 0x000fb48801007387 */ /* 0x000fe20000100800 */
[----:B-1----:R-:W-:-:S05]  /*118b0*/  IMAD.MOV.U32 R0, RZ, RZ, R135 ;  /* 0x000000ffff007224 */ /* 0x002fca00078e0087 */
[----:B------:R1:W-:Y:S04]  /*118c0*/  STL [R1+0xfa8], R0 ;  /* 0x000fa80001007387 */ /* 0x0003e80000100800 */
[----:B------:R-:W4:Y:S01]  /*118d0*/  LDL.LU.64 R134, [R1+0x1010] ;  /* 0x0010100001867983 */ /* 0x000f220000300a00 */
[----:B-1----:R-:W-:-:S05]  /*118e0*/  IMAD.MOV.U32 R0, RZ, RZ, R137 ;  /* 0x000000ffff007224 */ /* 0x002fca00078e0089 */
[----:B------:R1:W-:Y:S04]  /*118f0*/  STL [R1+0xfb0], R0 ;  /* 0x000fb00001007387 */ /* 0x0003e80000100800 */
[----:B--2---:R2:W-:Y:S04]  /*11900*/  STL [R1+0xfbc], R138 ;  /* 0x000fbc8a01007387 */ /* 0x0045e80000100800 */
[----:B------:R-:W4:Y:S01]  /*11910*/  LDL.LU.64 R130, [R1+0x1018] ;  /* 0x0010180001827983 */ /* 0x000f220000300a00 */
[----:B-1----:R-:W-:-:S03]  /*11920*/  IMAD.MOV.U32 R0, RZ, RZ, R139 ;  /* 0x000000ffff007224 */ /* 0x002fc600078e008b */
[----:B------:R-:W4:Y:S04]  /*11930*/  LDL.LU.64 R136, [R1+0x1020] ;  /* 0x0010200001887983 */ /* 0x000f280000300a00 */
[----:B------:R-:W-:Y:S04]  /*11940*/  STL [R1+0xfc4], R248 ;  /* 0x000fc4f801007387 */ /* 0x000fe80000100800 */
[----:B------:R3:W-:Y:S04]  /*11950*/  STL [R1+0xfb8], R0 ;  /* 0x000fb80001007387 */ /* 0x0007e80000100800 */
[----:B--2---:R-:W2:Y:S04]  /*11960*/  LDL.LU.64 R138, [R1+0x1028] ;  /* 0x00102800018a7983 */ /* 0x004ea80000300a00 */
[----:B------:R-:W-:Y:S01]  /*11970*/  STL [R1+0xfc0], R249 ;  /* 0x000fc0f901007387 */ /* 0x000fe20000100800 */
[----:B---3--:R-:W-:-:S03]  /*11980*/  IMAD.MOV.U32 R0, RZ, RZ, R141 ;  /* 0x000000ffff007224 */ /* 0x008fc600078e008d */
[----:B------:R1:W-:Y:S04]  /*11990*/  STL [R1+0xfcc], R140 ;  /* 0x000fcc8c01007387 */ /* 0x0003e80000100800 */
[----:B-1----:R-:W3:Y:S04]  /*119a0*/  LDL.LU.64 R140, [R1+0x1030] ;  /* 0x00103000018c7983 */ /* 0x002ee80000300a00 */
[----:B------:R1:W-:Y:S04]  /*119b0*/  STL [R1+0xfc8], R0 ;  /* 0x000fc80001007387 */ /* 0x0003e80000100800 */
[----:B------:R-:W-:Y:S01]  /*119c0*/  STL [R1+0xfd4], R124 ;  /* 0x000fd47c01007387 */ /* 0x000fe20000100800 */
[----:B-1----:R-:W-:-:S03]  /*119d0*/  IMAD.MOV.U32 R0, RZ, RZ, R125 ;  /* 0x000000ffff007224 */ /* 0x002fc600078e007d */
[----:B------:R-:W-:Y:S04]  /*119e0*/  STL [R1+0xfdc], R126 ;  /* 0x000fdc7e01007387 */ /* 0x000fe80000100800 */
[----:B------:R1:W-:Y:S02]  /*119f0*/  STL [R1+0xfd0], R0 ;  /* 0x000fd00001007387 */ /* 0x0003e40000100800 */
[----:B-1----:R-:W-:Y:S02]  /*11a00*/  IMAD.MOV.U32 R0, RZ, RZ, R127 ;  /* 0x000000ffff007224 */ /* 0x002fe400078e007f */
[----:B------:R-:W-:Y:S04]  /*11a10*/  STL [R1+0xfe4], R128 ;  /* 0x000fe48001007387 */ /* 0x000fe80000100800 */
[----:B------:R1:W-:Y:S04]  /*11a20*/  STL [R1+0xfd8], R0 ;  /* 0x000fd80001007387 */ /* 0x0003e80000100800 */
[----:B----4-:R-:W-:Y:S01]  /*11a30*/  STL [R1+0xfec], R142 ;  /* 0x000fec8e01007387 */ /* 0x010fe20000100800 */
[----:B-1----:R-:W-:-:S05]  /*11a40*/  IMAD.MOV.U32 R0, RZ, RZ, R129 ;  /* 0x000000ffff007224 */ /* 0x002fca00078e0081 */
[----:B------:R1:W-:Y:S04]  /*11a50*/  STL [R1+0xfe0], R0 ;  /* 0x000fe00001007387 */ /* 0x0003e80000100800 */
[----:B------:R-:W-:Y:S01]  /*11a60*/  STL [R1+0xff4], R132 ;  /* 0x000ff48401007387 */ /* 0x000fe20000100800 */
[----:B-1----:R-:W-:-:S05]  /*11a70*/  IMAD.MOV.U32 R0, RZ, RZ, R143 ;  /* 0x000000ffff007224 */ /* 0x002fca00078e008f */
[----:B------:R1:W-:Y:S04]  /*11a80*/  STL [R1+0xfe8], R0 ;  /* 0x000fe80001007387 */ /* 0x0003e80000100800 */
[----:B------:R-:W4:Y:S01]  /*11a90*/  LDL.LU.64 R142, [R1+0x1050] ;  /* 0x00105000018e7983 */ /* 0x000f220000300a00 */
[----:B-1----:R-:W-:-:S03]  /*11aa0*/  IMAD.MOV.U32 R0, RZ, RZ, R133 ;  /* 0x000000ffff007224 */ /* 0x002fc600078e0085 */
[----:B------:R-:W-:Y:S04]  /*11ab0*/  STL [R1+0xffc], R250 ;  /* 0x000ffcfa01007387 */ /* 0x000fe80000100800 */
[----:B------:R1:W-:Y:S04]  /*11ac0*/  STL [R1+0xff0], R0 ;  /* 0x000ff00001007387 */ /* 0x0003e80000100800 */
[----:B------:R-:W-:Y:S04]  /*11ad0*/  STL [R1+0xff8], R251 ;  /* 0x000ff8fb01007387 */ /* 0x000fe80000100800 */
[----:B------:R-:W-:Y:S04]  /*11ae0*/  STL [R1+0x1004], R240 ;  /* 0x001004f001007387 */ /* 0x000fe80000100800 */
[----:B------:R-:W4:Y:S04]  /*11af0*/  LDL.LU.64 R132, [R1+0x1060] ;  /* 0x0010600001847983 */ /* 0x000f280000300a00 */
[----:B------:R-:W-:Y:S01]  /*11b00*/  STL [R1+0x1000], R241 ;  /* 0x001000f101007387 */ /* 0x000fe20000100800 */
[----:B-1----:R-:W-:-:S03]  /*11b10*/  IMAD.MOV.U32 R0, RZ, RZ, R135 ;  /* 0x000000ffff007224 */ /* 0x002fc600078e0087 */
[----:B------:R1:W-:Y:S04]  /*11b20*/  STL [R1+0x100c], R134 ;  /* 0x00100c8601007387 */ /* 0x0003e80000100800 */
[----:B------:R-:W-:Y:S04]  /*11b30*/  STL [R1+0x1014], R130 ;  /* 0x0010148201007387 */ /* 0x000fe80000100800 */
[----:B------:R2:W-:Y:S04]  /*11b40*/  STL [R1+0x1008], R0 ;  /* 0x0010080001007387 */ /* 0x0005e80000100800 */
[----:B-1----:R-:W4:Y:S01]  /*11b50*/  LDL.LU.64 R134, [R1+0x1070] ;  /* 0x0010700001867983 */ /* 0x002f220000300a00 */
[----:B--2---:R-:W-:-:S03]  /*11b60*/  IMAD.MOV.U32 R0, RZ, RZ, R131 ;  /* 0x000000ffff007224 */ /* 0x004fc600078e0083 */
[----:B------:R-:W-:Y:S04]  /*11b70*/  STL [R1+0x101c], R136 ;  /* 0x00101c8801007387 */ /* 0x000fe80000100800 */
[----:B------:R1:W-:Y:S04]  /*11b80*/  STL [R1+0x1010], R0 ;  /* 0x0010100001007387 */ /* 0x0003e80000100800 */
[----:B------:R-:W-:Y:S01]  /*11b90*/  STL [R1+0x1024], R138 ;  /* 0x0010248a01007387 */ /* 0x000fe20000100800 */
[----:B-1----:R-:W-:-:S05]  /*11ba0*/  IMAD.MOV.U32 R0, RZ, RZ, R137 ;  /* 0x000000ffff007224 */ /* 0x002fca00078e0089 */
[----:B------:R1:W-:Y:S04]  /*11bb0*/  STL [R1+0x1018], R0 ;  /* 0x0010180001007387 */ /* 0x0003e80000100800 */
[----:B------:R-:W2:Y:S01]  /*11bc0*/  LDL.LU.64 R136, [R1+0x1080] ;  /* 0x0010800001887983 */ /* 0x000ea20000300a00 */
[----:B-1----:R-:W-:-:S05]  /*11bd0*/  IMAD.MOV.U32 R0, RZ, RZ, R139 ;  /* 0x000000ffff007224 */ /* 0x002fca00078e008b */
[----:B------:R1:W-:Y:S04]  /*11be0*/  STL [R1+0x1020], R0 ;  /* 0x0010200001007387 */ /* 0x0003e80000100800 */
[----:B---3--:R3:W-:Y:S01]  /*11bf0*/  STL [R1+0x102c], R140 ;  /* 0x00102c8c01007387 */ /* 0x0087e20000100800 */
[----:B-1----:R-:W-:-:S03]  /*11c00*/  IMAD.MOV.U32 R0, RZ, RZ, R141 ;  /* 0x000000ffff007224 */ /* 0x002fc600078e008d */
[----:B------:R-:W-:Y:S04]  /*11c10*/  STL [R1+0x1034], R242 ;  /* 0x001034f201007387 */ /* 0x000fe80000100800 */
[----:B------:R4:W-:Y:S04]  /*11c20*/  STL [R1+0x1028], R0 ;  /* 0x0010280001007387 */ /* 0x0009e80000100800 */
[----:B------:R-:W2:Y:S04]  /*11c30*/  LDL.LU.64 R138, [R1+0x1090] ;  /* 0x00109000018a7983 */ /* 0x000ea80000300a00 */
[----:B------:R-:W-:Y:S04]  /*11c40*/  STL [R1+0x1030], R243 ;  /* 0x001030f301007387 */ /* 0x000fe80000100800 */
[----:B------:R-:W-:Y:S04]  /*11c50*/  STL [R1+0x103c], R246 ;  /* 0x00103cf601007387 */ /* 0x000fe80000100800 */
[----:B------:R-:W-:Y:S04]  /*11c60*/  STL [R1+0x1038], R247 ;  /* 0x001038f701007387 */ /* 0x000fe80000100800 */
[----:B------:R-:W-:Y:S04]  /*11c70*/  STL [R1+0x1044], R152 ;  /* 0x0010449801007387 */ /* 0x000fe80000100800 */
[----:B---3--:R-:W3:Y:S04]  /*11c80*/  LDL.LU.64 R140, [R1+0x10a0] ;  /* 0x0010a000018c7983 */ /* 0x008ee80000300a00 */
[----:B------:R-:W-:Y:S01]  /*11c90*/  STL [R1+0x1040], R153 ;  /* 0x0010409901007387 */ /* 0x000fe20000100800 */
[----:B----4-:R-:W-:-:S03]  /*11ca0*/  IMAD.MOV.U32 R0, RZ, RZ, R143 ;  /* 0x000000ffff007224 */ /* 0x010fc600078e008f */
[----:B------:R1:W-:Y:S04]  /*11cb0*/  STL [R1+0x104c], R142 ;  /* 0x00104c8e01007387 */ /* 0x0003e80000100800 */
[----:B------:R-:W-:Y:S04]  /*11cc0*/  STL [R1+0x1054], R154 ;  /* 0x0010549a01007387 */ /* 0x000fe80000100800 */
[----:B------:R4:W-:Y:S04]  /*11cd0*/  STL [R1+0x1048], R0 ;  /* 0x0010480001007387 */ /* 0x0009e80000100800 */
[----:B-1----:R-:W3:Y:S04]  /*11ce0*/  LDL.LU.64 R142, [R1+0x10b0] ;  /* 0x0010b000018e7983 */ /* 0x002ee80000300a00 */
        /* <DEDUP_REMOVED lines=11> */
[----:B-1----:R-:W4:Y:S04]  /*11da0*/  LDL.LU.64 R134, [R1+0x10d0] ;  /* 0x0010d00001867983 */ /* 0x002f280000300a00 */
[----:B------:R-:W-:Y:S01]  /*11db0*/  STL [R1+0x1070], R159 ;  /* 0x0010709f01007387 */ /* 0x000fe20000100800 */
[----:B--2---:R-:W-:-:S03]  /*11dc0*/  IMAD.MOV.U32 R0, RZ, RZ, R137 ;  /* 0x000000ffff007224 */ /* 0x004fc600078e0089 */
[----:B------:R1:W-:Y:S04]  /*11dd0*/  STL [R1+0x107c], R136 ;  /* 0x00107c8801007387 */ /* 0x0003e80000100800 */
[----:B------:R2:W-:Y:S04]  /*11de0*/  STL [R1+0x1078], R0 ;  /* 0x0010780001007387 */ /* 0x0005e80000100800 */
[----:B------:R-:W-:Y:S04]  /*11df0*/  STL [R1+0x1084], R160 ;  /* 0x001084a001007387 */ /* 0x000fe80000100800 */
[----:B-1----:R-:W4:Y:S04]  /*11e00*/  LDL.LU.64 R136, [R1+0x10e0] ;  /* 0x0010e00001887983 */ /* 0x002f280000300a00 */
[----:B------:R-:W-:Y:S01]  /*11e10*/  STL [R1+0x1080], R161 ;  /* 0x001080a101007387 */ /* 0x000fe20000100800 */
[----:B--2---:R-:W-:-:S03]  /*11e20*/  IMAD.MOV.U32 R0, RZ, RZ, R139 ;  /* 0x000000ffff007224 */ /* 0x004fc600078e008b */
[----:B------:R1:W-:Y:S04]  /*11e30*/  STL [R1+0x108c], R138 ;  /* 0x00108c8a01007387 */ /* 0x0003e80000100800 */
[----:B------:R-:W-:Y:S04]  /*11e40*/  STL [R1+0x1094], R162 ;  /* 0x001094a201007387 */ /* 0x000fe80000100800 */
[----:B------:R3:W-:Y:S04]  /*11e50*/  STL [R1+0x1088], R0 ;  /* 0x0010880001007387 */ /* 0x0007e80000100800 */
[----:B-1----:R-:W2:Y:S04]  /*11e60*/  LDL.LU.64 R138, [R1+0x10f0] ;  /* 0x0010f000018a7983 */ /* 0x002ea80000300a00 */
[----:B------:R-:W-:Y:S01]  /*11e70*/  STL [R1+0x1090], R163 ;  /* 0x001090a301007387 */ /* 0x000fe20000100800 */
[----:B---3--:R-:W-:-:S03]  /*11e80*/  IMAD.MOV.U32 R0, RZ, RZ, R141 ;  /* 0x000000ffff007224 */ /* 0x008fc600078e008d */
        /* <DEDUP_REMOVED lines=15> */
[----:B-1----:R-:W3:Y:S04]  /*11f80*/  LDL.LU.64 R132, [R1+0x1120] ;  /* 0x0011200001847983 */ /* 0x002ee80000300a00 */
[----:B------:R-:W-:Y:S01]  /*11f90*/  STL [R1+0x10c0], R169 ;  /* 0x0010c0a901007387 */ /* 0x000fe20000100800 */
[----:B----4-:R-:W-:-:S03]  /*11fa0*/  IMAD.MOV.U32 R0, RZ, RZ, R135 ;  /* 0x000000ffff007224 */ /* 0x010fc600078e0087 */
[----:B------:R1:W-:Y:S04]  /*11fb0*/  STL [R1+0x10cc], R134 ;  /* 0x0010cc8601007387 */ /* 0x0003e80000100800 */
[----:B-1----:R-:W4:Y:S04]  /*11fc0*/  LDL.LU.64 R134, [R1+0x1130] ;  /* 0x0011300001867983 */ /* 0x002f280000300a00 */
[----:B------:R1:W-:Y:S04]  /*11fd0*/  STL [R1+0x10c8], R0 ;  /* 0x0010c80001007387 */ /* 0x0003e80000100800 */
[----:B------:R-:W-:Y:S04]  /*11fe0*/  STL [R1+0x10d4], R170 ;  /* 0x0010d4aa01007387 */ /* 0x000fe80000100800 */
[----:B------:R-:W-:Y:S01]  /*11ff0*/  STL [R1+0x10d0], R171 ;  /* 0x0010d0ab01007387 */ /* 0x000fe20000100800 */
[----:B-1----:R-:W-:-:S03]  /*12000*/  IMAD.MOV.U32 R0, RZ, RZ, R137 ;  /* 0x000000ffff007224 */ /* 0x002fc600078e0089 */
[----:B------:R1:W-:Y:S04]  /*12010*/  STL [R1+0x10dc], R136 ;  /* 0x0010dc8801007387 */ /* 0x0003e80000100800 */
[----:B------:R-:W-:Y:S04]  /*12020*/  STL [R1+0x10e4], R172 ;  /* 0x0010e4ac01007387 */ /* 0x000fe80000100800 */
[----:B------:R2:W-:Y:S04]  /*12030*/  STL [R1+0x10d8], R0 ;  /* 0x0010d80001007387 */ /* 0x0005e80000100800 */
[----:B-1----:R-:W4:Y:S04]  /*12040*/  LDL.LU.64 R136, [R1+0x1140] ;  /* 0x0011400001887983 */ /* 0x002f280000300a00 */
[----:B------:R-:W-:Y:S01]  /*12050*/  STL [R1+0x10e0], R173 ;  /* 0x0010e0ad01007387 */ /* 0x000fe20000100800 */
[----:B--2---:R-:W-:-:S03]  /*12060*/  IMAD.MOV.U32 R0, RZ, RZ, R139 ;  /* 0x000000ffff007224 */ /* 0x004fc600078e008b */
        /* <DEDUP_REMOVED lines=19> */
[----:B------:R4:W-:Y:S04]  /*121a0*/  STL [R1+0x1118], R0 ;  /* 0x0011180001007387 */ /* 0x0009e80000100800 */
[----:B-1----:R-:W3:Y:S04]  /*121b0*/  LDL.LU.64 R132, [R1+0x1180] ;  /* 0x0011800001847983 */ /* 0x002ee80000300a00 */
[----:B------:R-:W-:Y:S04]  /*121c0*/  STL [R1+0x1124], R178 ;  /* 0x001124b201007387 */ /* 0x000fe80000100800 */
        /* <DEDUP_REMOVED lines=23> */
[----:B------:R-:W-:Y:S04]  /*12340*/  STL [R1+0x1160], R187 ;  /* 0x001160bb01007387 */ /* 0x000fe80000100800 */
[----:B-1----:R-:W3:Y:S04]  /*12350*/  LDL.LU.64 R140, [R1+0x11c0] ;  /* 0x0011c000018c7983 */ /* 0x002ee80000300a00 */
[----:B--2---:R1:W-:Y:S01]  /*12360*/  STL [R1+0x116c], R142 ;  /* 0x00116c8e01007387 */ /* 0x0043e20000100800 */
[----:B----4-:R-:W-:-:S03]  /*12370*/  IMAD.MOV.U32 R0, RZ, RZ, R143 ;  /* 0x000000ffff007224 */ /* 0x010fc600078e008f */
[----:B-1----:R-:W2:Y:S04]  /*12380*/  LDL.LU.64 R142, [R1+0x11d0] ;  /* 0x0011d000018e7983 */ /* 0x002ea80000300a00 */
[----:B------:R3:W-:Y:S04]  /*12390*/  STL [R1+0x1168], R0 ;  /* 0x0011680001007387 */ /* 0x0007e80000100800 */
[----:B------:R-:W-:Y:S04]  /*123a0*/  STL [R1+0x1174], R188 ;  /* 0x001174bc01007387 */ /* 0x000fe80000100800 */
[----:B------:R-:W-:Y:S01]  /*123b0*/  STL [R1+0x1170], R189 ;  /* 0x001170bd01007387 */ /* 0x000fe20000100800 */
[----:B---3--:R-:W-:-:S03]  /*123c0*/  IMAD.MOV.U32 R0, RZ, RZ, R133 ;  /* 0x000000ffff007224 */ /* 0x008fc600078e0085 */
[----:B------:R-:W-:Y:S04]  /*123d0*/  STL [R1+0x117c], R132 ;  /* 0x00117c8401007387 */ /* 0x000fe80000100800 */
[----:B------:R-:W-:Y:S04]  /*123e0*/  STL [R1+0x1184], R190 ;  /* 0x001184be01007387 */ /* 0x000fe80000100800 */
[----:B------:R1:W-:Y:S04]  /*123f0*/  STL [R1+0x1178], R0 ;  /* 0x0011780001007387 */ /* 0x0003e80000100800 */
[----:B------:R-:W-:Y:S04]  /*12400*/  STL [R1+0x1180], R191 ;  /* 0x001180bf01007387 */ /* 0x000fe80000100800 */
[----:B------:R-:W3:Y:S01]  /*12410*/  LDL.LU.64 R130, [R1+0x11e0] ;  /* 0x0011e00001827983 */ /* 0x000ee20000300a00 */
[----:B-1----:R-:W-:-:S03]  /*12420*/  IMAD.MOV.U32 R0, RZ, RZ, R135 ;  /* 0x000000ffff007224 */ /* 0x002fc600078e0087 */
[----:B------:R-:W-:Y:S04]  /*12430*/  STL [R1+0x118c], R134 ;  /* 0x00118c8601007387 */ /* 0x000fe80000100800 */
[----:B------:R-:W-:Y:S04]  /*12440*/  STL [R1+0x1194], R12 ;  /* 0x0011940c01007387 */ /* 0x000fe80000100800 */
[----:B------:R1:W-:Y:S04]  /*12450*/  STL [R1+0x1188], R0 ;  /* 0x0011880001007387 */ /* 0x0003e80000100800 */
[----:B------:R-:W4:Y:S04]  /*12460*/  LDL.LU.64 R132, [R1+0x11f0] ;  /* 0x0011f00001847983 */ /* 0x000f280000300a00 */
[----:B------:R-:W-:Y:S01]  /*12470*/  STL [R1+0x1190], R13 ;  /* 0x0011900d01007387 */ /* 0x000fe20000100800 */
[----:B-1----:R-:W-:-:S03]  /*12480*/  IMAD.MOV.U32 R0, RZ, RZ, R137 ;  /* 0x000000ffff007224 */ /* 0x002fc600078e0089 */
[----:B------:R-:W-:Y:S04]  /*12490*/  STL [R1+0x119c], R136 ;  /* 0x00119c8801007387 */ /* 0x000fe80000100800 */
[----:B------:R-:W4:Y:S04]  /*124a0*/  LDL.LU.64 R134, [R1+0x1200] ;  /* 0x0012000001867983 */ /* 0x000f280000300a00 */
[----:B------:R1:W-:Y:S04]  /*124b0*/  STL [R1+0x1198], R0 ;  /* 0x0011980001007387 */ /* 0x0003e80000100800 */
[----:B------:R-:W-:Y:S04]  /*124c0*/  STL [R1+0x11a4], R192 ;  /* 0x0011a4c001007387 */ /* 0x000fe80000100800 */
[----:B------:R-:W-:Y:S04]  /*124d0*/  STL [R1+0x11a0], R193 ;  /* 0x0011a0c101007387 */ /* 0x000fe80000100800 */
[----:B------:R1:W-:Y:S02]  /*124e0*/  STL [R1+0x11ac], R138 ;  /* 0x0011ac8a01007387 */ /* 0x0003e40000100800 */
[----:B-1----:R-:W-:-:S02]  /*124f0*/  IMAD.MOV.U32 R0, RZ, RZ, R139 ;  /* 0x000000ffff007224 */ /* 0x002fc400078e008b */
[----:B------:R-:W4:Y:S04]  /*12500*/  LDL.LU.64 R136, [R1+0x1210] ;  /* 0x0012100001887983 */ /* 0x000f280000300a00 */
[----:B------:R-:W-:Y:S04]  /*12510*/  STL [R1+0x11b4], R194 ;  /* 0x0011b4c201007387 */ /* 0x000fe80000100800 */
[----:B------:R1:W-:Y:S04]  /*12520*/  STL [R1+0x11a8], R0 ;  /* 0x0011a80001007387 */ /* 0x0003e80000100800 */
[----:B------:R-:W-:Y:S04]  /*12530*/  STL [R1+0x11b0], R195 ;  /* 0x0011b0c301007387 */ /* 0x000fe80000100800 */
[----:B------:R-:W4:Y:S01]  /*12540*/  LDL.LU.64 R138, [R1+0x1220] ;  /* 0x00122000018a7983 */ /* 0x000f220000300a00 */
[----:B-1----:R-:W-:-:S03]  /*12550*/  IMAD.MOV.U32 R0, RZ, RZ, R141 ;  /* 0x000000ffff007224 */ /* 0x002fc600078e008d */
[----:B------:R1:W-:Y:S04]  /*12560*/  STL [R1+0x11bc], R140 ;  /* 0x0011bc8c01007387 */ /* 0x0003e80000100800 */
[----:B------:R-:W-:Y:S04]  /*12570*/  STL [R1+0x11c4], R196 ;  /* 0x0011c4c401007387 */ /* 0x000fe80000100800 */
[----:B------:R2:W-:Y:S04]  /*12580*/  STL [R1+0x11b8], R0 ;  /* 0x0011b80001007387 */ /* 0x0005e80000100800 */
[----:B-1----:R-:W4:Y:S04]  /*12590*/  LDL.LU.64 R140, [R1+0x1230] ;  /* 0x00123000018c7983 */ /* 0x002f280000300a00 */
[----:B------:R-:W-:Y:S04]  /*125a0*/  STL [R1+0x11c0], R197 ;  /* 0x0011c0c501007387 */ /* 0x000fe80000100800 */
[----:B--2---:R1:W-:Y:S01]  /*125b0*/  STL [R1+0x11cc], R142 ;  /* 0x0011cc8e01007387 */ /* 0x0043e20000100800 */
[----:B------:R-:W-:-:S03]  /*125c0*/  IMAD.MOV.U32 R0, RZ, RZ, R143 ;  /* 0x000000ffff007224 */ /* 0x000fc600078e008f */
        /* <DEDUP_REMOVED lines=8> */
[----:B------:R-:W-:Y:S01]  /*12650*/  STL [R1+0x11e0], R201 ;  /* 0x0011e0c901007387 */ /* 0x000fe20000100800 */
[----:B----4-:R-:W-:-:S03]  /*12660*/  IMAD.MOV.U32 R0, RZ, RZ, R133 ;  /* 0x000000ffff007224 */ /* 0x010fc600078e0085 */
[----:B------:R-:W-:Y:S04]  /*12670*/  STL [R1+0x11ec], R132 ;  /* 0x0011ec8401007387 */ /* 0x000fe80000100800 */
[----:B------:R-:W-:Y:S04]  /*12680*/  STL [R1+0x11f4], R202 ;  /* 0x0011f4ca01007387 */ /* 0x000fe80000100800 */
[----:B------:R1:W-:Y:S04]  /*12690*/  STL [R1+0x11e8], R0 ;  /* 0x0011e80001007387 */ /* 0x0003e80000100800 */
[----:B------:R-:W-:Y:S01]  /*126a0*/  STL [R1+0x11f0], R203 ;  /* 0x0011f0cb01007387 */ /* 0x000fe20000100800 */
[----:B-1----:R-:W-:-:S03]  /*126b0*/  IMAD.MOV.U32 R0, RZ, RZ, R135 ;  /* 0x000000ffff007224 */ /* 0x002fc600078e0087 */
        /* <DEDUP_REMOVED lines=17> */
[----:B------:R-:W-:Y:S04]  /*127d0*/  STL [R1+0x1228], R0 ;  /* 0x0012280001007387 */ /* 0x000fe80000100800 */
[----:B------:R-:W-:Y:S01]  /*127e0*/  STL [R1+0x1230], R15 ;  /* 0x0012300f01007387 */ /* 0x000fe20000100800 */
[----:B--2---:R-:W-:-:S03]  /*127f0*/  IMAD.MOV.U32 R4, RZ, RZ, R143 ;  /* 0x000000ffff047224 */ /* 0x004fc600078e008f */
[----:B------:R-:W-:Y:S04]  /*12800*/  STL [R1+0x123c], R142 ;  /* 0x00123c8e01007387 */ /* 0x000fe80000100800 */
[----:B------:R-:W-:Y:S04]  /*12810*/  STL [R1+0x1238], R4 ;  /* 0x0012380401007387 */ /* 0x000fe80000100800 */
[----:B------:R-:W-:Y:S04]  /*12820*/  STL.64 [R1+0xe28], R210 ;  /* 0x000e28d201007387 */ /* 0x000fe80000100a00 */
[----:B------:R-:W2:Y:S04]  /*12830*/  LDL.LU.64 R10, [R1+0x12f8] ;  /* 0x0012f800010a7983 */ /* 0x000ea80000300a00 */
[----:B------:R-:W-:Y:S04]  /*12840*/  STL.64 [R1+0xe18], R212 ;  /* 0x000e18d401007387 */ /* 0x000fe80000100a00 */
[----:B--2---:R1:W-:Y:S04]  /*12850*/  STL.64 [R1+0xe20], R10 ;  /* 0x000e200a01007387 */ /* 0x0043e80000100a00 */
[----:B-1----:R-:W2:Y:S04]  /*12860*/  LDL.LU.64 R10, [R1+0x1300] ;  /* 0x00130000010a7983 */ /* 0x002ea80000300a00 */
[----:B------:R-:W-:Y:S04]  /*12870*/  STL.64 [R1+0xe08], R214 ;  /* 0x000e08d601007387 */ /* 0x000fe80000100a00 */
[----:B--2---:R1:W-:Y:S04]  /*12880*/  STL.64 [R1+0xe10], R10 ;  /* 0x000e100a01007387 */ /* 0x0043e80000100a00 */
[----:B-1----:R-:W2:Y:S01]  /*12890*/  LDL.LU.64 R10, [R1+0x1308] ;  /* 0x00130800010a7983 */ /* 0x002ea20000300a00 */
[----:B------:R-:W-:-:S03]  /*128a0*/  IMAD.MOV.U32 R242, RZ, RZ, R220 ;  /* 0x000000fffff27224 */ /* 0x000fc600078e00dc */
[----:B------:R1:W5:Y:S01]  /*128b0*/  LDL.LU.64 R248, [R1+0x1310] ;  /* 0x0013100001f87983 */ /* 0x0003620000300a00 */
[----:B------:R-:W-:Y:S02]  /*128c0*/  IMAD.MOV.U32 R243, RZ, RZ, R221 ;  /* 0x000000fffff37224 */ /* 0x000fe400078e00dd */
[----:B------:R-:W-:Y:S02]  /*128d0*/  IMAD.MOV.U32 R250, RZ, RZ, R216 ;  /* 0x000000fffffa7224 */ /* 0x000fe400078e00d8 */
[----:B------:R-:W-:Y:S02]  /*128e0*/  IMAD.MOV.U32 R251, RZ, RZ, R217 ;  /* 0x000000fffffb7224 */ /* 0x000fe400078e00d9 */
[----:B------:R-:W-:Y:S02]  /*128f0*/  IMAD.MOV.U32 R240, RZ, RZ, R236 ;  /* 0x000000fffff07224 */ /* 0x000fe400078e00ec */
[----:B------:R-:W-:Y:S02]  /*12900*/  IMAD.MOV.U32 R241, RZ, RZ, R237 ;  /* 0x000000fffff17224 */ /* 0x000fe400078e00ed */
[----:B------:R-:W-:-:S02]  /*12910*/  IMAD.MOV.U32 R236, RZ, RZ, R232 ;  /* 0x000000ffffec7224 */ /* 0x000fc400078e00e8 */
        /* <DEDUP_REMOVED lines=12> */
[----:B------:R-:W-:Y:S01]  /*129e0*/  IMAD.MOV.U32 R227, RZ, RZ, R17 ;  /* 0x000000ffffe37224 */ /* 0x000fe200078e0011 */
[----:B--2---:R2:W-:Y:S04]  /*129f0*/  STL.64 [R1+0xe00], R10 ;  /* 0x000e000a01007387 */ /* 0x0045e80000100a00 */
[----:B------:R1:W5:Y:S04]  /*12a00*/  LDL.LU.64 R244, [R1+0x1318] ;  /* 0x0013180001f47983 */ /* 0x0003680000300a00 */
        /* <DEDUP_REMOVED lines=34> */
[----:B--2---:R1:W5:Y:S04]  /*12c30*/  LDL.LU.64 R10, [R1+0x12e8] ;  /* 0x0012e800010a7983 */ /* 0x0043680000300a00 */
[----:B------:R-:W-:Y:S04]  /*12c40*/  STL [R1+0xc00], RZ ;  /* 0x000c00ff01007387 */ /* 0x000fe80000100800 */
        /* <DEDUP_REMOVED lines=767> */
[----:B------:R-:W-:Y:S04]  /*15c40*/  STL [R1], RZ ;  /* 0x000000ff01007387 */ /* 0x000fe80000100800 */
        /* <DEDUP_REMOVED lines=110> */
[----:B------:R-:W-:Y:S01]  /*16330*/  STL [R1+0x1bc], RZ ;  /* 0x0001bcff01007387 */ /* 0x000fe20000100800 */
[----:B------:R-:W-:-:S03]  /*16340*/  SHF.R.S32.HI R0, RZ, 0x1f, R252 ;  /* 0x0000001fff007819 */ /* 0x000fc600000114fc */
[----:B------:R-:W-:Y:S04]  /*16350*/  STL [R1+0x1c0], RZ ;  /* 0x0001c0ff01007387 */ /* 0x000fe80000100800 */
[----:B------:R-:W-:Y:S04]  /*16360*/  STL [R1+0x1c4], RZ ;  /* 0x0001c4ff01007387 */ /* 0x000fe80000100800 */
[----:B------:R-:W-:Y:S04]  /*16370*/  STL [R1+0x1c8], RZ ;  /* 0x0001c8ff01007387 */ /* 0x000fe80000100800 */
[----:B------:R-:W-:Y:S01]  /*16380*/  STL [R1+0x1cc], RZ ;  /* 0x0001ccff01007387 */ /* 0x000fe20000100800 */
[----:B------:R-:W-:-:S03]  /*16390*/  LEA.HI R3, R0, R252, RZ, 0x5 ;  /* 0x000000fc00037211 */ /* 0x000fc600078f28ff */
        /* <DEDUP_REMOVED lines=13> */
[----:B------:R2:W-:Y:S02]  /*16470*/  STL [R1+0x12b8], R3 ;  /* 0x0012b80301007387 */ /* 0x0005e40000100800 */
[----:B--2---:R-:W-:-:S05]  /*16480*/  VIADD R3, R3, 0xfffffffe ;  /* 0xfffffffe03037836 */ /* 0x004fca0000000000 */
[----:B------:R1:W-:Y:S01]  /*16490*/  STL [R1+0x12d0], R3 ;  /* 0x0012d00301007387 */ /* 0x0003e20000100800 */
[----:B------:R-:W-:Y:S02]  /*164a0*/  SHF.R.S32.HI R4, RZ, 0x1f, R5 ;  /* 0x0000001fff047819 */ /* 0x000fe40000011405 */
[----:B------:R-:W-:Y:S01]  /*164b0*/  SHF.R.S32.HI R0, RZ, 0x1f, R2 ;  /* 0x0000001fff007819 */ /* 0x000fe20000011402 */
[----:B------:R-:W-:Y:S01]  /*164c0*/  IMAD.MOV.U32 R246, RZ, RZ, R218 ;  /* 0x000000fffff67224 */ /* 0x000fe200078e00da */
[C---:B------:R-:W-:Y:S01]  /*164d0*/  SHF.L.U64.HI R4, R5.reuse, 0x2, R4 ;  /* 0x0000000205047819 */ /* 0x040fe20000010204 */
[----:B------:R-:W-:Y:S01]  /*164e0*/  IMAD.MOV.U32 R247, RZ, RZ, R219 ;  /* 0x000000fffff77224 */ /* 0x000fe200078e00db */
[C---:B------:R-:W-:Y:S01]  /*164f0*/  SHF.L.U64.HI R0, R2.reuse, 0x2, R0 ;  /* 0x0000000202007819 */ /* 0x040fe20000010200 */
[----:B------:R-:W-:Y:S01]  /*16500*/  IMAD.MOV.U32 R218, RZ, RZ, R144 ;  /* 0x000000ffffda7224 */ /* 0x000fe200078e0090 */
[----:B------:R-:W-:Y:S01]  /*16510*/  CS2R R24, SRZ ;  /* 0x0000000000187805 */ /* 0x000fe2000001ff00 */
        /* <DEDUP_REMOVED lines=14> */
[----:B------:R-:W-:Y:S01]  /*16600*/  IMAD.SHL.U32 R5, R5, 0x4, RZ ;  /* 0x0000000405057824 */ /* 0x000fe200078e00ff */
[----:B------:R-:W-:Y:S01]  /*16610*/  CS2R R40, SRZ ;  /* 0x0000000000287805 */ /* 0x000fe2000001ff00 */
[----:B------:R-:W-:Y:S01]  /*16620*/  IMAD.SHL.U32 R2, R2, 0x4, RZ ;  /* 0x0000000402027824 */ /* 0x000fe200078e00ff */
[----:B------:R-:W-:Y:S01]  /*16630*/  CS2R R42, SRZ ;  /* 0x00000000002a7805 */ /* 0x000fe2000001ff00 */
[----:B------:R-:W-:Y:S01]  /*16640*/  IMAD.MOV.U32 R252, RZ, RZ, RZ ;  /* 0x000000fffffc7224 */ /* 0x000fe200078e00ff */
        /* <DEDUP_REMOVED lines=53> */
[----:B------:R-:W-:Y:S01]  /*169a0*/  CS2R R150, SRZ ;  /* 0x0000000000967805 */ /* 0x000fe2000001ff00 */
[----:B------:R-:W-:Y:S01]  /*169b0*/  UMOV UR5, 0x1 ;  /* 0x0000000100057882 */ /* 0x000fe20000000000 */
[----:B-1----:R-:W-:-:S05]  /*169c0*/  UMOV UR44, 0xffffffff ;  /* 0xffffffff002c7882 */ /* 0x002fca0000000000 */
.L_x_1:
[----:B------:R-:W-:Y:S01]  /*169d0*/  STL.64 [R1+0x1988], R250 ;  /* 0x001988fa01007387 */ /* 0x000fe20000100a00 */
[----:B------:R-:W-:Y:S01]  /*169e0*/  UIADD3 UR44, UR44, 0x1, URZ ;  /* 0x000000012c2c7890 */ /* 0x000fe2000fffe03f */
[----:B------:R-:W-:-:S04]  /*169f0*/  DEPBAR.LE SB0, 0x2 ;  /* 0x000080800000791a */ /* 0x000fc80000000000 */
[----:B-----5:R-:W-:Y:S01]  /*16a00*/  STL.64 [R1+0x1980], R248 ;  /* 0x001980f801007387 */ /* 0x020fe20000100a00 */
[----:B------:R-:W-:Y:S01]  /*16a10*/  UMOV UR43, 0x40000040 ;  /* 0x40000040002b7882 */ /* 0x000fe20000000000 */
[----:B------:R-:W-:Y:S01]  /*16a20*/  UMOV UR41, 0x40000040 ;  /* 0x4000004000297882 */ /* 0x000fe20000000000 */
[----:B------:R-:W1:Y:S01]  /*16a30*/  LDC R3, c[0x0][0x230] ;  /* 0x00008c00ff037b82 */ /* 0x000e620000000800 */
        /* <DEDUP_REMOVED lines=62> */
[----:B--2---:R-:W2:Y:S04]  /*16e20*/  LDL.LU.64 R124, [R1+0xa00] ;  /* 0x000a0000017c7983 */ /* 0x004ea80000300a00 */
[----:B------:R-:W3:Y:S04]  /*16e30*/  LDL.LU.64 R126, [R1+0xa08] ;  /* 0x000a0800017e7983 */ /* 0x000ee80000300a00 */
[----:B------:R-:W4:Y:S04]  /*16e40*/  LDL.LU.64 R128, [R1+0xa10] ;  /* 0x000a100001807983 */ /* 0x000f280000300a00 */
[----:B------:R-:W2:Y:S04]  /*16e50*/  LDL.LU.64 R130, [R1+0xa18] ;  /* 0x000a180001827983 */ /* 0x000ea80000300a00 */
        /* <DEDUP_REMOVED lines=9> */
[----:B------:R-:W3:Y:S01]  /*16ef0*/  LDL.LU.64 R150, [R1+0xa68] ;  /* 0x000a680001967983 */ /* 0x000ee20000300a00 */
[----:B------:R-:W-:Y:S01]  /*16f00*/  UISETP.GT.AND UP0, UPT, UR44, 0x2, UPT ;  /* 0x000000022c00788c */ /* 0x000fe2000bf04270 */
[----:B------:R-:W-:Y:S06]  /*16f10*/  BAR.SYNC.DEFER_BLOCKING 0x0 ;  /* 0x0000000000007b1d */ /* 0x000fec0000010000 */
[----:B---3--:R-:W-:Y:S04]  /*16f20*/  STL.64 [R1+0x2188], R150 ;  /* 0x0021889601007387 */ /* 0x008fe80000100a00 */
[----:B--2---:R-:W-:Y:S04]  /*16f30*/  STL.64 [R1+0x2180], R148 ;  /* 0x0021809401007387 */ /* 0x004fe80000100a00 */
[----:B----4-:R-:W-:Y:S04]  /*16f40*/  STL.64 [R1+0x2178], R146 ;  /* 0x0021789201007387 */ /* 0x010fe80000100a00 */
        /* <DEDUP_REMOVED lines=62> */
[----:B------:R-:W2:Y:S04]  /*17330*/  LDL.LU.64 R26, [R1+0xc08] ;  /* 0x000c0800011a7983 */ /* 0x000ea80000300a00 */
        /* <DEDUP_REMOVED lines=61> */
[----:B------:R-:W2:Y:S01]  /*17710*/  LDL.LU.64 R150, [R1+0xdf8] ;  /* 0x000df80001967983 */ /* 0x000ea20000300a00 */
[----:B------:R-:W-:-:S03]  /*17720*/  USEL UR44, UR44, URZ, !UP0 ;  /* 0x0000003f2c2c7287 */ /* 0x000fc6000c000000 */
[----:B------:R-:W3:Y:S01]  /*17730*/  LDL.LU.64 R152, [R1+0xa70] ;  /* 0x000a700001987983 */ /* 0x000ee20000300a00 */
[----:B------:R-:W-:Y:S02]  /*17740*/  ULEA UR8, UR44, UR4, 0xf ;  /* 0x000000042c087291 */ /* 0x000fe4000f8e783f */
[----:B------:R-:W-:Y:S01]  /*17750*/  ULEA UR9, UR44, UR4, 0x10 ;  /* 0x000000042c097291 */ /* 0x000fe2000f8e803f */
[----:B------:R-:W3:Y:S01]  /*17760*/  LDL.LU.64 R154, [R1+0xa78] ;  /* 0x000a7800019a7983 */ /* 0x000ee20000300a00 */
[----:B------:R-:W-:Y:S02]  /*17770*/  UIADD3 UR8, UR8, 0x30000, URZ ;  /* 0x0003000008087890 */ /* 0x000fe4000fffe03f */
[----:B------:R-:W-:Y:S01]  /*17780*/  USHF.R.U32.HI UR9, URZ, 0x4, UR9 ;  /* 0x000000043f097899 */ /* 0x000fe20008011609 */
[----:B------:R-:W3:Y:S01]  /*17790*/  LDL.LU.64 R156, [R1+0xa80] ;  /* 0x000a8000019c7983 */ /* 0x000ee20000300a00 */
[----:B------:R-:W-:Y:S02]  /*177a0*/  USHF.R.U32.HI UR8, URZ, 0x4, UR8 ;  /* 0x000000043f087899 */ /* 0x000fe40008011608 */
[----:B------:R-:W-:Y:S01]  /*177b0*/  USGXT.U32 UR42, UR9, 0xe ;  /* 0x0000000e092a789a */ /* 0x000fe20008000000 */
[----:B------:R-:W3:Y:S01]  /*177c0*/  LDL.LU.64 R158, [R1+0xa88] ;  /* 0x000a8800019e7983 */ /* 0x000ee20000300a00 */
[----:B------:R-:W-:-:S02]  /*177d0*/  USGXT.U32 UR40, UR8, 0xe ;  /* 0x0000000e0828789a */ /* 0x000fc40008000000 */
[----:B------:R-:W-:Y:S01]  /*177e0*/  UIADD3 UR26, UP1, UR42, 0x2, URZ ;  /* 0x000000022a1a7890 */ /* 0x000fe2000ff3e03f */
[----:B------:R-:W3:Y:S01]  /*177f0*/  LDL.LU.64 R160, [R1+0xa90] ;  /* 0x000a900001a07983 */ /* 0x000ee20000300a00 */
[----:B------:R-:W-:Y:S01]  /*17800*/  UIADD3 UR24, UP0, UR40, 0x2, URZ ;  /* 0x0000000228187890 */ /* 0x000fe2000ff1e03f */
[----:B------:R-:W-:Y:S01]  /*17810*/  UMOV UR8, URZ ;  /* 0x0000003f00087c82 */ /* 0x000fe20008000000 */
[----:B------:R-:W-:Y:S02]  /*17820*/  UMOV UR9, URZ ;  /* 0x0000003f00097c82 */ /* 0x000fe40008000000 */
[----:B------:R-:W-:Y:S01]  /*17830*/  UIADD3.X UR25, UR8, 0x40000040, URZ, UP0, !UPT ;  /* 0x4000004008197890 */ /* 0x000fe200087fe43f */
[----:B------:R-:W3:Y:S01]  /*17840*/  LDL.LU.64 R162, [R1+0xa98] ;  /* 0x000a980001a27983 */ /* 0x000ee20000300a00 */
[----:B------:R-:W-:Y:S01]  /*17850*/  UIADD3.X UR27, UR9, 0x40000040, URZ, UP1, !UPT ;  /* 0x40000040091b7890 */ /* 0x000fe20008ffe43f */
[----:B--2---:R-:W-:Y:S01]  /*17860*/  WARPGROUP.ARRIVE ;  /* 0x00000000000079c5 */ /* 0x004fe20000000000 */
[----:B------:R-:W-:Y:S01]  /*17870*/  UIADD3.64 UR36, UR24, 0x2, URZ ;  /* 0x0000000218247897 */ /* 0x000fe2000fffe03f */
[----:B------:R-:W3:Y:S04]  /*17880*/  LDL.LU.64 R164, [R1+0xaa0] ;  /* 0x000aa00001a47983 */ /* 0x000ee80000300a00 */
[----:B------:R-:W-:Y:S01]  /*17890*/  HGMMA.64x256x8.F32.TF32 R24, gdesc[UR40], R24, gsb0 ;  /* 0x07e00000281879f0 */ /* 0x000fe20008002818 */
[----:B------:R-:W-:Y:S01]  /*178a0*/  UIADD3.64 UR38, UR26, 0x2, URZ ;  /* 0x000000021a267897 */ /* 0x000fe2000fffe03f */
[----:B------:R-:W3:Y:S01]  /*178b0*/  LDL.LU.64 R166, [R1+0xaa8] ;  /* 0x000aa80001a67983 */ /* 0x000ee20000300a00 */
[----:B------:R-:W-:-:S02]  /*178c0*/  UIADD3.64 UR34, UR26, 0x4, URZ ;  /* 0x000000041a227897 */ /* 0x000fc4000fffe03f */
[----:B------:R-:W-:Y:S01]  /*178d0*/  UIADD3.64 UR32, UR24, 0x4, URZ ;  /* 0x0000000418207897 */ /* 0x000fe2000fffe03f */
[----:B------:R-:W3:Y:S04]  /*178e0*/  LDL.LU.64 R168, [R1+0xab0] ;  /* 0x000ab00001a87983 */ /* 0x000ee80000300a00 */
        /* <DEDUP_REMOVED lines=41> */
[----:B------:R-:W-:Y:S04]  /*17b80*/  STL.64 [R1+0x1788], R14 ;  /* 0x0017880e01007387 */ /* 0x000fe80000100a00 */
[----:B------:R-:W-:Y:S04]  /*17b90*/  STL.64 [R1+0x1780], R10 ;  /* 0x0017800a01007387 */ /* 0x000fe80000100a00 */
[----:B------:R-:W-:Y:S04]  /*17ba0*/  STL [R1+0x1768], R8 ;  /* 0x0017680801007387 */ /* 0x000fe80000100800 */
[----:B------:R-:W-:Y:S01]  /*17bb0*/  STL.64 [R1+0x1750], R6 ;  /* 0x0017500601007387 */ /* 0x000fe20000100a00 */
[----:B------:R-:W-:-:S02]  /*17bc0*/  WARPGROUP.DEPBAR.LE gsb0, 0x0 ;  /* 0x00008000000079c5 */ /* 0x000fc40000010000 */
[----:B------:R-:W-:-:S06]  /*17bd0*/  WARPGROUP.ARRIVE ;  /* 0x00000000000079c5 */ /* 0x000fcc0000000000 */
[----:B------:R-:W-:Y:S03]  /*17be0*/  HGMMA.64x256x8.F32.TF32 R24, gdesc[UR24], R24, gsb0 ;  /* 0x07e00000181879f0 */ /* 0x000fe60008002818 */
[----:B------:R-:W-:Y:S02]  /*17bf0*/  WARPGROUP.DEPBAR.LE gsb0, 0x0 ;  /* 0x00008000000079c5 */ /* 0x000fe40000010000 */
[----:B------:R-:W-:-:S15]  /*17c00*/  WARPGROUP.ARRIVE ;  /* 0x00000000000079c5 */ /* 0x000fde0000000000 */
[----:B------:R-:W-:-:S08]  /*17c10*/  NOP ;  /* 0x0000000000007918 */ /* 0x000fd00000000000 */
[----:B------:R-:W-:Y:S03]  /*17c20*/  HGMMA.64x256x8.F32.TF32 R24, gdesc[UR36], R24, gsb0 ;  /* 0x07e00000241879f0 */ /* 0x000fe60008002818 */
[----:B------:R-:W-:Y:S02]  /*17c30*/  WARPGROUP.DEPBAR.LE gsb0, 0x0 ;  /* 0x00008000000079c5 */ /* 0x000fe40000010000 */
[----:B------:R-:W-:-:S15]  /*17c40*/  WARPGROUP.ARRIVE ;  /* 0x00000000000079c5 */ /* 0x000fde0000000000 */
[----:B------:R-:W-:-:S08]  /*17c50*/  NOP ;  /* 0x0000000000007918 */ /* 0x000fd00000000000 */
[----:B------:R-:W-:Y:S03]  /*17c60*/  HGMMA.64x256x8.F32.TF32 R24, gdesc[UR32], R24, gsb0 ;  /* 0x07e00000201879f0 */ /* 0x000fe60008002818 */
[----:B------:R-:W-:Y:S02]  /*17c70*/  WARPGROUP.DEPBAR.LE gsb0, 0x0 ;  /* 0x00008000000079c5 */ /* 0x000fe40000010000 */
        /* <DEDUP_REMOVED lines=64> */
[----:B--2---:R-:W3:Y:S04]  /*18080*/  LDL.LU.64 R150, [R1+0x2188] ;  /* 0x0021880001967983 */ /* 0x004ee80000300a00 */
        /* <DEDUP_REMOVED lines=12> */
[----:B------:R-:W3:Y:S01]  /*18150*/  LDL.LU.64 R124, [R1+0x2120] ;  /* 0x00212000017c7983 */ /* 0x000ee20000300a00 */
[----:B------:R-:W-:Y:S01]  /*18160*/  UIADD3.64 UR22, UR26, 0x7fe, URZ ;  /* 0x000007fe1a167897 */ /* 0x000fe2000fffe03f */
[----:B------:R-:W-:Y:S01]  /*18170*/  UMOV UR20, UR40 ;  /* 0x0000002800147c82 */ /* 0x000fe20008000000 */
[----:B------:R-:W-:Y:S01]  /*18180*/  UMOV UR21, UR41 ;  /* 0x0000002900157c82 */ /* 0x000fe20008000000 */
[----:B------:R-:W-:Y:S01]  /*18190*/  UIADD3.64 UR18, UR26, 0x800, URZ ;  /* 0x000008001a127897 */ /* 0x000fe2000fffe03f */
[----:B------:R-:W2:Y:S01]  /*181a0*/  LDL.LU.64 R122, [R1+0x2118] ;  /* 0x00211800017a7983 */ /* 0x000ea20000300a00 */
[----:B------:R-:W-:Y:S01]  /*181b0*/  UMOV UR16, UR24 ;  /* 0x0000001800107c82 */ /* 0x000fe20008000000 */
[----:B------:R-:W-:Y:S01]  /*181c0*/  UMOV UR17, UR25 ;  /* 0x0000001900117c82 */ /* 0x000fe20008000000 */
[----:B------:R-:W-:Y:S01]  /*181d0*/  UIADD3.64 UR14, UR26, 0x802, URZ ;  /* 0x000008021a0e7897 */ /* 0x000fe2000fffe03f */
[----:B------:R-:W4:Y:S01]  /*181e0*/  LDL.LU.64 R120, [R1+0x2110] ;  /* 0x0021100001787983 */ /* 0x000f220000300a00 */
[----:B------:R-:W-:Y:S01]  /*181f0*/  UMOV UR12, UR36 ;  /* 0x00000024000c7c82 */ /* 0x000fe20008000000 */
[----:B------:R-:W-:Y:S01]  /*18200*/  UMOV UR13, UR37 ;  /* 0x00000025000d7c82 */ /* 0x000fe20008000000 */
[----:B------:R-:W-:Y:S01]  /*18210*/  UIADD3.64 UR10, UR26, 0x804, URZ ;  /* 0x000008041a0a7897 */ /* 0x000fe2000fffe03f */
[----:B------:R-:W4:Y:S01]  /*18220*/  LDL.LU.64 R118, [R1+0x2108] ;  /* 0x0021080001767983 */ /* 0x000f220000300a00 */
[----:B------:R-:W-:Y:S01]  /*18230*/  UMOV UR8, UR32 ;  /* 0x0000002000087c82 */ /* 0x000fe20008000000 */
[----:B------:R-:W-:-:S02]  /*18240*/  UMOV UR9, UR33 ;  /* 0x0000002100097c82 */ /* 0x000fc40008000000 */
[----:B------:R-:W4:Y:S04]  /*18250*/  LDL.LU.64 R116, [R1+0x2100] ;  /* 0x0021000001747983 */ /* 0x000f280000300a00 */
        /* <DEDUP_REMOVED lines=45> */
[----:B------:R-:W4:Y:S01]  /*18530*/  LDL.LU.64 R24, [R1+0x1f90] ;  /* 0x001f900001187983 */ /* 0x000f220000300a00 */
[----:B---3--:R-:W-:-:S06]  /*18540*/  WARPGROUP.ARRIVE ;  /* 0x00000000000079c5 */ /* 0x008fcc0000000000 */
        /* <DEDUP_REMOVED lines=14> */
[----:B------:R3:W-:Y:S04]  /*18630*/  STL.64 [R1+0xa00], R124 ;  /* 0x000a007c01007387 */ /* 0x0007e80000100a00 */
        /* <DEDUP_REMOVED lines=63> */
[----:B---3--:R-:W3:Y:S04]  /*18a30*/  LDL.LU.64 R124, [R1+0x400] ;  /* 0x00040000017c7983 */ /* 0x008ee80000300a00 */
[----:B-1----:R-:W4:Y:S04]  /*18a40*/  LDL.LU.64 R126, [R1+0x408] ;  /* 0x00040800017e7983 */ /* 0x002f280000300a00 */
        /* <DEDUP_REMOVED lines=12> */
[----:B----4-:R-:W-:Y:S04]  /*18b10*/  STL.64 [R1+0x1d88], R150 ;  /* 0x001d889601007387 */ /* 0x010fe80000100a00 */
[----:B---3--:R-:W-:Y:S04]  /*18b20*/  STL.64 [R1+0x1d80], R148 ;  /* 0x001d809401007387 */ /* 0x008fe80000100a00 */
[----:B--2---:R-:W-:Y:S04]  /*18b30*/  STL.64 [R1+0x1d78], R146 ;  /* 0x001d789201007387 */ /* 0x004fe80000100a00 */
        /* <DEDUP_REMOVED lines=61> */
[----:B-1----:R-:W2:Y:S04]  /*18f10*/  LDL.LU.64 R24, [R1+0x600] ;  /* 0x0006000001187983 */ /* 0x002ea80000300a00 */
        /* <DEDUP_REMOVED lines=63> */
[----:B--2---:R-:W-:Y:S04]  /*19310*/  STL.64 [R1+0x1f88], R150 ;  /* 0x001f889601007387 */ /* 0x004fe80000100a00 */
[----:B----4-:R-:W-:Y:S04]  /*19320*/  STL.64 [R1+0x1f80], R148 ;  /* 0x001f809401007387 */ /* 0x010fe80000100a00 */
[----:B---3--:R-:W-:Y:S04]  /*19330*/  STL.64 [R1+0x1f78], R146 ;  /* 0x001f789201007387 */ /* 0x008fe80000100a00 */
        /* <DEDUP_REMOVED lines=125> */
[----:B------:R-:W-:-:S02]  /*19b10*/  UIADD3.64 UR40, UR24, 0x1fe, URZ ;  /* 0x000001fe18287897 */ /* 0x000fc4000fffe03f */
[----:B------:R-:W-:Y:S01]  /*19b20*/  UIADD3.64 UR28, UR24, 0x200, URZ ;  /* 0x00000200181c7897 */ /* 0x000fe2000fffe03f */
[----:B------:R-:W3:Y:S01]  /*19b30*/  LDL.LU.64 R152, [R1+0x470] ;  /* 0x0004700001987983 */ /* 0x000ee20000300a00 */
[----:B------:R-:W-:Y:S01]  /*19b40*/  UMOV UR30, UR26 ;  /* 0x0000001a001e7c82 */ /* 0x000fe20008000000 */
[----:B------:R-:W-:Y:S01]  /*19b50*/  UMOV UR31, UR27 ;  /* 0x0000001b001f7c82 */ /* 0x000fe20008000000 */
[----:B------:R-:W-:Y:S01]  /*19b60*/  UIADD3.64 UR36, UR24, 0x202, URZ ;  /* 0x0000020218247897 */ /* 0x000fe2000fffe03f */
[----:B------:R-:W3:Y:S01]  /*19b70*/  LDL.LU.64 R154, [R1+0x478] ;  /* 0x00047800019a7983 */ /* 0x000ee20000300a00 */
[----:B------:R-:W-:-:S03]  /*19b80*/  UIADD3.64 UR32, UR24, 0x204, URZ ;  /* 0x0000020418207897 */ /* 0x000fc6000fffe03f */
        /* <DEDUP_REMOVED lines=48> */
[----:B--2---:R-:W-:-:S06]  /*19e90*/  WARPGROUP.ARRIVE ;  /* 0x00000000000079c5 */ /* 0x004fcc0000000000 */
        /* <DEDUP_REMOVED lines=142> */
[----:B------:R-:W-:Y:S01]  /*1a780*/  UMOV UR20, UR40 ;  /* 0x0000002800147c82 */ /* 0x000fe20008000000 */
[----:B------:R-:W-:Y:S01]  /*1a790*/  UMOV UR21, UR41 ;  /* 0x0000002900157c82 */ /* 0x000fe20008000000 */
[----:B------:R-:W-:Y:S01]  /*1a7a0*/  UMOV UR30, UR18 ;  /* 0x00000012001e7c82 */ /* 0x000fe20008000000 */
[----:B------:R-:W-:Y:S01]  /*1a7b0*/  UMOV UR31, UR19 ;  /* 0x00000013001f7c82 */ /* 0x000fe20008000000 */
[----:B------:R-:W-:Y:S01]  /*1a7c0*/  UMOV UR12, UR36 ;  /* 0x00000024000c7c82 */ /* 0x000fe20008000000 */
[----:B------:R-:W-:Y:S01]  /*1a7d0*/  UMOV UR13, UR37 ;  /* 0x00000025000d7c82 */ /* 0x000fe20008000000 */
[----:B------:R-:W-:Y:S01]  /*1a7e0*/  UMOV UR8, UR32 ;  /* 0x0000002000087c82 */ /* 0x000fe20008000000 */
[----:B------:R-:W-:Y:S01]  /*1a7f0*/  UMOV UR9, UR33 ;  /* 0x0000002100097c82 */ /* 0x000fe20008000000 */
        /* <DEDUP_REMOVED lines=79> */
[----:B-1----:R-:W3:Y:S04]  /*1acf0*/  LDL.LU.64 R150, [R1+0x1d88] ;  /* 0x001d880001967983 */ /* 0x002ee80000300a00 */
        /* <DEDUP_REMOVED lines=13> */
[----:B------:R-:W-:-:S02]  /*1add0*/  UIADD3.64 UR40, UR24, 0x3fe, URZ ;  /* 0x000003fe18287897 */ /* 0x000fc4000fffe03f */
[----:B------:R-:W-:Y:S01]  /*1ade0*/  UIADD3.64 UR28, UR24, 0x400, URZ ;  /* 0x00000400181c7897 */ /* 0x000fe2000fffe03f */
[----:B------:R-:W2:Y:S01]  /*1adf0*/  LDL.LU.64 R122, [R1+0x1d18] ;  /* 0x001d1800017a7983 */ /* 0x000ea20000300a00 */
[----:B------:R-:W-:Y:S01]  /*1ae00*/  UMOV UR30, UR26 ;  /* 0x0000001a001e7c82 */ /* 0x000fe20008000000 */
[----:B------:R-:W-:Y:S01]  /*1ae10*/  UMOV UR31, UR27 ;  /* 0x0000001b001f7c82 */ /* 0x000fe20008000000 */
[----:B------:R-:W-:Y:S01]  /*1ae20*/  UIADD3.64 UR36, UR24, 0x402, URZ ;  /* 0x0000040218247897 */ /* 0x000fe2000fffe03f */
[----:B------:R-:W4:Y:S01]  /*1ae30*/  LDL.LU.64 R120, [R1+0x1d10] ;  /* 0x001d100001787983 */ /* 0x000f220000300a00 */
[----:B------:R-:W-:-:S03]  /*1ae40*/  UIADD3.64 UR32, UR24, 0x404, URZ ;  /* 0x0000040418207897 */ /* 0x000fc6000fffe03f */
        /* <DEDUP_REMOVED lines=127> */
[----:B-1----:R-:W4:Y:S04]  /*1b640*/  LDL.LU.64 R124, [R1] ;  /* 0x00000000017c7983 */ /* 0x002f280000300a00 */
[----:B---3--:R-:W3:Y:S04]  /*1b650*/  LDL.LU.64 R126, [R1+0x8] ;  /* 0x00000800017e7983 */ /* 0x008ee80000300a00 */
[----:B--2---:R-:W2:Y:S04]  /*1b660*/  LDL.LU.64 R128, [R1+0x10] ;  /* 0x0000100001807983 */ /* 0x004ea80000300a00 */
[----:B------:R-:W4:Y:S04]  /*1b670*/  LDL.LU.64 R130, [R1+0x18] ;  /* 0x0000180001827983 */ /* 0x000f280000300a00 */
[----:B------:R-:W3:Y:S04]  /*1b680*/  LDL.LU.64 R132, [R1+0x20] ;  /* 0x0000200001847983 */ /* 0x000ee80000300a00 */
[----:B------:R-:W2:Y:S04]  /*1b690*/  LDL.LU.64 R134, [R1+0x28] ;  /* 0x0000280001867983 */ /* 0x000ea80000300a00 */
        /* <DEDUP_REMOVED lines=8> */
[----:B---3--:R-:W-:Y:S04]  /*1b720*/  STL.64 [R1+0x1b88], R150 ;  /* 0x001b889601007387 */ /* 0x008fe80000100a00 */
[----:B----4-:R-:W-:Y:S04]  /*1b730*/  STL.64 [R1+0x1b80], R148 ;  /* 0x001b809401007387 */ /* 0x010fe80000100a00 */
        /* <DEDUP_REMOVED lines=283> */
[----:B------:R-:W2:Y:S01]  /*1c8f0*/  LDL.LU.64 R120, [R1+0x1b10] ;  /* 0x001b100001787983 */ /* 0x000ea20000300a00 */
[----:B------:R-:W-:-:S03]  /*1c900*/  UIADD3.64 UR32, UR24, 0x604, URZ ;  /* 0x0000060418207897 */ /* 0x000fc6000fffe03f */
        /* <DEDUP_REMOVED lines=48> */
[----:B------:R-:W4:Y:S01]  /*1cc10*/  LDL R6, [R1+0x12d0] ;  /* 0x0012d00001067983 */ /* 0x000f220000100800 */
        /* <DEDUP_REMOVED lines=15> */
[----:B------:R-:W-:Y:S04]  /*1cd10*/  STL.64 [R1], R124 ;  /* 0x0000007c01007387 */ /* 0x000fe80000100a00 */
        /* <DEDUP_REMOVED lines=128> */
[----:B------:R-:W-:-:S02]  /*1d520*/  UMOV UR21, UR41 ;  /* 0x0000002900157c82 */ /* 0x000fc40008000000 */
[----:B------:R-:W3:Y:S04]  /*1d530*/  LDL.LU R11, [R1+0xe38] ;  /* 0x000e3800010b7983 */ /* 0x000ee80000300800 */
[----:B------:R-:W3:Y:S01]  /*1d540*/  LDL.LU R7, [R1+0xe3c] ;  /* 0x000e3c0001077983 */ /* 0x000ee20000300800 */
[----:B------:R-:W-:Y:S01]  /*1d550*/  UMOV UR16, UR28 ;  /* 0x0000001c00107c82 */ /* 0x000fe20008000000 */
[----:B------:R-:W-:Y:S01]  /*1d560*/  UMOV UR17, UR29 ;  /* 0x0000001d00117c82 */ /* 0x000fe20008000000 */
[----:B------:R-:W-:Y:S01]  /*1d570*/  UMOV UR12, UR36 ;  /* 0x00000024000c7c82 */ /* 0x000fe20008000000 */
[----:B------:R-:W-:Y:S01]  /*1d580*/  UMOV UR13, UR37 ;  /* 0x00000025000d7c82 */ /* 0x000fe20008000000 */
[----:B------:R-:W1:Y:S01]  /*1d590*/  S2R R15, SR_TID.X ;  /* 0x00000000000f7919 */ /* 0x000e620000002100 */
[----:B------:R-:W-:Y:S01]  /*1d5a0*/  VIADD R3, R3, 0xffffffc0 ;  /* 0xffffffc003037836 */ /* 0x000fe20000000000 */
[----:B------:R-:W-:Y:S01]  /*1d5b0*/  UIADD3 UR5, UR5, 0x1, URZ ;  /* 0x0000000105057890 */ /* 0x000fe2000fffe03f */
[C---:B----4-:R-:W-:Y:S01]  /*1d5c0*/  ISETP.GE.AND P0, PT, R252.reuse, R6, PT ;  /* 0x00000006fc00720c */ /* 0x050fe20003f06270 */
[----:B------:R-:W-:Y:S01]  /*1d5d0*/  STL [R1+0x176c], R252 ;  /* 0x00176cfc01007387 */ /* 0x000fe20000100800 */
[----:B------:R-:W-:Y:S01]  /*1d5e0*/  IMAD R3, R252, -0x20, R3 ;  /* 0xffffffe0fc037824 */ /* 0x000fe200078e0203 */
[----:B------:R-:W-:Y:S01]  /*1d5f0*/  UISETP.GT.AND UP0, UPT, UR5, 0x2, UPT ;  /* 0x000000020500788c */ /* 0x000fe2000bf04270 */
[----:B------:R-:W-:Y:S01]  /*1d600*/  UMOV UR8, UR32 ;  /* 0x0000002000087c82 */ /* 0x000fe20008000000 */
[----:B------:R-:W-:-:S02]  /*1d610*/  UMOV UR9, UR33 ;  /* 0x0000002100097c82 */ /* 0x000fc40008000000 */
[----:B------:R-:W-:Y:S01]  /*1d620*/  ISETP.GT.AND P1, PT, R3, RZ, PT ;  /* 0x000000ff0300720c */ /* 0x000fe20003f24270 */
[----:B------:R-:W-:-:S03]  /*1d630*/  USEL UR5, UR5, URZ, !UP0 ;  /* 0x0000003f05057287 */ /* 0x000fc6000c000000 */
[----:B------:R-:W-:-:S04]  /*1d640*/  SEL R9, RZ, 0x4, !P1 ;  /* 0x00000004ff097807 */ /* 0x000fc80004800000 */
[----:B------:R-:W-:-:S04]  /*1d650*/  SEL R9, R9, RZ, !P0 ;  /* 0x000000ff09097207 */ /* 0x000fc80004000000 */
[----:B------:R-:W-:Y:S01]  /*1d660*/  ISETP.NE.U32.AND P2, PT, R9, RZ, PT ;  /* 0x000000ff0900720c */ /* 0x000fe20003f45070 */
[C---:B-1----:R-:W-:Y:S01]  /*1d670*/  IMAD.SHL.U32 R14, R15.reuse, 0x10, RZ ;  /* 0x000000100f0e7824 */ /* 0x042fe200078e00ff */
[----:B------:R-:W-:-:S04]  /*1d680*/  LOP3.LUT R15, R15, 0x7f, RZ, 0xc0, !PT ;  /* 0x0000007f0f0f7812 */ /* 0x000fc800078ec0ff */
[----:B------:R-:W-:-:S05]  /*1d690*/  LOP3.LUT R6, R14, 0x70, RZ, 0xc0, !PT ;  /* 0x000000700e067812 */ /* 0x000fca00078ec0ff */
[----:B------:R-:W-:Y:S01]  /*1d6a0*/  IMAD R6, R15, 0x80, R6 ;  /* 0x000000800f067824 */ /* 0x000fe200078e0206 */
[----:B--2---:R-:W-:-:S06]  /*1d6b0*/  WARPGROUP.ARRIVE ;  /* 0x00000000000079c5 */ /* 0x004fcc0000000000 */
[----:B------:R-:W-:Y:S01]  /*1d6c0*/  HGMMA.64x256x8.F32.TF32 R24, gdesc[UR20], R24, gsb0 ;  /* 0x07e00000141879f0 */ /* 0x000fe20008002818 */
[----:B---3--:R-:W-:-:S05]  /*1d6d0*/  IADD3 R7, P1, R7, R5, RZ ;  /* 0x0000000507077210 */ /* 0x008fca0007f3e0ff */
[----:B------:R-:W-:Y:S01]  /*1d6e0*/  IMAD.X R11, R11, 0x1, R4, P1 ;  /* 0x000000010b0b7824 */ /* 0x000fe200008e0604 */
[----:B------:R-:W-:Y:S04]  /*1d6f0*/  STL [R1+0xe3c], R7 ;  /* 0x000e3c0701007387 */ /* 0x000fe80000100800 */
[----:B------:R-:W-:Y:S04]  /*1d700*/  STL [R1+0xe38], R11 ;  /* 0x000e380b01007387 */ /* 0x000fe80000100800 */
[----:B------:R-:W2:Y:S04]  /*1d710*/  LDL.LU R14, [R1+0xe40] ;  /* 0x000e4000010e7983 */ /* 0x000ea80000300800 */
[----:B------:R-:W3:Y:S04]  /*1d720*/  LDL.LU R10, [R1+0xe44] ;  /* 0x000e4400010a7983 */ /* 0x000ee80000300800 */
[----:B------:R-:W4:Y:S01]  /*1d730*/  LDL.LU R8, [R1+0xe48] ;  /* 0x000e480001087983 */ /* 0x000f220000300800 */
[----:B------:R-:W-:-:S02]  /*1d740*/  WARPGROUP.DEPBAR.LE gsb0, 0x0 ;  /* 0x00008000000079c5 */ /* 0x000fc40000010000 */
[----:B------:R-:W-:-:S06]  /*1d750*/  WARPGROUP.ARRIVE ;  /* 0x00000000000079c5 */ /* 0x000fcc0000000000 */
[----:B------:R-:W-:Y:S03]  /*1d760*/  HGMMA.64x256x8.F32.TF32 R24, gdesc[UR16], R24, gsb0 ;  /* 0x07e00000101879f0 */ /* 0x000fe60008002818 */
[----:B------:R-:W-:Y:S02]  /*1d770*/  WARPGROUP.DEPBAR.LE gsb0, 0x0 ;  /* 0x00008000000079c5 */ /* 0x000fe40000010000 */
[----:B------:R-:W-:-:S15]  /*1d780*/  WARPGROUP.ARRIVE ;  /* 0x00000000000079c5 */ /* 0x000fde0000000000 */
[----:B------:R-:W-:-:S08]  /*1d790*/  NOP ;  /* 0x0000000000007918 */ /* 0x000fd00000000000 */
[----:B------:R-:W-:Y:S01]  /*1d7a0*/  HGMMA.64x256x8.F32.TF32 R24, gdesc[UR12], R24, gsb0 ;  /* 0x07e000000c1879f0 */ /* 0x000fe20008002818 */
[----:B------:R-:W-:-:S06]  /*1d7b0*/  ULEA UR12, UR5, UR4, 0xf ;  /* 0x00000004050c7291 */ /* 0x000fcc000f8e783f */
[----:B------:R-:W-:Y:S02]  /*1d7c0*/  VIADD R9, R6, UR12 ;  /* 0x0000000c06097c36 */ /* 0x000fe40008000000 */
[----:B------:R-:W4:Y:S01]  /*1d7d0*/  LDL.LU R6, [R1+0xe4c] ;  /* 0x000e4c0001067983 */ /* 0x000f220000300800 */
[----:B------:R-:W-:Y:S02]  /*1d7e0*/  ISETP.GT.AND P1, PT, R3, 0x1, PT ;  /* 0x000000010300780c */ /* 0x000fe40003f24270 */
[----:B---3--:R-:W-:-:S05]  /*1d7f0*/  IADD3 R10, P3, R10, R5, RZ ;  /* 0x000000050a0a7210 */ /* 0x008fca0007f7e0ff */
[----:B--2---:R-:W-:Y:S01]  /*1d800*/  IMAD.X R14, R14, 0x1, R4, P3 ;  /* 0x000000010e0e7824 */ /* 0x004fe200018e0604 */
[----:B------:R-:W-:Y:S02]  /*1d810*/  WARPGROUP.DEPBAR.LE gsb0, 0x0 ;  /* 0x00008000000079c5 */ /* 0x000fe40000010000 */
[----:B------:R-:W-:-:S08]  /*1d820*/  WARPGROUP.ARRIVE ;  /* 0x00000000000079c5 */ /* 0x000fd00000000000 */
[----:B------:R-:W-:Y:S01]  /*1d830*/  HGMMA.64x256x8.F32.TF32 R24, gdesc[UR8], R24, gsb0 ;  /* 0x07e00000081879f0 */ /* 0x000fe20008002818 */
[----:B----4-:R-:W-:-:S05]  /*1d840*/  IADD3 R6, P4, R6, R5, RZ ;  /* 0x0000000506067210 */ /* 0x010fca0007f9e0ff */
[----:B------:R-:W-:Y:S01]  /*1d850*/  IMAD.X R8, R8, 0x1, R4, P4 ;  /* 0x0000000108087824 */ /* 0x000fe200020e0604 */
[----:B------:R-:W-:Y:S02]  /*1d860*/  WARPGROUP.DEPBAR.LE gsb0, 0x0 ;  /* 0x00008000000079c5 */ /* 0x000fe40000010000 */
[----:B------:R-:W-:Y:S04]  /*1d870*/  STL [R1+0x1778], R145 ;  /* 0x0017789101007387 */ /* 0x000fe80000100800 */
[----:B------:R1:W-:Y:S02]  /*1d880*/  STL [R1+0x1774], R146 ;  /* 0x0017749201007387 */ /* 0x0003e40000100800 */
[----:B-1----:R-:W-:Y:S01]  /*1d890*/  IMAD.MOV.U32 R146, RZ, RZ, R7 ;  /* 0x000000ffff927224 */ /* 0x002fe200078e0007 */
[----:B------:R-:W-:Y:S01]  /*1d8a0*/  SEL R7, RZ, 0x4, !P1 ;  /* 0x00000004ff077807 */ /* 0x000fe20004800000 */
[----:B------:R1:W-:Y:S03]  /*1d8b0*/  STL [R1+0x1770], R147 ;  /* 0x0017709301007387 */ /* 0x0003e60000100800 */
[----:B------:R-:W-:Y:S01]  /*1d8c0*/  SEL R7, R7, RZ, !P0 ;  /* 0x000000ff07077207 */ /* 0x000fe20004000000 */
[----:B------:R-:W-:Y:S01]  /*1d8d0*/  STL.64 [R1+0x1760], R148 ;  /* 0x0017609401007387 */ /* 0x000fe20000100a00 */
[----:B------:R-:W-:Y:S02]  /*1d8e0*/  BAR.SYNC.DEFER_BLOCKING 0x0 ;  /* 0x0000000000007b1d */ /* 0x000fe40000010000 */
[----:B------:R-:W-:Y:S01]  /*1d8f0*/  ISETP.NE.U32.AND P1, PT, R7, RZ, PT ;  /* 0x000000ff0700720c */ /* 0x000fe20003f25070 */
[----:B-1----:R-:W-:-:S03]  /*1d900*/  IMAD.MOV.U32 R147, RZ, RZ, R11 ;  /* 0x000000ffff937224 */ /* 0x002fc600078e000b */
[----:B------:R-:W-:Y:S04]  /*1d910*/  STL.64 [R1+0x1758], R150 ;  /* 0x0017589601007387 */ /* 0x000fe80000100a00 */
[----:B------:R-:W2:Y:S04]  /*1d920*/  LDL.LU R11, [R1+0xe50] ;  /* 0x000e5000010b7983 */ /* 0x000ea80000300800 */
[----:B------:R-:W3:Y:S04]  /*1d930*/  LDL.LU R7, [R1+0xe54] ;  /* 0x000e540001077983 */ /* 0x000ee80000300800 */
[----:B------:R-:W4:Y:S04]  /*1d940*/  LDL.LU R145, [R1+0xe58] ;  /* 0x000e580001917983 */ /* 0x000f280000300800 */
[----:B------:R-:W-:Y:S01]  /*1d950*/  @!PT LDS RZ, [RZ] ;  /* 0x00000000fffff984 */ /* 0x000fe20000000800 */
[----:B------:R-:W-:Y:S01]  /*1d960*/  @!PT LDS RZ, [RZ] ;  /* 0x00000000fffff984 */ /* 0x000fe20000000800 */
[----:B------:R-:W-:Y:S01]  /*1d970*/  @!PT LDS RZ, [RZ] ;  /* 0x00000000fffff984 */ /* 0x000fe20000000800 */
[----:B------:R1:W-:Y:S04]  /*1d980*/  LDGSTS.E [R9+0x30000], desc[UR6][R146.64], P2 ;  /* 0x3000000092097fae */ /* 0x0003e80009121846 */
[----:B------:R-:W4:Y:S04]  /*1d990*/  LDL.LU R15, [R1+0xe5c] ;  /* 0x000e5c00010f7983 */ /* 0x000f280000300800 */
[----:B------:R-:W-:Y:S01]  /*1d9a0*/  STL [R1+0xe44], R10 ;  /* 0x000e440a01007387 */ /* 0x000fe20000100800 */
[----:B-1----:R-:W-:-:S02]  /*1d9b0*/  IMAD.MOV.U32 R146, RZ, RZ, R10 ;  /* 0x000000ffff927224 */ /* 0x002fc400078e000a */
[----:B------:R-:W-:Y:S01]  /*1d9c0*/  IMAD.MOV.U32 R147, RZ, RZ, R14 ;  /* 0x000000ffff937224 */ /* 0x000fe200078e000e */
[----:B------:R-:W-:Y:S04]  /*1d9d0*/  STL [R1+0xe40], R14 ;  /* 0x000e400e01007387 */ /* 0x000fe80000100800 */
[----:B------:R-:W-:Y:S04]  /*1d9e0*/  STL [R1+0xe4c], R6 ;  /* 0x000e4c0601007387 */ /* 0x000fe80000100800 */
[----:B------:R1:W-:Y:S04]  /*1d9f0*/  LDGSTS.E [R9+0x34000], desc[UR6][R146.64], P2 ;  /* 0x3400000092097fae */ /* 0x0003e80009121846 */
[----:B------:R1:W-:Y:S02]  /*1da00*/  STL [R1+0xe48], R8 ;  /* 0x000e480801007387 */ /* 0x0003e40000100800 */
[----:B-1----:R-:W-:-:S02]  /*1da10*/  IMAD.MOV.U32 R147, RZ, RZ, R8 ;  /* 0x000000ffff937224 */ /* 0x002fc400078e0008 */
[----:B------:R-:W4:Y:S04]  /*1da20*/  LDL.LU R8, [R1+0xe64] ;  /* 0x000e640001087983 */ /* 0x000f280000300800 */
[----:B------:R-:W4:Y:S01]  /*1da30*/  LDL.LU R14, [R1+0xe60] ;  /* 0x000e6000010e7983 */ /* 0x000f220000300800 */
[----:B------:R-:W-:Y:S01]  /*1da40*/  ISETP.GT.AND P2, PT, R3, 0x2, PT ;  /* 0x000000020300780c */ /* 0x000fe20003f44270 */
[----:B------:R-:W-:Y:S02]  /*1da50*/  IMAD.MOV.U32 R146, RZ, RZ, R6 ;  /* 0x000000ffff927224 */ /* 0x000fe400078e0006 */
[----:B------:R-:W4:Y:S01]  /*1da60*/  LDL.LU R10, [R1+0xe6c] ;  /* 0x000e6c00010a7983 */ /* 0x000f220000300800 */
[----:B------:R-:W-:-:S03]  /*1da70*/  SEL R6, RZ, 0x4, !P2 ;  /* 0x00000004ff067807 */ /* 0x000fc60005000000 */
[----:B------:R1:W-:Y:S01]  /*1da80*/  LDGSTS.E [R9+0x30004], desc[UR6][R146.64], P1 ;  /* 0x3000400092097fae */ /* 0x0003e20008921846 */
[----:B------:R-:W-:-:S04]  /*1da90*/  SEL R6, R6, RZ, !P0 ;  /* 0x000000ff06067207 */ /* 0x000fc80004000000 */
[----:B------:R-:W-:Y:S02]  /*1daa0*/  ISETP.NE.U32.AND P2, PT, R6, RZ, PT ;  /* 0x000000ff0600720c */ /* 0x000fe40003f45070 */
[----:B------:R-:W4:Y:S01]  /*1dab0*/  LDL.LU R6, [R1+0xe74] ;  /* 0x000e740001067983 */ /* 0x000f220000300800 */
[----:B---3--:R-:W-:-:S05]  /*1dac0*/  IADD3 R7, P3, R7, R5, RZ ;  /* 0x0000000507077210 */ /* 0x008fca0007f7e0ff */
[----:B--2---:R-:W-:Y:S02]  /*1dad0*/  IMAD.X R11, R11, 0x1, R4, P3 ;  /* 0x000000010b0b7824 */ /* 0x004fe400018e0604 */
[----:B-1----:R-:W-:Y:S02]  /*1dae0*/  IMAD.MOV.U32 R146, RZ, RZ, R7 ;  /* 0x000000ffff927224 */ /* 0x002fe400078e0007 */
[----:B------:R-:W-:Y:S01]  /*1daf0*/  IMAD.MOV.U32 R147, RZ, RZ, R11 ;  /* 0x000000ffff937224 */ /* 0x000fe200078e000b */
[----:B----4-:R-:W-:-:S04]  /*1db00*/  IADD3 R15, P4, R15, R5, RZ ;  /* 0x000000050f0f7210 */ /* 0x010fc80007f9e0ff */
[----:B------:R1:W-:Y:S01]  /*1db10*/  LDGSTS.E [R9+0x34004], desc[UR6][R146.64], P1 ;  /* 0x3400400092097fae */ /* 0x0003e20008921846 */
[----:B------:R-:W-:-:S03]  /*1db20*/  ISETP.GT.AND P1, PT, R3, 0x3, PT ;  /* 0x000000030300780c */ /* 0x000fc60003f24270 */
[----:B------:R-:W-:Y:S01]  /*1db30*/  STL [R1+0xe54], R7 ;  /* 0x000e540701007387 */ /* 0x000fe20000100800 */
[----:B------:R-:W-:-:S03]  /*1db40*/  IMAD.X R145, R145, 0x1, R4, P4 ;  /* 0x0000000191917824 */ /* 0x000fc600020e0604 */
[----:B------:R2:W-:Y:S04]  /*1db50*/  STL [R1+0xe50], R11 ;  /* 0x000e500b01007387 */ /* 0x0005e80000100800 */
[----:B------:R3:W-:Y:S01]  /*1db60*/  STL [R1+0xe5c], R15 ;  /* 0x000e5c0f01007387 */ /* 0x0007e20000100800 */
[----:B-1----:R-:W-:-:S03]  /*1db70*/  IMAD.MOV.U32 R146, RZ, RZ, R15 ;  /* 0x000000ffff927224 */ /* 0x002fc600078e000f */
[----:B------:R-:W-:Y:S04]  /*1db80*/  STL [R1+0xe58], R145 ;  /* 0x000e589101007387 */ /* 0x000fe80000100800 */
[----:B--2---:R-:W2:Y:S01]  /*1db90*/  LDL.LU R11, [R1+0xe68] ;  /* 0x000e6800010b7983 */ /* 0x004ea20000300800 */
[----:B---3--:R-:W-:-:S03]  /*1dba0*/  SEL R15, RZ, 0x4, !P1 ;  /* 0x00000004ff0f7807 */ /* 0x008fc60004800000 */
[----:B------:R-:W3:Y:S01]  /*1dbb0*/  LDL.LU R7, [R1+0xe70] ;  /* 0x000e700001077983 */ /* 0x000ee20000300800 */
[----:B------:R-:W-:Y:S02]  /*1dbc0*/  SEL R15, R15, RZ, !P0 ;  /* 0x000000ff0f0f7207 */ /* 0x000fe40004000000 */
[----:B------:R-:W-:-:S05]  /*1dbd0*/  IADD3 R8, P3, R8, R5, RZ ;  /* 0x0000000508087210 */ /* 0x000fca0007f7e0ff */
[----:B------:R-:W-:Y:S01]  /*1dbe0*/  IMAD.X R14, R14, 0x1, R4, P3 ;  /* 0x000000010e0e7824 */ /* 0x000fe200018e0604 */
[----:B------:R-:W-:Y:S01]  /*1dbf0*/  STL [R1+0xe64], R8 ;  /* 0x000e640801007387 */ /* 0x000fe20000100800 */
[----:B------:R-:W-:Y:S01]  /*1dc00*/  ISETP.NE.U32.AND P1, PT, R15, RZ, PT ;  /* 0x000000ff0f00720c */ /* 0x000fe20003f25070 */
[----:B------:R-:W-:Y:S02]  /*1dc10*/  IMAD.MOV.U32 R147, RZ, RZ, R145 ;  /* 0x000000ffff937224 */ /* 0x000fe400078e0091 */
[----:B------:R1:W-:Y:S01]  /*1dc20*/  STL [R1+0xe60], R14 ;  /* 0x000e600e01007387 */ /* 0x0003e20000100800 */
[----:B------:R-:W-:-:S03]  /*1dc30*/  IMAD.MOV.U32 R15, RZ, RZ, R14 ;  /* 0x000000ffff0f7224 */ /* 0x000fc600078e000e */
[----:B------:R-:W-:Y:S01]  /*1dc40*/  LDGSTS.E [R9+0x30008], desc[UR6][R146.64], P2 ;  /* 0x3000800092097fae */ /* 0x000fe20009121846 */
[----:B-1----:R-:W-:-:S05]  /*1dc50*/  IMAD.MOV.U32 R14, RZ, RZ, R8 ;  /* 0x000000ffff0e7224 */ /* 0x002fca00078e0008 */
[----:B------:R1:W-:Y:S04]  /*1dc60*/  LDGSTS.E [R9+0x34008], desc[UR6][R14.64], P2 ;  /* 0x340080000e097fae */ /* 0x0003e80009121846 */
[----:B------:R-:W4:Y:S04]  /*1dc70*/  LDL.LU R14, [R1+0xe78] ;  /* 0x000e7800010e7983 */ /* 0x000f280000300800 */
[----:B------:R-:W4:Y:S01]  /*1dc80*/  LDL.LU R8, [R1+0xe7c] ;  /* 0x000e7c0001087983 */ /* 0x000f220000300800 */
[----:B------:R-:W1:Y:S01]  /*1dc90*/  S2R R252, SR_TID.X ;  /* 0x0000000000fc7919 */ /* 0x000e620000002100 */
[----:B------:R-:W-:-:S02]  /*1dca0*/  IADD3 R10, P2, R10, R5, RZ ;  /* 0x000000050a0a7210 */ /* 0x000fc40007f5e0ff */
[----:B------:R-:W-:-:S03]  /*1dcb0*/  IADD3 R6, P3, R6, R5, RZ ;  /* 0x0000000506067210 */ /* 0x000fc60007f7e0ff */
[----:B------:R-:W-:Y:S01]  /*1dcc0*/  STL [R1+0xe6c], R10 ;  /* 0x000e6c0a01007387 */ /* 0x000fe20000100800 */
[C---:B-1----:R-:W-:Y:S01]  /*1dcd0*/  IMAD.SHL.U32 R15, R252.reuse, 0x10, RZ ;  /* 0x00000010fc0f7824 */ /* 0x042fe200078e00ff */
[----:B------:R-:W-:-:S04]  /*1dce0*/  LOP3.LUT R252, R252, 0x7f, RZ, 0xc0, !PT ;  /* 0x0000007ffcfc7812 */ /* 0x000fc800078ec0ff */
[----:B------:R-:W-:-:S05]  /*1dcf0*/  LOP3.LUT R15, R15, 0x70, RZ, 0xc0, !PT ;  /* 0x000000700f0f7812 */ /* 0x000fca00078ec0ff */
[----:B------:R-:W-:-:S05]  /*1dd00*/  IMAD R15, R252, 0x80, R15 ;  /* 0x00000080fc0f7824 */ /* 0x000fca00078e020f */
[----:B------:R-:W-:Y:S01]  /*1dd10*/  LOP3.LUT R15, R15, 0x10, RZ, 0x3c, !PT ;  /* 0x000000100f0f7812 */ /* 0x000fe200078e3cff */
[--C-:B--2---:R-:W-:Y:S02]  /*1dd20*/  IMAD.X R11, R11, 0x1, R4.reuse, P2 ;  /* 0x000000010b0b7824 */ /* 0x104fe400010e0604 */
[----:B---3--:R-:W-:-:S03]  /*1dd30*/  IMAD.X R7, R7, 0x1, R4, P3 ;  /* 0x0000000107077824 */ /* 0x008fc600018e0604 */
[----:B------:R-:W-:Y:S04]  /*1dd40*/  LDGSTS.E [R9+0x3000c], desc[UR6][R10.64], P1 ;  /* 0x3000c0000a097fae */ /* 0x000fe80008921846 */
[----:B------:R1:W-:Y:S01]  /*1dd50*/  LDGSTS.E [R9+0x3400c], desc[UR6][R6.64], P1 ;  /* 0x3400c00006097fae */ /* 0x0003e20008921846 */
[----:B------:R-:W-:-:S03]  /*1dd60*/  ISETP.GT.AND P1, PT, R3, 0x4, PT ;  /* 0x000000040300780c */ /* 0x000fc60003f24270 */
[----:B------:R2:W-:Y:S04]  /*1dd70*/  STL [R1+0xe68], R11 ;  /* 0x000e680b01007387 */ /* 0x0005e80000100800 */
[----:B------:R-:W-:Y:S01]  /*1dd80*/  STL [R1+0xe74], R6 ;  /* 0x000e740601007387 */ /* 0x000fe20000100800 */
[----:B-1----:R-:W-:-:S03]  /*1dd90*/  SEL R9, RZ, 0x4, !P1 ;  /* 0x00000004ff097807 */ /* 0x002fc60004800000 */
[----:B------:R1:W-:Y:S04]  /*1dda0*/  STL [R1+0xe70], R7 ;  /* 0x000e700701007387 */ /* 0x0003e80000100800 */
[----:B--2---:R-:W2:Y:S01]  /*1ddb0*/  LDL.LU R11, [R1+0xe80] ;  /* 0x000e8000010b7983 */ /* 0x004ea20000300800 */
[----:B------:R-:W-:-:S03]  /*1ddc0*/  SEL R9, R9, RZ, !P0 ;  /* 0x000000ff09097207 */ /* 0x000fc60004000000 */
[----:B------:R-:W3:Y:S04]  /*1ddd0*/  LDL.LU R10, [R1+0xe84] ;  /* 0x000e8400010a7983 */ /* 0x000ee80000300800 */
[----:B-1----:R-:W2:Y:S01]  /*1dde0*/  LDL.LU R7, [R1+0xe88] ;  /* 0x000e880001077983 */ /* 0x002ea20000300800 */
[----:B------:R-:W-:-:S03]  /*1ddf0*/  ISETP.NE.U32.AND P2, PT, R9, RZ, PT ;  /* 0x000000ff0900720c */ /* 0x000fc60003f45070 */
[----:B------:R-:W2:Y:S01]  /*1de00*/  LDL.LU R6, [R1+0xe8c] ;  /* 0x000e8c0001067983 */ /* 0x000ea20000300800 */
[----:B------:R-:W-:Y:S01]  /*1de10*/  VIADD R9, R15, UR12 ;  /* 0x0000000c0f097c36 */ /* 0x000fe20008000000 */
[----:B----4-:R-:W-:-:S05]  /*1de20*/  IADD3 R8, P1, R8, R5, RZ ;  /* 0x0000000508087210 */ /* 0x010fca0007f3e0ff */
[----:B------:R-:W-:Y:S01]  /*1de30*/  IMAD.X R14, R14, 0x1, R4, P1 ;  /* 0x000000010e0e7824 */ /* 0x000fe200008e0604 */
[----:B------:R-:W-:Y:S01]  /*1de40*/  ISETP.GT.AND P1, PT, R3, 0x5, PT ;  /* 0x000000050300780c */ /* 0x000fe20003f24270 */
[----:B------:R-:W-:Y:S02]  /*1de50*/  STL [R1+0xe7c], R8 ;  /* 0x000e7c0801007387 */ /* 0x000fe40000100800 */
[----:B------:R-:W-:Y:S02]  /*1de60*/  IMAD.MOV.U32 R15, RZ, RZ, R14 ;  /* 0x000000ffff0f7224 */ /* 0x000fe400078e000e */
[----:B------:R1:W-:Y:S02]  /*1de70*/  STL [R1+0xe78], R14 ;  /* 0x000e780e01007387 */ /* 0x0003e40000100800 */
[----:B-1----:R-:W-:Y:S01]  /*1de80*/  IMAD.MOV.U32 R14, RZ, RZ, R8 ;  /* 0x000000ffff0e7224 */ /* 0x002fe200078e0008 */
[----:B------:R-:W-:-:S04]  /*1de90*/  SEL R8, RZ, 0x4, !P1 ;  /* 0x00000004ff087807 */ /* 0x000fc80004800000 */
[----:B------:R-:W-:Y:S01]  /*1dea0*/  SEL R8, R8, RZ, !P0 ;  /* 0x000000ff08087207 */ /* 0x000fe20004000000 */
[----:B------:R-:W-:Y:S03]  /*1deb0*/  LDGSTS.E [R9+0x30000], desc[UR6][R14.64], P2 ;  /* 0x300000000e097fae */ /* 0x000fe60009121846 */
[----:B------:R-:W-:Y:S01]  /*1dec0*/  ISETP.NE.U32.AND P1, PT, R8, RZ, PT ;  /* 0x000000ff0800720c */ /* 0x000fe20003f25070 */
[----:B------:R-:W4:Y:S04]  /*1ded0*/  LDL.LU R14, [R1+0xe90] ;  /* 0x000e9000010e7983 */ /* 0x000f280000300800 */
[----:B------:R-:W4:Y:S04]  /*1dee0*/  LDL.LU R8, [R1+0xe94] ;  /* 0x000e940001087983 */ /* 0x000f280000300800 */
[----:B------:R-:W4:Y:S04]  /*1def0*/  LDL.LU R145, [R1+0xe98] ;  /* 0x000e980001917983 */ /* 0x000f280000300800 */
[----:B------:R-:W4:Y:S01]  /*1df00*/  LDL.LU R15, [R1+0xe9c] ;  /* 0x000e9c00010f7983 */ /* 0x000f220000300800 */
[----:B---3--:R-:W-:-:S05]  /*1df10*/  IADD3 R10, P3, R10, R5, RZ ;  /* 0x000000050a0a7210 */ /* 0x008fca0007f7e0ff */
[--C-:B--2---:R-:W-:Y:S01]  /*1df20*/  IMAD.X R11, R11, 0x1, R4.reuse, P3 ;  /* 0x000000010b0b7824 */ /* 0x104fe200018e0604 */
[----:B------:R-:W-:Y:S01]  /*1df30*/  IADD3 R6, P4, R6, R5, RZ ;  /* 0x0000000506067210 */ /* 0x000fe20007f9e0ff */
[----:B------:R-:W-:Y:S04]  /*1df40*/  STL [R1+0xe84], R10 ;  /* 0x000e840a01007387 */ /* 0x000fe80000100800 */
[----:B------:R-:W-:Y:S01]  /*1df50*/  IMAD.X R7, R7, 0x1, R4, P4 ;  /* 0x0000000107077824 */ /* 0x000fe200020e0604 */
[----:B------:R-:W-:Y:S04]  /*1df60*/  STL [R1+0xe80], R11 ;  /* 0x000e800b01007387 */ /* 0x000fe80000100800 */
[----:B------:R-:W-:Y:S04]  /*1df70*/  STL [R1+0xe8c], R6 ;  /* 0x000e8c0601007387 */ /* 0x000fe80000100800 */
[----:B------:R-:W-:Y:S01]  /*1df80*/  LDGSTS.E [R9+0x34000], desc[UR6][R10.64], P2 ;  /* 0x340000000a097fae */ /* 0x000fe20009121846 */
[----:B------:R-:W-:-:S03]  /*1df90*/  ISETP.GT.AND P2, PT, R3, 0x6, PT ;  /* 0x000000060300780c */ /* 0x000fc60003f44270 */
[----:B------:R1:W-:Y:S04]  /*1dfa0*/  STL [R1+0xe88], R7 ;  /* 0x000e880701007387 */ /* 0x0003e80000100800 */
[----:B------:R2:W-:Y:S04]  /*1dfb0*/  LDGSTS.E [R9+0x30004], desc[UR6][R6.64], P1 ;  /* 0x3000400006097fae */ /* 0x0005e80008921846 */
[----:B-1----:R-:W3:Y:S01]  /*1dfc0*/  LDL.LU R7, [R1+0xea4] ;  /* 0x000ea40001077983 */ /* 0x002ee20000300800 */
[----:B--2---:R-:W-:-:S03]  /*1dfd0*/  SEL R6, RZ, 0x4, !P2 ;  /* 0x00000004ff067807 */ /* 0x004fc60005000000 */
[----:B------:R-:W2:Y:S01]  /*1dfe0*/  LDL.LU R11, [R1+0xea0] ;  /* 0x000ea000010b7983 */ /* 0x000ea20000300800 */
[----:B------:R-:W-:-:S03]  /*1dff0*/  SEL R6, R6, RZ, !P0 ;  /* 0x000000ff06067207 */ /* 0x000fc60004000000 */
[----:B------:R-:W2:Y:S01]  /*1e000*/  LDL.LU R10, [R1+0xeac] ;  /* 0x000eac00010a7983 */ /* 0x000ea20000300800 */
[----:B------:R-:W-:-:S03]  /*1e010*/  ISETP.NE.U32.AND P2, PT, R6, RZ, PT ;  /* 0x000000ff0600720c */ /* 0x000fc60003f45070 */
[----:B------:R-:W2:Y:S01]  /*1e020*/  LDL.LU R6, [R1+0xeb4] ;  /* 0x000eb40001067983 */ /* 0x000ea20000300800 */
[----:B----4-:R-:W-:-:S05]  /*1e030*/  IADD3 R8, P3, R8, R5, RZ ;  /* 0x0000000508087210 */ /* 0x010fca0007f7e0ff */
[--C-:B------:R-:W-:Y:S01]  /*1e040*/  IMAD.X R14, R14, 0x1, R4.reuse, P3 ;  /* 0x000000010e0e7824 */ /* 0x100fe200018e0604 */
[----:B------:R-:W-:Y:S01]  /*1e050*/  IADD3 R15, P4, R15, R5, RZ ;  /* 0x000000050f0f7210 */ /* 0x000fe20007f9e0ff */
[----:B------:R-:W-:Y:S04]  /*1e060*/  STL [R1+0xe94], R8 ;  /* 0x000e940801007387 */ /* 0x000fe80000100800 */
[----:B------:R-:W-:Y:S01]  /*1e070*/  IMAD.X R145, R145, 0x1, R4, P4 ;  /* 0x0000000191917824 */ /* 0x000fe200020e0604 */
[----:B------:R1:W-:Y:S01]  /*1e080*/  STL [R1+0xe90], R14 ;  /* 0x000e900e01007387 */ /* 0x0003e20000100800 */
[----:B------:R-:W-:-:S03]  /*1e090*/  IMAD.MOV.U32 R147, RZ, RZ, R14 ;  /* 0x000000ffff937224 */ /* 0x000fc600078e000e */
[----:B------:R4:W-:Y:S04]  /*1e0a0*/  STL [R1+0xe9c], R15 ;  /* 0x000e9c0f01007387 */ /* 0x0009e80000100800 */
[----:B------:R-:W-:Y:S04]  /*1e0b0*/  STL [R1+0xe98], R145 ;  /* 0x000e989101007387 */ /* 0x000fe80000100800 */
[----:B-1----:R-:W2:Y:S01]  /*1e0c0*/  LDL.LU R14, [R1+0xea8] ;  /* 0x000ea800010e7983 */ /* 0x002ea20000300800 */
[----:B------:R-:W-:-:S03]  /*1e0d0*/  IMAD.MOV.U32 R146, RZ, RZ, R8 ;  /* 0x000000ffff927224 */ /* 0x000fc600078e0008 */
[----:B------:R-:W2:Y:S04]  /*1e0e0*/  LDL.LU R8, [R1+0xeb0] ;  /* 0x000eb00001087983 */ /* 0x000ea80000300800 */
[----:B------:R1:W-:Y:S01]  /*1e0f0*/  LDGSTS.E [R9+0x34004], desc[UR6][R146.64], P1 ;  /* 0x3400400092097fae */ /* 0x0003e20008921846 */
[----:B------:R-:W-:Y:S01]  /*1e100*/  ISETP.GT.AND P1, PT, R3, 0x7, PT ;  /* 0x000000070300780c */ /* 0x000fe20003f24270 */
[----:B-1----:R-:W-:Y:S02]  /*1e110*/  IMAD.MOV.U32 R146, RZ, RZ, R15 ;  /* 0x000000ffff927224 */ /* 0x002fe400078e000f */
[----:B------:R-:W-:Y:S01]  /*1e120*/  IMAD.MOV.U32 R147, RZ, RZ, R145 ;  /* 0x000000ffff937224 */ /* 0x000fe200078e0091 */
[----:B----4-:R-:W-:-:S04]  /*1e130*/  SEL R15, RZ, 0x4, !P1 ;  /* 0x00000004ff0f7807 */ /* 0x010fc80004800000 */
[----:B------:R1:W-:Y:S01]  /*1e140*/  LDGSTS.E [R9+0x30008], desc[UR6][R146.64], P2 ;  /* 0x3000800092097fae */ /* 0x0003e20009121846 */
[----:B------:R-:W-:-:S04]  /*1e150*/  SEL R15, R15, RZ, !P0 ;  /* 0x000000ff0f0f7207 */ /* 0x000fc80004000000 */
[----:B------:R-:W-:Y:S02]  /*1e160*/  ISETP.NE.U32.AND P1, PT, R15, RZ, PT ;  /* 0x000000ff0f00720c */ /* 0x000fe40003f25070 */
[----:B---3--:R-:W-:-:S05]  /*1e170*/  IADD3 R7, P3, R7, R5, RZ ;  /* 0x0000000507077210 */ /* 0x008fca0007f7e0ff */
[----:B--2---:R-:W-:Y:S02]  /*1e180*/  IMAD.X R11, R11, 0x1, R4, P3 ;  /* 0x000000010b0b7824 */ /* 0x004fe400018e0604 */
[----:B-1----:R-:W-:Y:S02]  /*1e190*/  IMAD.MOV.U32 R146, RZ, RZ, R7 ;  /* 0x000000ffff927224 */ /* 0x002fe400078e0007 */
[----:B------:R-:W-:Y:S01]  /*1e1a0*/  IMAD.MOV.U32 R147, RZ, RZ, R11 ;  /* 0x000000ffff937224 */ /* 0x000fe200078e000b */
[----:B------:R-:W-:Y:S04]  /*1e1b0*/  STL [R1+0xea4], R7 ;  /* 0x000ea40701007387 */ /* 0x000fe80000100800 */
[----:B------:R-:W-:Y:S01]  /*1e1c0*/  LDGSTS.E [R9+0x34008], desc[UR6][R146.64], P2 ;  /* 0x3400800092097fae */ /* 0x000fe20009121846 */
[----:B------:R-:W-:-:S03]  /*1e1d0*/  IADD3 R10, P2, R10, R5, RZ ;  /* 0x000000050a0a7210 */ /* 0x000fc60007f5e0ff */
[----:B------:R1:W-:Y:S01]  /*1e1e0*/  STL [R1+0xea0], R11 ;  /* 0x000ea00b01007387 */ /* 0x0003e20000100800 */
[----:B------:R-:W-:-:S03]  /*1e1f0*/  IADD3 R6, P3, R6, R5, RZ ;  /* 0x0000000506067210 */ /* 0x000fc60007f7e0ff */
[----:B-1----:R-:W2:Y:S04]  /*1e200*/  LDL.LU R11, [R1+0xeb8] ;  /* 0x000eb800010b7983 */ /* 0x002ea80000300800 */
[----:B------:R-:W3:Y:S04]  /*1e210*/  LDL.LU R7, [R1+0xebc] ;  /* 0x000ebc0001077983 */ /* 0x000ee80000300800 */
[----:B------:R-:W-:Y:S01]  /*1e220*/  STL [R1+0xeac], R10 ;  /* 0x000eac0a01007387 */ /* 0x000fe20000100800 */
[----:B------:R-:W-:-:S04]  /*1e230*/  IMAD.X R14, R14, 0x1, R4, P2 ;  /* 0x000000010e0e7824 */ /* 0x000fc800010e0604 */
[----:B------:R-:W-:Y:S01]  /*1e240*/  IMAD.MOV.U32 R15, RZ, RZ, R14 ;  /* 0x000000ffff0f7224 */ /* 0x000fe200078e000e */
[----:B------:R1:W-:Y:S01]  /*1e250*/  STL [R1+0xea8], R14 ;  /* 0x000ea80e01007387 */ /* 0x0003e20000100800 */
[----:B------:R-:W-:Y:S02]  /*1e260*/  IMAD.X R8, R8, 0x1, R4, P3 ;  /* 0x0000000108087824 */ /* 0x000fe400018e0604 */
[----:B-1----:R-:W-:-:S05]  /*1e270*/  IMAD.MOV.U32 R14, RZ, RZ, R10 ;  /* 0x000000ffff0e7224 */ /* 0x002fca00078e000a */
[----:B------:R1:W-:Y:S04]  /*1e280*/  LDGSTS.E [R9+0x3000c], desc[UR6][R14.64], P1 ;  /* 0x3000c0000e097fae */ /* 0x0003e80008921846 */
[----:B------:R-:W-:Y:S01]  /*1e290*/  STL [R1+0xeb4], R6 ;  /* 0x000eb40601007387 */ /* 0x000fe20000100800 */
[----:B-1----:R-:W-:Y:S02]  /*1e2a0*/  IMAD.MOV.U32 R14, RZ, RZ, R6 ;  /* 0x000000ffff0e7224 */ /* 0x002fe400078e0006 */
[----:B------:R-:W-:Y:S01]  /*1e2b0*/  IMAD.MOV.U32 R15, RZ, RZ, R8 ;  /* 0x000000ffff0f7224 */ /* 0x000fe200078e0008 */
[----:B------:R1:W-:Y:S04]  /*1e2c0*/  STL [R1+0xeb0], R8 ;  /* 0x000eb00801007387 */ /* 0x0003e80000100800 */
[----:B------:R4:W-:Y:S04]  /*1e2d0*/  LDGSTS.E [R9+0x3400c], desc[UR6][R14.64], P1 ;  /* 0x3400c0000e097fae */ /* 0x0009e80008921846 */
[----:B------:R-:W2:Y:S04]  /*1e2e0*/  LDL.LU R14, [R1+0xec0] ;  /* 0x000ec000010e7983 */ /* 0x000ea80000300800 */
[----:B------:R-:W2:Y:S04]  /*1e2f0*/  LDL.LU R10, [R1+0xec4] ;  /* 0x000ec400010a7983 */ /* 0x000ea80000300800 */
[----:B-1----:R-:W2:Y:S04]  /*1e300*/  LDL.LU R8, [R1+0xec8] ;  /* 0x000ec80001087983 */ /* 0x002ea80000300800 */
[----:B------:R-:W2:Y:S01]  /*1e310*/  LDL.LU R6, [R1+0xecc] ;  /* 0x000ecc0001067983 */ /* 0x000ea20000300800 */
[----:B------:R-:W1:Y:S01]  /*1e320*/  S2R R252, SR_TID.X ;  /* 0x0000000000fc7919 */ /* 0x000e620000002100 */
[----:B------:R-:W-:-:S04]  /*1e330*/  ISETP.GT.AND P1, PT, R3, 0x8, PT ;  /* 0x000000080300780c */ /* 0x000fc80003f24270 */
[----:B----4-:R-:W-:-:S04]  /*1e340*/  SEL R9, RZ, 0x4, !P1 ;  /* 0x00000004ff097807 */ /* 0x010fc80004800000 */
[----:B------:R-:W-:-:S04]  /*1e350*/  SEL R9, R9, RZ, !P0 ;  /* 0x000000ff09097207 */ /* 0x000fc80004000000 */
[----:B------:R-:W-:Y:S01]  /*1e360*/  ISETP.NE.U32.AND P2, PT, R9, RZ, PT ;  /* 0x000000ff0900720c */ /* 0x000fe20003f45070 */
[C---:B-1----:R-:W-:Y:S01]  /*1e370*/  IMAD.SHL.U32 R15, R252.reuse, 0x10, RZ ;  /* 0x00000010fc0f7824 */ /* 0x042fe200078e00ff */
[----:B------:R-:W-:-:S04]  /*1e380*/  LOP3.LUT R252, R252, 0x7f, RZ, 0xc0, !PT ;  /* 0x0000007ffcfc7812 */ /* 0x000fc800078ec0ff */
[----:B------:R-:W-:-:S05]  /*1e390*/  LOP3.LUT R15, R15, 0x70, RZ, 0xc0, !PT ;  /* 0x000000700f0f7812 */ /* 0x000fca00078ec0ff */
[----:B------:R-:W-:-:S05]  /*1e3a0*/  IMAD R15, R252, 0x80, R15 ;  /* 0x00000080fc0f7824 */ /* 0x000fca00078e020f */
[----:B------:R-:W-:-:S05]  /*1e3b0*/  LOP3.LUT R15, R15, 0x20, RZ, 0x3c, !PT ;  /* 0x000000200f0f7812 */ /* 0x000fca00078e3cff */
[----:B------:R-:W-:Y:S01]  /*1e3c0*/  VIADD R9, R15, UR12 ;  /* 0x0000000c0f097c36 */ /* 0x000fe20008000000 */
[----:B---3--:R-:W-:-:S05]  /*1e3d0*/  IADD3 R7, P1, R7, R5, RZ ;  /* 0x0000000507077210 */ /* 0x008fca0007f3e0ff */
[----:B--2---:R-:W-:Y:S01]  /*1e3e0*/  IMAD.X R11, R11, 0x1, R4, P1 ;  /* 0x000000010b0b7824 */ /* 0x004fe200008e0604 */
[----:B------:R-:W-:Y:S01]  /*1e3f0*/  ISETP.GT.AND P1, PT, R3, 0x9, PT ;  /* 0x000000090300780c */ /* 0x000fe20003f24270 */
[----:B------:R1:W-:Y:S01]  /*1e400*/  STL [R1+0xebc], R7 ;  /* 0x000ebc0701007387 */ /* 0x0003e20000100800 */
[----:B------:R-:W-:Y:S02]  /*1e410*/  IMAD.MOV.U32 R146, RZ, RZ, R7 ;  /* 0x000000ffff927224 */ /* 0x000fe400078e0007 */
[----:B-1----:R-:W-:-:S04]  /*1e420*/  SEL R7, RZ, 0x4, !P1 ;  /* 0x00000004ff077807 */ /* 0x002fc80004800000 */
[----:B------:R-:W-:Y:S01]  /*1e430*/  SEL R7, R7, RZ, !P0 ;  /* 0x000000ff07077207 */ /* 0x000fe20004000000 */
[----:B------:R1:W-:Y:S01]  /*1e440*/  STL [R1+0xeb8], R11 ;  /* 0x000eb80b01007387 */ /* 0x0003e20000100800 */
[----:B------:R-:W-:Y:S02]  /*1e450*/  IMAD.MOV.U32 R147, RZ, RZ, R11 ;  /* 0x000000ffff937224 */ /* 0x000fe400078e000b */
[----:B------:R-:W-:-:S03]  /*1e460*/  ISETP.NE.U32.AND P1, PT, R7, RZ, PT ;  /* 0x000000ff0700720c */ /* 0x000fc60003f25070 */
[----:B------:R2:W-:Y:S04]  /*1e470*/  LDGSTS.E [R9+0x30000], desc[UR6][R146.64], P2 ;  /* 0x3000000092097fae */ /* 0x0005e80009121846 */
[----:B-1----:R-:W3:Y:S04]  /*1e480*/  LDL.LU R11, [R1+0xed0] ;  /* 0x000ed000010b7983 */ /* 0x002ee80000300800 */
[----:B------:R-:W4:Y:S04]  /*1e490*/  LDL.LU R7, [R1+0xed4] ;  /* 0x000ed40001077983 */ /* 0x000f280000300800 */
[----:B------:R-:W3:Y:S04]  /*1e4a0*/  LDL.LU R145, [R1+0xed8] ;  /* 0x000ed80001917983 */ /* 0x000ee80000300800 */
[----:B------:R-:W3:Y:S01]  /*1e4b0*/  LDL.LU R15, [R1+0xedc] ;  /* 0x000edc00010f7983 */ /* 0x000ee20000300800 */
[----:B------:R-:W-:-:S05]  /*1e4c0*/  IADD3 R10, P3, R10, R5, RZ ;  /* 0x000000050a0a7210 */ /* 0x000fca0007f7e0ff */
[----:B------:R-:W-:Y:S01]  /*1e4d0*/  IMAD.X R14, R14, 0x1, R4, P3 ;  /* 0x000000010e0e7824 */ /* 0x000fe200018e0604 */
[----:B------:R-:W-:Y:S01]  /*1e4e0*/  IADD3 R6, P4, R6, R5, RZ ;  /* 0x0000000506067210 */ /* 0x000fe20007f9e0ff */
[----:B--2---:R-:W-:Y:S02]  /*1e4f0*/  IMAD.MOV.U32 R146, RZ, RZ, R10 ;  /* 0x000000ffff927224 */ /* 0x004fe400078e000a */
[----:B------:R-:W-:Y:S02]  /*1e500*/  IMAD.MOV.U32 R147, RZ, RZ, R14 ;  /* 0x000000ffff937224 */ /* 0x000fe400078e000e */
[----:B------:R-:W-:Y:S01]  /*1e510*/  IMAD.X R8, R8, 0x1, R4, P4 ;  /* 0x0000000108087824 */ /* 0x000fe200020e0604 */
[----:B------:R-:W-:Y:S04]  /*1e520*/  STL [R1+0xec4], R10 ;  /* 0x000ec40a01007387 */ /* 0x000fe80000100800 */
[----:B------:R-:W-:Y:S04]  /*1e530*/  STL [R1+0xec0], R14 ;  /* 0x000ec00e01007387 */ /* 0x000fe80000100800 */
[----:B------:R-:W-:Y:S04]  /*1e540*/  STL [R1+0xecc], R6 ;  /* 0x000ecc0601007387 */ /* 0x000fe80000100800 */
[----:B------:R1:W-:Y:S04]  /*1e550*/  LDGSTS.E [R9+0x34000], desc[UR6][R146.64], P2 ;  /* 0x3400000092097fae */ /* 0x0003e80009121846 */
[----:B------:R2:W-:Y:S01]  /*1e560*/  STL [R1+0xec8], R8 ;  /* 0x000ec80801007387 */ /* 0x0005e20000100800 */
[----:B-1----:R-:W-:-:S03]  /*1e570*/  IMAD.MOV.U32 R147, RZ, RZ, R8 ;  /* 0x000000ffff937224 */ /* 0x002fc600078e0008 */
[----:B--2---:R-:W2:Y:S04]  /*1e580*/  LDL.LU R8, [R1+0xee4] ;  /* 0x000ee40001087983 */ /* 0x004ea80000300800 */
[----:B------:R-:W2:Y:S01]  /*1e590*/  LDL.LU R14, [R1+0xee0] ;  /* 0x000ee000010e7983 */ /* 0x000ea20000300800 */
[----:B------:R-:W-:Y:S01]  /*1e5a0*/  ISETP.GT.AND P2, PT, R3, 0xa, PT ;  /* 0x0000000a0300780c */ /* 0x000fe20003f44270 */
[----:B------:R-:W-:Y:S02]  /*1e5b0*/  IMAD.MOV.U32 R146, RZ, RZ, R6 ;  /* 0x000000ffff927224 */ /* 0x000fe400078e0006 */
[----:B------:R-:W2:Y:S01]  /*1e5c0*/  LDL.LU R10, [R1+0xeec] ;  /* 0x000eec00010a7983 */ /* 0x000ea20000300800 */
[----:B------:R-:W-:-:S03]  /*1e5d0*/  SEL R6, RZ, 0x4, !P2 ;  /* 0x00000004ff067807 */ /* 0x000fc60005000000 */
[----:B------:R1:W-:Y:S01]  /*1e5e0*/  LDGSTS.E [R9+0x30004], desc[UR6][R146.64], P1 ;  /* 0x3000400092097fae */ /* 0x0003e20008921846 */
[----:B------:R-:W-:-:S04]  /*1e5f0*/  SEL R6, R6, RZ, !P0 ;  /* 0x000000ff06067207 */ /* 0x000fc80004000000 */
[----:B------:R-:W-:Y:S02]  /*1e600*/  ISETP.NE.U32.AND P2, PT, R6, RZ, PT ;  /* 0x000000ff0600720c */ /* 0x000fe40003f45070 */
[----:B------:R-:W2:Y:S01]  /*1e610*/  LDL.LU R6, [R1+0xef4] ;  /* 0x000ef40001067983 */ /* 0x000ea20000300800 */
[----:B----4-:R-:W-:-:S05]  /*1e620*/  IADD3 R7, P3, R7, R5, RZ ;  /* 0x0000000507077210 */ /* 0x010fca0007f7e0ff */
[--C-:B---3--:R-:W-:Y:S02]  /*1e630*/  IMAD.X R11, R11, 0x1, R4.reuse, P3 ;  /* 0x000000010b0b7824 */ /* 0x108fe400018e0604 */
[----:B-1----:R-:W-:Y:S02]  /*1e640*/  IMAD.MOV.U32 R146, RZ, RZ, R7 ;  /* 0x000000ffff927224 */ /* 0x002fe400078e0007 */
[----:B------:R-:W-:Y:S01]  /*1e650*/  IMAD.MOV.U32 R147, RZ, RZ, R11 ;  /* 0x000000ffff937224 */ /* 0x000fe200078e000b */
[----:B------:R-:W-:Y:S01]  /*1e660*/  IADD3 R15, P4, R15, R5, RZ ;  /* 0x000000050f0f7210 */ /* 0x000fe20007f9e0ff */
[----:B------:R-:W-:Y:S04]  /*1e670*/  STL [R1+0xed4], R7 ;  /* 0x000ed40701007387 */ /* 0x000fe80000100800 */
[----:B------:R1:W-:Y:S01]  /*1e680*/  LDGSTS.E [R9+0x34004], desc[UR6][R146.64], P1 ;  /* 0x3400400092097fae */ /* 0x0003e20008921846 */
[----:B------:R-:W-:Y:S01]  /*1e690*/  ISETP.GT.AND P1, PT, R3, 0xb, PT ;  /* 0x0000000b0300780c */ /* 0x000fe20003f24270 */
[----:B------:R-:W-:-:S02]  /*1e6a0*/  IMAD.X R145, R145, 0x1, R4, P4 ;  /* 0x0000000191917824 */ /* 0x000fc400020e0604 */
[----:B------:R3:W-:Y:S04]  /*1e6b0*/  STL [R1+0xed0], R11 ;  /* 0x000ed00b01007387 */ /* 0x0007e80000100800 */
[----:B------:R4:W-:Y:S01]  /*1e6c0*/  STL [R1+0xedc], R15 ;  /* 0x000edc0f01007387 */ /* 0x0009e20000100800 */
[----:B-1----:R-:W-:-:S03]  /*1e6d0*/  IMAD.MOV.U32 R146, RZ, RZ, R15 ;  /* 0x000000ffff927224 */ /* 0x002fc600078e000f */
[----:B------:R-:W-:Y:S04]  /*1e6e0*/  STL [R1+0xed8], R145 ;  /* 0x000ed89101007387 */ /* 0x000fe80000100800 */
[----:B---3--:R-:W3:Y:S01]  /*1e6f0*/  LDL.LU R11, [R1+0xee8] ;  /* 0x000ee800010b7983 */ /* 0x008ee20000300800 */
[----:B----4-:R-:W-:-:S03]  /*1e700*/  SEL R15, RZ, 0x4, !P1 ;  /* 0x00000004ff0f7807 */ /* 0x010fc60004800000 */
[----:B------:R-:W4:Y:S01]  /*1e710*/  LDL.LU R7, [R1+0xef0] ;  /* 0x000ef00001077983 */ /* 0x000f220000300800 */
[----:B------:R-:W-:Y:S01]  /*1e720*/  SEL R15, R15, RZ, !P0 ;  /* 0x000000ff0f0f7207 */ /* 0x000fe20004000000 */
[----:B------:R-:W-:-:S03]  /*1e730*/  IMAD.MOV.U32 R147, RZ, RZ, R145 ;  /* 0x000000ffff937224 */ /* 0x000fc600078e0091 */
[----:B------:R-:W-:Y:S02]  /*1e740*/  ISETP.NE.U32.AND P1, PT, R15, RZ, PT ;  /* 0x000000ff0f00720c */ /* 0x000fe40003f25070 */
[----:B------:R-:W-:Y:S01]  /*1e750*/  LDGSTS.E [R9+0x30008], desc[UR6][R146.64], P2 ;  /* 0x3000800092097fae */ /* 0x000fe20009121846 */
[----:B--2---:R-:W-:-:S05]  /*1e760*/  IADD3 R8, P3, R8, R5, RZ ;  /* 0x0000000508087210 */ /* 0x004fca0007f7e0ff */
[----:B------:R-:W-:Y:S01]  /*1e770*/  IMAD.X R14, R14, 0x1, R4, P3 ;  /* 0x000000010e0e7824 */ /* 0x000fe200018e0604 */
[----:B------:R-:W-:Y:S03]  /*1e780*/  STL [R1+0xee4], R8 ;  /* 0x000ee40801007387 */ /* 0x000fe60000100800 */
[----:B------:R-:W-:Y:S01]  /*1e790*/  IMAD.MOV.U32 R15, RZ, RZ, R14 ;  /* 0x000000ffff0f7224 */ /* 0x000fe200078e000e */
[----:B------:R1:W-:Y:S02]  /*1e7a0*/  STL [R1+0xee0], R14 ;  /* 0x000ee00e01007387 */ /* 0x0003e40000100800 */
[----:B-1----:R-:W-:-:S05]  /*1e7b0*/  IMAD.MOV.U32 R14, RZ, RZ, R8 ;  /* 0x000000ffff0e7224 */ /* 0x002fca00078e0008 */
[----:B------:R1:W-:Y:S04]  /*1e7c0*/  LDGSTS.E [R9+0x34008], desc[UR6][R14.64], P2 ;  /* 0x340080000e097fae */ /* 0x0003e80009121846 */
[----:B------:R-:W2:Y:S04]  /*1e7d0*/  LDL.LU R14, [R1+0xef8] ;  /* 0x000ef800010e7983 */ /* 0x000ea80000300800 */
[----:B------:R-:W2:Y:S01]  /*1e7e0*/  LDL.LU R8, [R1+0xefc] ;  /* 0x000efc0001087983 */ /* 0x000ea20000300800 */
        /* <DEDUP_REMOVED lines=9> */
[--C-:B---3--:R-:W-:Y:S02]  /*1e880*/  IMAD.X R11, R11, 0x1, R4.reuse, P2 ;  /* 0x000000010b0b7824 */ /* 0x108fe400010e0604 */
[----:B----4-:R-:W-:-:S03]  /*1e890*/  IMAD.X R7, R7, 0x1, R4, P3 ;  /* 0x0000000107077824 */ /* 0x010fc600018e0604 */
[----:B------:R-:W-:Y:S04]  /*1e8a0*/  LDGSTS.E [R9+0x3000c], desc[UR6][R10.64], P1 ;  /* 0x3000c0000a097fae */ /* 0x000fe80008921846 */
[----:B------:R1:W-:Y:S01]  /*1e8b0*/  LDGSTS.E [R9+0x3400c], desc[UR6][R6.64], P1 ;  /* 0x3400c00006097fae */ /* 0x0003e20008921846 */
[----:B------:R-:W-:-:S03]  /*1e8c0*/  ISETP.GT.AND P1, PT, R3, 0xc, PT ;  /* 0x0000000c0300780c */ /* 0x000fc60003f24270 */
[----:B------:R3:W-:Y:S04]  /*1e8d0*/  STL [R1+0xee8], R11 ;  /* 0x000ee80b01007387 */ /* 0x0007e80000100800 */
[----:B------:R-:W-:Y:S01]  /*1e8e0*/  STL [R1+0xef4], R6 ;  /* 0x000ef40601007387 */ /* 0x000fe20000100800 */
[----:B-1----:R-:W-:-:S03]  /*1e8f0*/  SEL R9, RZ, 0x4, !P1 ;  /* 0x00000004ff097807 */ /* 0x002fc60004800000 */
[----:B------:R1:W-:Y:S04]  /*1e900*/  STL [R1+0xef0], R7 ;  /* 0x000ef00701007387 */ /* 0x0003e80000100800 */
[----:B---3--:R-:W3:Y:S01]  /*1e910*/  LDL.LU R11, [R1+0xf00] ;  /* 0x000f0000010b7983 */ /* 0x008ee20000300800 */
[----:B------:R-:W-:-:S03]  /*1e920*/  SEL R9, R9, RZ, !P0 ;  /* 0x000000ff09097207 */ /* 0x000fc60004000000 */
[----:B------:R-:W4:Y:S04]  /*1e930*/  LDL.LU R10, [R1+0xf04] ;  /* 0x000f0400010a7983 */ /* 0x000f280000300800 */
[----:B-1----:R-:W3:Y:S01]  /*1e940*/  LDL.LU R7, [R1+0xf08] ;  /* 0x000f080001077983 */ /* 0x002ee20000300800 */
[----:B------:R-:W-:-:S03]  /*1e950*/  ISETP.NE.U32.AND P2, PT, R9, RZ, PT ;  /* 0x000000ff0900720c */ /* 0x000fc60003f45070 */
[----:B------:R-:W3:Y:S01]  /*1e960*/  LDL.LU R6, [R1+0xf0c] ;  /* 0x000f0c0001067983 */ /* 0x000ee20000300800 */
[----:B------:R-:W-:Y:S01]  /*1e970*/  VIADD R9, R15, UR12 ;  /* 0x0000000c0f097c36 */ /* 0x000fe20008000000 */
[----:B--2---:R-:W-:-:S05]  /*1e980*/  IADD3 R8, P1, R8, R5, RZ ;  /* 0x0000000508087210 */ /* 0x004fca0007f3e0ff */
        /* <DEDUP_REMOVED lines=10> */
[----:B------:R-:W2:Y:S04]  /*1ea30*/  LDL.LU R14, [R1+0xf10] ;  /* 0x000f1000010e7983 */ /* 0x000ea80000300800 */
[----:B------:R-:W2:Y:S04]  /*1ea40*/  LDL.LU R8, [R1+0xf14] ;  /* 0x000f140001087983 */ /* 0x000ea80000300800 */
[----:B------:R-:W2:Y:S04]  /*1ea50*/  LDL.LU R145, [R1+0xf18] ;  /* 0x000f180001917983 */ /* 0x000ea80000300800 */
[----:B------:R-:W2:Y:S01]  /*1ea60*/  LDL.LU R15, [R1+0xf1c] ;  /* 0x000f1c00010f7983 */ /* 0x000ea20000300800 */
[----:B----4-:R-:W-:-:S05]  /*1ea70*/  IADD3 R10, P3, R10, R5, RZ ;  /* 0x000000050a0a7210 */ /* 0x010fca0007f7e0ff */
[--C-:B---3--:R-:W-:Y:S01]  /*1ea80*/  IMAD.X R11, R11, 0x1, R4.reuse, P3 ;  /* 0x000000010b0b7824 */ /* 0x108fe200018e0604 */
        /* <DEDUP_REMOVED lines=9> */
[----:B-1----:R-:W4:Y:S01]  /*1eb20*/  LDL.LU R7, [R1+0xf24] ;  /* 0x000f240001077983 */ /* 0x002f220000300800 */
[----:B---3--:R-:W-:-:S03]  /*1eb30*/  SEL R6, RZ, 0x4, !P2 ;  /* 0x00000004ff067807 */ /* 0x008fc60005000000 */
[----:B------:R-:W3:Y:S01]  /*1eb40*/  LDL.LU R11, [R1+0xf20] ;  /* 0x000f2000010b7983 */ /* 0x000ee20000300800 */
[----:B------:R-:W-:-:S03]  /*1eb50*/  SEL R6, R6, RZ, !P0 ;  /* 0x000000ff06067207 */ /* 0x000fc60004000000 */
[----:B------:R-:W3:Y:S01]  /*1eb60*/  LDL.LU R10, [R1+0xf2c] ;  /* 0x000f2c00010a7983 */ /* 0x000ee20000300800 */
[----:B------:R-:W-:-:S03]  /*1eb70*/  ISETP.NE.U32.AND P2, PT, R6, RZ, PT ;  /* 0x000000ff0600720c */ /* 0x000fc60003f45070 */
[----:B------:R-:W3:Y:S01]  /*1eb80*/  LDL.LU R6, [R1+0xf34] ;  /* 0x000f340001067983 */ /* 0x000ee20000300800 */
[----:B--2---:R-:W-:-:S05]  /*1eb90*/  IADD3 R8, P3, R8, R5, RZ ;  /* 0x0000000508087210 */ /* 0x004fca0007f7e0ff */
        /* <DEDUP_REMOVED lines=8> */
[----:B-1----:R-:W3:Y:S01]  /*1ec20*/  LDL.LU R14, [R1+0xf28] ;  /* 0x000f2800010e7983 */ /* 0x002ee20000300800 */
[----:B------:R-:W-:-:S03]  /*1ec30*/  IMAD.MOV.U32 R146, RZ, RZ, R8 ;  /* 0x000000ffff927224 */ /* 0x000fc600078e0008 */
[----:B------:R-:W3:Y:S04]  /*1ec40*/  LDL.LU R8, [R1+0xf30] ;  /* 0x000f300001087983 */ /* 0x000ee80000300800 */
[----:B------:R1:W-:Y:S01]  /*1ec50*/  LDGSTS.E [R9+0x34004], desc[UR6][R146.64], P1 ;  /* 0x3400400092097fae */ /* 0x0003e20008921846 */
[----:B------:R-:W-:Y:S01]  /*1ec60*/  ISETP.GT.AND P1, PT, R3, 0xf, PT ;  /* 0x0000000f0300780c */ /* 0x000fe20003f24270 */
[----:B-1----:R-:W-:Y:S02]  /*1ec70*/  IMAD.MOV.U32 R146, RZ, RZ, R15 ;  /* 0x000000ffff927224 */ /* 0x002fe400078e000f */
[----:B------:R-:W-:Y:S01]  /*1ec80*/  IMAD.MOV.U32 R147, RZ, RZ, R145 ;  /* 0x000000ffff937224 */ /* 0x000fe200078e0091 */
[----:B--2---:R-:W-:-:S04]  /*1ec90*/  SEL R15, RZ, 0x4, !P1 ;  /* 0x00000004ff0f7807 */ /* 0x004fc80004800000 */
[----:B------:R1:W-:Y:S01]  /*1eca0*/  LDGSTS.E [R9+0x30008], desc[UR6][R146.64], P2 ;  /* 0x3000800092097fae */ /* 0x0003e20009121846 */
[----:B------:R-:W-:-:S04]  /*1ecb0*/  SEL R15, R15, RZ, !P0 ;  /* 0x000000ff0f0f7207 */ /* 0x000fc80004000000 */
[----:B------:R-:W-:Y:S02]  /*1ecc0*/  ISETP.NE.U32.AND P1, PT, R15, RZ, PT ;  /* 0x000000ff0f00720c */ /* 0x000fe40003f25070 */
[----:B----4-:R-:W-:-:S05]  /*1ecd0*/  IADD3 R7, P3, R7, R5, RZ ;  /* 0x0000000507077210 */ /* 0x010fca0007f7e0ff */
[----:B---3--:R-:W-:Y:S02]  /*1ece0*/  IMAD.X R11, R11, 0x1, R4, P3 ;  /* 0x000000010b0b7824 */ /* 0x008fe400018e0604 */
        /* <DEDUP_REMOVED lines=257> */
[----:B-1----:R-:W-:Y:S01]  /*1fd00*/  IMAD.MOV.U32 R146, RZ, RZ, R7 ;  /* 0x000000ffff927224 */ /* 0x002fe200078e0007 */
[----:B------:R-:W-:Y:S01]  /*1fd10*/  IADD3 R15, P4, R15, R5, RZ ;  /* 0x000000050f0f7210 */ /* 0x000fe20007f9e0ff */
[----:B------:R-:W-:Y:S01]  /*1fd20*/  IMAD.MOV.U32 R147, RZ, RZ, R11 ;  /* 0x000000ffff937224 */ /* 0x000fe200078e000b */
[----:B------:R-:W-:Y:S03]  /*1fd30*/  STL [R1+0xfd4], R7 ;  /* 0x000fd40701007387 */ /* 0x000fe60000100800 */
[----:B------:R-:W-:Y:S01]  /*1fd40*/  IMAD.X R145, R145, 0x1, R4, P4 ;  /* 0x0000000191917824 */ /* 0x000fe200020e0604 */
[----:B------:R1:W-:Y:S01]  /*1fd50*/  LDGSTS.E [R9+0x34004], desc[UR6][R146.64], P1 ;  /* 0x3400400092097fae */ /* 0x0003e20008921846 */
[----:B------:R-:W-:-:S03]  /*1fd60*/  ISETP.GT.AND P1, PT, R3, 0x1b, PT ;  /* 0x0000001b0300780c */ /* 0x000fc60003f24270 */
        /* <DEDUP_REMOVED lines=31> */
[----:B------:R1:W-:Y:S04]  /*1ff60*/  STL [R1+0xfe8], R11 ;  /* 0x000fe80b01007387 */ /* 0x0003e80000100800 */
[----:B------:R-:W-:Y:S04]  /*1ff70*/  STL [R1+0xff4], R6 ;  /* 0x000ff40601007387 */ /* 0x000fe80000100800 */
[----:B------:R-:W-:Y:S04]  /*1ff80*/  LDGSTS.E [R9+0x3000c], desc[UR6][R10.64], P1 ;  /* 0x3000c0000a097fae */ /* 0x000fe80008921846 */
[----:B------:R3:W-:Y:S04]  /*1ff90*/  STL [R1+0xff0], R7 ;  /* 0x000ff00701007387 */ /* 0x0007e80000100800 */
[----:B------:R4:W-:Y:S01]  /*1ffa0*/  LDGSTS.E [R9+0x3400c], desc[UR6][R6.64], P1 ;  /* 0x3400c00006097fae */ /* 0x0009e20008921846 */
[----:B------:R-:W-:-:S03]  /*1ffb0*/  ISETP.GT.AND P1, PT, R3, 0x1c, PT ;  /* 0x0000001c0300780c */ /* 0x000fc60003f24270 */
[----:B-1----:R-:W2:Y:S04]  /*1ffc0*/  LDL.LU R11, [R1+0x1000] ;  /* 0x00100000010b7983 */ /* 0x002ea80000300800 */
[----:B------:R-:W2:Y:S04]  /*1ffd0*/  LDL.LU R10, [R1+0x1004] ;  /* 0x00100400010a7983 */ /* 0x000ea80000300800 */
[----:B---3--:R-:W3:Y:S01]  /*1ffe0*/  LDL.LU R7, [R1+0x1008] ;  /* 0x0010080001077983 */ /* 0x008ee20000300800 */
[----:B----4-:R-:W-:-:S03]  /*1fff0*/  SEL R9, RZ, 0x4, !P1 ;  /* 0x00000004ff097807 */ /* 0x010fc60004800000 */
[----:B------:R-:W4:Y:S01]  /*20000*/  LDL.LU R6, [R1+0x100c] ;  /* 0x00100c0001067983 */ /* 0x000f220000300800 */
[----:B------:R-:W-:-:S04]  /*20010*/  SEL R9, R9, RZ, !P0 ;  /* 0x000000ff09097207 */ /* 0x000fc80004000000 */
[----:B------:R-:W-:Y:S01]  /*20020*/  ISETP.NE.U32.AND P2, PT, R9, RZ, PT ;  /* 0x000000ff0900720c */ /* 0x000fe20003f45070 */
        /* <DEDUP_REMOVED lines=16> */
[----:B------:R-:W-:-:S05]  /*20130*/  IADD3 R10, P3, R10, R5, RZ ;  /* 0x000000050a0a7210 */ /* 0x000fca0007f7e0ff */
[--C-:B------:R-:W-:Y:S01]  /*20140*/  IMAD.X R11, R11, 0x1, R4.reuse, P3 ;  /* 0x000000010b0b7824 */ /* 0x100fe200018e0604 */
[----:B----4-:R-:W-:Y:S01]  /*20150*/  IADD3 R6, P4, R6, R5, RZ ;  /* 0x0000000506067210 */ /* 0x010fe20007f9e0ff */
[----:B------:R-:W-:Y:S04]  /*20160*/  STL [R1+0x1004], R10 ;  /* 0x0010040a01007387 */ /* 0x000fe80000100800 */
[----:B---3--:R-:W-:Y:S01]  /*20170*/  IMAD.X R7, R7, 0x1, R4, P4 ;  /* 0x0000000107077824 */ /* 0x008fe200020e0604 */
[----:B------:R-:W-:Y:S04]  /*20180*/  STL [R1+0x1000], R11 ;  /* 0x0010000b01007387 */ /* 0x000fe80000100800 */
[----:B------:R-:W-:Y:S04]  /*20190*/  STL [R1+0x100c], R6 ;  /* 0x00100c0601007387 */ /* 0x000fe80000100800 */
[----:B------:R-:W-:Y:S04]  /*201a0*/  LDGSTS.E [R9+0x34000], desc[UR6][R10.64], P2 ;  /* 0x340000000a097fae */ /* 0x000fe80009121846 */
[----:B------:R1:W-:Y:S04]  /*201b0*/  STL [R1+0x1008], R7 ;  /* 0x0010080701007387 */ /* 0x0003e80000100800 */
[----:B------:R3:W-:Y:S01]  /*201c0*/  LDGSTS.E [R9+0x30004], desc[UR6][R6.64], P1 ;  /* 0x3000400006097fae */ /* 0x0007e20008921846 */
[----:B------:R-:W-:-:S03]  /*201d0*/  ISETP.GT.AND P2, PT, R3, 0x1e, PT ;  /* 0x0000001e0300780c */ /* 0x000fc60003f44270 */
[----:B-1----:R-:W4:Y:S04]  /*201e0*/  LDL.LU R7, [R1+0x1024] ;  /* 0x0010240001077983 */ /* 0x002f280000300800 */
[----:B------:R-:W4:Y:S01]  /*201f0*/  LDL.LU R11, [R1+0x1020] ;  /* 0x00102000010b7983 */ /* 0x000f220000300800 */
[----:B---3--:R-:W-:-:S03]  /*20200*/  SEL R6, RZ, 0x4, !P2 ;  /* 0x00000004ff067807 */ /* 0x008fc60005000000 */
[----:B------:R-:W3:Y:S01]  /*20210*/  LDL.LU R10, [R1+0x102c] ;  /* 0x00102c00010a7983 */ /* 0x000ee20000300800 */
[----:B------:R-:W-:-:S04]  /*20220*/  SEL R6, R6, RZ, !P0 ;  /* 0x000000ff06067207 */ /* 0x000fc80004000000 */
[----:B------:R-:W-:Y:S02]  /*20230*/  ISETP.NE.U32.AND P2, PT, R6, RZ, PT ;  /* 0x000000ff0600720c */ /* 0x000fe40003f45070 */
        /* <DEDUP_REMOVED lines=9> */
[----:B------:R4:W-:Y:S04]  /*202d0*/  STL [R1+0x1018], R145 ;  /* 0x0010189101007387 */ /* 0x0009e80000100800 */
[----:B-1----:R-:W3:Y:S01]  /*202e0*/  LDL.LU R14, [R1+0x1028] ;  /* 0x00102800010e7983 */ /* 0x002ee20000300800 */
[----:B------:R-:W-:-:S03]  /*202f0*/  IMAD.MOV.U32 R146, RZ, RZ, R8 ;  /* 0x000000ffff927224 */ /* 0x000fc600078e0008 */
[----:B------:R-:W3:Y:S04]  /*20300*/  LDL.LU R8, [R1+0x1030] ;  /* 0x0010300001087983 */ /* 0x000ee80000300800 */
[----:B------:R1:W-:Y:S01]  /*20310*/  LDGSTS.E [R9+0x34004], desc[UR6][R146.64], P1 ;  /* 0x3400400092097fae */ /* 0x0003e20008921846 */
[----:B------:R-:W-:Y:S01]  /*20320*/  ISETP.GT.AND P1, PT, R3, 0x1f, PT ;  /* 0x0000001f0300780c */ /* 0x000fe20003f24270 */
[----:B-1----:R-:W-:Y:S02]  /*20330*/  IMAD.MOV.U32 R146, RZ, RZ, R15 ;  /* 0x000000ffff927224 */ /* 0x002fe400078e000f */
[----:B------:R-:W-:-:S05]  /*20340*/  IMAD.MOV.U32 R147, RZ, RZ, R145 ;  /* 0x000000ffff937224 */ /* 0x000fca00078e0091 */
[----:B------:R1:W-:Y:S01]  /*20350*/  LDGSTS.E [R9+0x30008], desc[UR6][R146.64], P2 ;  /* 0x3000800092097fae */ /* 0x0003e20009121846 */
[----:B--2---:R-:W-:-:S04]  /*20360*/  SEL R15, RZ, 0x4, !P1 ;  /* 0x00000004ff0f7807 */ /* 0x004fc80004800000 */
[----:B------:R-:W-:-:S04]  /*20370*/  SEL R15, R15, RZ, !P0 ;  /* 0x000000ff0f0f7207 */ /* 0x000fc80004000000 */
[----:B------:R-:W-:Y:S02]  /*20380*/  ISETP.NE.U32.AND P1, PT, R15, RZ, PT ;  /* 0x000000ff0f00720c */ /* 0x000fe40003f25070 */
[----:B----4-:R-:W-:-:S05]  /*20390*/  IADD3 R7, P3, R7, R5, RZ ;  /* 0x0000000507077210 */ /* 0x010fca0007f7e0ff */
[----:B------:R-:W-:Y:S01]  /*203a0*/  IMAD.X R11, R11, 0x1, R4, P3 ;  /* 0x000000010b0b7824 */ /* 0x000fe200018e0604 */
[----:B------:R2:W-:Y:S03]  /*203b0*/  STL [R1+0x1024], R7 ;  /* 0x0010240701007387 */ /* 0x0005e60000100800 */
[----:B-1----:R-:W-:Y:S01]  /*203c0*/  IMAD.MOV.U32 R147, RZ, RZ, R11 ;  /* 0x000000ffff937224 */ /* 0x002fe200078e000b */
[----:B------:R1:W-:Y:S01]  /*203d0*/  STL [R1+0x1020], R11 ;  /* 0x0010200b01007387 */ /* 0x0003e20000100800 */
[----:B------:R-:W-:-:S03]  /*203e0*/  IMAD.MOV.U32 R146, RZ, RZ, R7 ;  /* 0x000000ffff927224 */ /* 0x000fc600078e0007 */
[----:B------:R-:W4:Y:S04]  /*203f0*/  LDL.LU R145, [R1+0x1038] ;  /* 0x0010380001917983 */ /* 0x000f280000300800 */
[----:B--2---:R-:W2:Y:S01]  /*20400*/  LDL.LU R7, [R1+0x103c] ;  /* 0x00103c0001077983 */ /* 0x004ea20000300800 */
[----:B-1----:R-:W1:Y:S03]  /*20410*/  S2R R11, SR_TID.X ;  /* 0x00000000000b7919 */ /* 0x002e660000002100 */
[----:B------:R-:W-:Y:S01]  /*20420*/  LDGSTS.E [R9+0x34008], desc[UR6][R146.64], P2 ;  /* 0x3400800092097fae */ /* 0x000fe20009121846 */
[-C--:B---3--:R-:W-:Y:S02]  /*20430*/  IADD3 R10, P2, R10, R5.reuse, RZ ;  /* 0x000000050a0a7210 */ /* 0x088fe40007f5e0ff */
[----:B------:R-:W-:-:S03]  /*20440*/  IADD3 R6, P3, R6, R5, RZ ;  /* 0x0000000506067210 */ /* 0x000fc60007f7e0ff */
[----:B------:R-:W-:Y:S01]  /*20450*/  STL [R1+0x102c], R10 ;  /* 0x00102c0a01007387 */ /* 0x000fe20000100800 */
[----:B------:R-:W-:-:S04]  /*20460*/  IMAD.X R14, R14, 0x1, R4, P2 ;  /* 0x000000010e0e7824 */ /* 0x000fc800010e0604 */
[----:B------:R-:W-:Y:S01]  /*20470*/  IMAD.MOV.U32 R15, RZ, RZ, R14 ;  /* 0x000000ffff0f7224 */ /* 0x000fe200078e000e */
[----:B------:R3:W-:Y:S01]  /*20480*/  STL [R1+0x1028], R14 ;  /* 0x0010280e01007387 */ /* 0x0007e20000100800 */
[----:B------:R-:W-:Y:S02]  /*20490*/  IMAD.X R8, R8, 0x1, R4, P3 ;  /* 0x0000000108087824 */ /* 0x000fe400018e0604 */
[----:B---3--:R-:W-:Y:S01]  /*204a0*/  IMAD.MOV.U32 R14, RZ, RZ, R10 ;  /* 0x000000ffff0e7224 */ /* 0x008fe200078e000a */
[----:B------:R1:W-:Y:S04]  /*204b0*/  STL [R1+0x1034], R6 ;  /* 0x0010340601007387 */ /* 0x0003e80000100800 */
[----:B------:R3:W-:Y:S04]  /*204c0*/  LDGSTS.E [R9+0x3000c], desc[UR6][R14.64], P1 ;  /* 0x3000c0000e097fae */ /* 0x0007e80008921846 */
[----:B------:R1:W-:Y:S01]  /*204d0*/  STL [R1+0x1030], R8 ;  /* 0x0010300801007387 */ /* 0x0003e20000100800 */
[----:B---3--:R-:W-:-:S02]  /*204e0*/  IMAD.MOV.U32 R14, RZ, RZ, R6 ;  /* 0x000000ffff0e7224 */ /* 0x008fc400078e0006 */
[----:B------:R-:W-:Y:S01]  /*204f0*/  IMAD.MOV.U32 R15, RZ, RZ, R8 ;  /* 0x000000ffff0f7224 */ /* 0x000fe200078e0008 */
[----:B-1----:R-:W-:Y:S02]  /*20500*/  LOP3.LUT R6, R11, 0x1f, RZ, 0xc0, !PT ;  /* 0x0000001f0b067812 */ /* 0x002fe400078ec0ff */
[----:B------:R-:W3:Y:S04]  /*20510*/  LDL.LU R11, [R1+0x1048] ;  /* 0x00104800010b7983 */ /* 0x000ee80000300800 */
[----:B------:R-:W3:Y:S04]  /*20520*/  LDL.LU R10, [R1+0x104c] ;  /* 0x00104c00010a7983 */ /* 0x000ee80000300800 */
[----:B------:R1:W-:Y:S04]  /*20530*/  LDGSTS.E [R9+0x3400c], desc[UR6][R14.64], P1 ;  /* 0x3400c0000e097fae */ /* 0x0003e80008921846 */
[----:B------:R-:W3:Y:S04]  /*20540*/  LDL.LU R15, [R1+0x1058] ;  /* 0x00105800010f7983 */ /* 0x000ee80000300800 */
[----:B------:R-:W1:Y:S01]  /*20550*/  LDL.LU R14, [R1+0x105c] ;  /* 0x00105c00010e7983 */ /* 0x000e620000300800 */
[----:B------:R-:W-:-:S02]  /*20560*/  ISETP.GE.AND P1, PT, R6, R3, PT ;  /* 0x000000030600720c */ /* 0x000fc40003f26270 */
[----:B------:R-:W4:Y:S02]  /*20570*/  S2R R6, SR_TID.X ;  /* 0x0000000000067919 */ /* 0x000f240000002100 */
[----:B------:R-:W-:Y:S01]  /*20580*/  SEL R3, RZ, 0x4, P1 ;  /* 0x00000004ff037807 */ /* 0x000fe20000800000 */
[----:B------:R-:W-:Y:S01]  /*20590*/  ULEA UR8, UR5, UR4, 0x10 ;  /* 0x0000000405087291 */ /* 0x000fe2000f8e803f */
[----:B------:R-:W0:Y:S02]  /*205a0*/  LDGDEPBAR ;  /* 0x00000000000079af */ /* 0x000e240000000000 */
[----:B------:R-:W-:-:S04]  /*205b0*/  SEL R3, R3, RZ, !P0 ;  /* 0x000000ff03037207 */ /* 0x000fc80004000000 */
[----:B------:R-:W-:Y:S02]  /*205c0*/  ISETP.NE.U32.AND P0, PT, R3, RZ, PT ;  /* 0x000000ff0300720c */ /* 0x000fe40003f05070 */
[C---:B----4-:R-:W-:Y:S02]  /*205d0*/  LOP3.LUT R8, R6.reuse, 0x60, RZ, 0xc0, !PT ;  /* 0x0000006006087812 */ /* 0x050fe400078ec0ff */
[----:B------:R-:W-:Y:S02]  /*205e0*/  LOP3.LUT R6, R6, 0x7f, RZ, 0xc0, !PT ;  /* 0x0000007f06067812 */ /* 0x000fe400078ec0ff */
[----:B------:R-:W-:-:S03]  /*205f0*/  SHF.R.U32.HI R8, RZ, 0x1, R8 ;  /* 0x00000001ff087819 */ /* 0x000fc60000011608 */
[----:B------:R-:W-:-:S05]  /*20600*/  IMAD.SHL.U32 R6, R6, 0x4, RZ ;  /* 0x0000000406067824 */ /* 0x000fca00078e00ff */
[----:B------:R-:W-:-:S05]  /*20610*/  LOP3.LUT R6, R6, R8, RZ, 0x3c, !PT ;  /* 0x0000000806067212 */ /* 0x000fca00078e3cff */
[----:B------:R-:W-:Y:S02]  /*20620*/  VIADD R3, R6, UR8 ;  /* 0x0000000806037c36 */ /* 0x000fe40008000000 */
[----:B------:R-:W4:Y:S01]  /*20630*/  LDL.LU R6, [R1+0x106c] ;  /* 0x00106c0001067983 */ /* 0x000f220000300800 */
[----:B--2---:R-:W-:-:S05]  /*20640*/  IADD3 R7, P1, R7, R2, RZ ;  /* 0x0000000207077210 */ /* 0x004fca0007f3e0ff */
[----:B------:R-:W-:Y:S01]  /*20650*/  IMAD.X R145, R145, 0x1, R0, P1 ;  /* 0x0000000191917824 */ /* 0x000fe200008e0600 */
[----:B------:R2:W-:Y:S01]  /*20660*/  STL [R1+0x103c], R7 ;  /* 0x00103c0701007387 */ /* 0x0005e20000100800 */
[----:B------:R-:W-:-:S03]  /*20670*/  IMAD.MOV.U32 R146, RZ, RZ, R7 ;  /* 0x000000ffff927224 */ /* 0x000fc600078e0007 */
[----:B------:R-:W-:Y:S04]  /*20680*/  STL [R1+0x1038], R145 ;  /* 0x0010389101007387 */ /* 0x000fe80000100800 */
[----:B------:R-:W4:Y:S04]  /*20690*/  LDL.LU R8, [R1+0x107c] ;  /* 0x00107c0001087983 */ /* 0x000f280000300800 */
[----:B--2---:R-:W2:Y:S04]  /*206a0*/  LDL.LU R7, [R1+0x1068] ;  /* 0x0010680001077983 */ /* 0x004ea80000300800 */
[----:B------:R-:W2:Y:S01]  /*206b0*/  LDL.LU R9, [R1+0x1078] ;  /* 0x0010780001097983 */ /* 0x000ea20000300800 */
[----:B------:R-:W-:-:S05]  /*206c0*/  IMAD.MOV.U32 R147, RZ, RZ, R145 ;  /* 0x000000ffff937224 */ /* 0x000fca00078e0091 */
[----:B------:R-:W-:Y:S01]  /*206d0*/  LDGSTS.E [R3], desc[UR6][R146.64], P0 ;  /* 0x0000000092037fae */ /* 0x000fe20008121846 */
[----:B---3--:R-:W-:-:S05]  /*206e0*/  IADD3 R10, P1, R10, R2, RZ ;  /* 0x000000020a0a7210 */ /* 0x008fca0007f3e0ff */
[----:B------:R-:W-:Y:S01]  /*206f0*/  IMAD.X R11, R11, 0x1, R0, P1 ;  /* 0x000000010b0b7824 */ /* 0x000fe200008e0600 */
[----:B------:R3:W-:Y:S04]  /*20700*/  STL [R1+0x104c], R10 ;  /* 0x00104c0a01007387 */ /* 0x0007e80000100800 */
[----:B------:R3:W-:Y:S04]  /*20710*/  STL [R1+0x1048], R11 ;  /* 0x0010480b01007387 */ /* 0x0007e80000100800 */
[----:B------:R2:W-:Y:S01]  /*20720*/  LDGSTS.E [R3+0x400], desc[UR6][R10.64], P0 ;  /* 0x004000000a037fae */ /* 0x0005e20008121846 */
[----:B-1----:R-:W-:-:S05]  /*20730*/  IADD3 R14, P2, R14, R2, RZ ;  /* 0x000000020e0e7210 */ /* 0x002fca0007f5e0ff */
[----:B------:R-:W-:Y:S01]  /*20740*/  IMAD.X R15, R15, 0x1, R0, P2 ;  /* 0x000000010f0f7824 */ /* 0x000fe200010e0600 */
[----:B------:R1:W-:Y:S04]  /*20750*/  STL [R1+0x105c], R14 ;  /* 0x00105c0e01007387 */ /* 0x0003e80000100800 */
[----:B------:R1:W-:Y:S04]  /*20760*/  STL [R1+0x1058], R15 ;  /* 0x0010580f01007387 */ /* 0x0003e80000100800 */
[----:B---3--:R-:W3:Y:S04]  /*20770*/  LDL.LU R10, [R1+0x108c] ;  /* 0x00108c00010a7983 */ /* 0x008ee80000300800 */
[----:B------:R-:W3:Y:S04]  /*20780*/  LDL.LU R11, [R1+0x109c] ;  /* 0x00109c00010b7983 */ /* 0x000ee80000300800 */
[----:B------:R3:W-:Y:S04]  /*20790*/  LDGSTS.E [R3+0x800], desc[UR6][R14.64], P0 ;  /* 0x008000000e037fae */ /* 0x0007e80008121846 */
[----:B-1----:R-:W3:Y:S04]  /*207a0*/  LDL.LU R14, [R1+0x1088] ;  /* 0x00108800010e7983 */ /* 0x002ee80000300800 */
[----:B------:R-:W3:Y:S01]  /*207b0*/  LDL.LU R15, [R1+0x1098] ;  /* 0x00109800010f7983 */ /* 0x000ee20000300800 */
[----:B----4-:R-:W-:-:S05]  /*207c0*/  IADD3 R6, P1, R6, R2, RZ ;  /* 0x0000000206067210 */ /* 0x010fca0007f3e0ff */
[----:B------:R1:W-:Y:S01]  /*207d0*/  STL [R1+0x106c], R6 ;  /* 0x00106c0601007387 */ /* 0x0003e20000100800 */
[----:B------:R-:W-:Y:S01]  /*207e0*/  IADD3 R8, P2, R8, R2, RZ ;  /* 0x0000000208087210 */ /* 0x000fe20007f5e0ff */
[----:B--2---:R-:W-:-:S04]  /*207f0*/  IMAD.X R7, R7, 0x1, R0, P1 ;  /* 0x0000000107077824 */ /* 0x004fc800008e0600 */
[----:B------:R-:W-:Y:S01]  /*20800*/  IMAD.X R9, R9, 0x1, R0, P2 ;  /* 0x0000000109097824 */ /* 0x000fe200010e0600 */
[----:B------:R2:W-:Y:S04]  /*20810*/  STL [R1+0x1068], R7 ;  /* 0x0010680701007387 */ /* 0x0005e80000100800 */
[----:B------:R4:W-:Y:S04]  /*20820*/  STL [R1+0x107c], R8 ;  /* 0x00107c0801007387 */ /* 0x0009e80000100800 */
[----:B------:R-:W-:Y:S04]  /*20830*/  LDGSTS.E [R3+0xc00], desc[UR6][R6.64], P0 ;  /* 0x00c0000006037fae */ /* 0x000fe80008121846 */
[----:B------:R4:W-:Y:S04]  /*20840*/  STL [R1+0x1078], R9 ;  /* 0x0010780901007387 */ /* 0x0009e80000100800 */
[----:B------:R-:W-:Y:S04]  /*20850*/  LDGSTS.E [R3+0x1000], desc[UR6][R8.64], P0 ;  /* 0x0100000008037fae */ /* 0x000fe80008121846 */
[----:B-1----:R-:W3:Y:S04]  /*20860*/  LDL.LU R6, [R1+0x10ac] ;  /* 0x0010ac0001067983 */ /* 0x002ee80000300800 */
[----:B--2---:R-:W2:Y:S04]  /*20870*/  LDL.LU R7, [R1+0x10bc] ;  /* 0x0010bc0001077983 */ /* 0x004ea80000300800 */
[----:B----4-:R-:W4:Y:S04]  /*20880*/  LDL.LU R8, [R1+0x10a8] ;  /* 0x0010a80001087983 */ /* 0x010f280000300800 */
[----:B------:R-:W4:Y:S01]  /*20890*/  LDL.LU R9, [R1+0x10b8] ;  /* 0x0010b80001097983 */ /* 0x000f220000300800 */
[----:B---3--:R-:W-:-:S02]  /*208a0*/  IADD3 R10, P1, R10, R2, RZ ;  /* 0x000000020a0a7210 */ /* 0x008fc40007f3e0ff */
[----:B------:R-:W-:-:S03]  /*208b0*/  IADD3 R11, P2, R11, R2, RZ ;  /* 0x000000020b0b7210 */ /* 0x000fc60007f5e0ff */
[----:B------:R1:W-:Y:S01]  /*208c0*/  STL [R1+0x108c], R10 ;  /* 0x00108c0a01007387 */ /* 0x0003e20000100800 */
[----:B------:R-:W-:Y:S02]  /*208d0*/  IMAD.MOV.U32 R146, RZ, RZ, R10 ;  /* 0x000000ffff927224 */ /* 0x000fe400078e000a */
[--C-:B------:R-:W-:Y:S02]  /*208e0*/  IMAD.X R14, R14, 0x1, R0.reuse, P1 ;  /* 0x000000010e0e7824 */ /* 0x100fe400008e0600 */
[----:B------:R-:W-:-:S03]  /*208f0*/  IMAD.X R15, R15, 0x1, R0, P2 ;  /* 0x000000010f0f7824 */ /* 0x000fc600010e0600 */
[----:B------:R3:W-:Y:S01]  /*20900*/  STL [R1+0x1088], R14 ;  /* 0x0010880e01007387 */ /* 0x0007e20000100800 */
[----:B------:R-:W-:-:S03]  /*20910*/  IMAD.MOV.U32 R147, RZ, RZ, R14 ;  /* 0x000000ffff937224 */ /* 0x000fc600078e000e */
[----:B------:R3:W-:Y:S04]  /*20920*/  STL [R1+0x109c], R11 ;  /* 0x00109c0b01007387 */ /* 0x0007e80000100800 */
[----:B------:R3:W-:Y:S04]  /*20930*/  STL [R1+0x1098], R15 ;  /* 0x0010980f01007387 */ /* 0x0007e80000100800 */
[----:B-1----:R-:W4:Y:S04]  /*20940*/  LDL.LU R10, [R1+0x10cc] ;  /* 0x0010cc00010a7983 */ /* 0x002f280000300800 */
[----:B---3--:R-:W3:Y:S04]  /*20950*/  LDL.LU R14, [R1+0x10dc] ;  /* 0x0010dc00010e7983 */ /* 0x008ee80000300800 */
[----:B------:R1:W-:Y:S02]  /*20960*/  LDGSTS.E [R3+0x1400], desc[UR6][R146.64], P0 ;  /* 0x0140000092037fae */ /* 0x0003e40008121846 */
[----:B-1----:R-:W-:-:S02]  /*20970*/  IMAD.MOV.U32 R146, RZ, RZ, R11 ;  /* 0x000000ffff927224 */ /* 0x002fc400078e000b */
[----:B------:R-:W3:Y:S01]  /*20980*/  LDL.LU R11, [R1+0x10c8] ;  /* 0x0010c800010b7983 */ /* 0x000ee20000300800 */
[----:B------:R-:W-:-:S03]  /*20990*/  IMAD.MOV.U32 R147, RZ, RZ, R15 ;  /* 0x000000ffff937224 */ /* 0x000fc600078e000f */
[----:B------:R-:W3:Y:S04]  /*209a0*/  LDL.LU R15, [R1+0x10d8] ;  /* 0x0010d800010f7983 */ /* 0x000ee80000300800 */
[----:B------:R1:W-:Y:S01]  /*209b0*/  LDGSTS.E [R3+0x1800], desc[UR6][R146.64], P0 ;  /* 0x0180000092037fae */ /* 0x0003e20008121846 */
[-C--:B------:R-:W-:Y:S02]  /*209c0*/  IADD3 R6, P1, R6, R2.reuse, RZ ;  /* 0x0000000206067210 */ /* 0x080fe40007f3e0ff */
[----:B--2---:R-:W-:-:S03]  /*209d0*/  IADD3 R7, P2, R7, R2, RZ ;  /* 0x0000000207077210 */ /* 0x004fc60007f5e0ff */
[--C-:B----4-:R-:W-:Y:S01]  /*209e0*/  IMAD.X R8, R8, 0x1, R0.reuse, P1 ;  /* 0x0000000108087824 */ /* 0x110fe200008e0600 */
[----:B------:R2:W-:Y:S01]  /*209f0*/  STL [R1+0x10ac], R6 ;  /* 0x0010ac0601007387 */ /* 0x0005e20000100800 */
[----:B------:R-:W-:-:S03]  /*20a00*/  IMAD.X R9, R9, 0x1, R0, P2 ;  /* 0x0000000109097824 */ /* 0x000fc600010e0600 */
[----:B------:R4:W-:Y:S01]  /*20a10*/  STL [R1+0x10a8], R8 ;  /* 0x0010a80801007387 */ /* 0x0009e20000100800 */
[----:B-1----:R-:W-:Y:S02]  /*20a20*/  IMAD.MOV.U32 R146, RZ, RZ, R6 ;  /* 0x000000ffff927224 */ /* 0x002fe400078e0006 */
[----:B------:R-:W-:Y:S01]  /*20a30*/  IMAD.MOV.U32 R147, RZ, RZ, R8 ;  /* 0x000000ffff937224 */ /* 0x000fe200078e0008 */
[----:B------:R1:W-:Y:S04]  /*20a40*/  STL [R1+0x10bc], R7 ;  /* 0x0010bc0701007387 */ /* 0x0003e80000100800 */
[----:B------:R1:W-:Y:S04]  /*20a50*/  STL [R1+0x10b8], R9 ;  /* 0x0010b80901007387 */ /* 0x0003e80000100800 */
[----:B--2---:R-:W2:Y:S04]  /*20a60*/  LDL.LU R6, [R1+0x10ec] ;  /* 0x0010ec0001067983 */ /* 0x004ea80000300800 */
[----:B----4-:R-:W4:Y:S04]  /*20a70*/  LDL.LU R8, [R1+0x10fc] ;  /* 0x0010fc0001087983 */ /* 0x010f280000300800 */
[----:B------:R1:W-:Y:S02]  /*20a80*/  LDGSTS.E [R3+0x1c00], desc[UR6][R146.64], P0 ;  /* 0x01c0000092037fae */ /* 0x0003e40008121846 */
[----:B-1----:R-:W-:-:S02]  /*20a90*/  IMAD.MOV.U32 R146, RZ, RZ, R7 ;  /* 0x000000ffff927224 */ /* 0x002fc400078e0007 */
[----:B------:R-:W4:Y:S01]  /*20aa0*/  LDL.LU R7, [R1+0x10e8] ;  /* 0x0010e80001077983 */ /* 0x000f220000300800 */
[----:B------:R-:W-:-:S03]  /*20ab0*/  IMAD.MOV.U32 R147, RZ, RZ, R9 ;  /* 0x000000ffff937224 */ /* 0x000fc600078e0009 */
[----:B------:R-:W4:Y:S04]  /*20ac0*/  LDL.LU R9, [R1+0x10f8] ;  /* 0x0010f80001097983 */ /* 0x000f280000300800 */
[----:B------:R-:W-:Y:S01]  /*20ad0*/  LDGSTS.E [R3+0x2000], desc[UR6][R146.64], P0 ;  /* 0x0200000092037fae */ /* 0x000fe20008121846 */
[-C--:B------:R-:W-:Y:S02]  /*20ae0*/  IADD3 R10, P1, R10, R2.reuse, RZ ;  /* 0x000000020a0a7210 */ /* 0x080fe40007f3e0ff */
[----:B---3--:R-:W-:-:S03]  /*20af0*/  IADD3 R14, P2, R14, R2, RZ ;  /* 0x000000020e0e7210 */ /* 0x008fc60007f5e0ff */
[----:B------:R1:W-:Y:S01]  /*20b00*/  STL [R1+0x10cc], R10 ;  /* 0x0010cc0a01007387 */ /* 0x0003e20000100800 */
[--C-:B------:R-:W-:Y:S02]  /*20b10*/  IMAD.X R11, R11, 0x1, R0.reuse, P1 ;  /* 0x000000010b0b7824 */ /* 0x100fe400008e0600 */
[----:B------:R-:W-:-:S03]  /*20b20*/  IMAD.X R15, R15, 0x1, R0, P2 ;  /* 0x000000010f0f7824 */ /* 0x000fc600010e0600 */
[----:B------:R3:W-:Y:S04]  /*20b30*/  STL [R1+0x10c8], R11 ;  /* 0x0010c80b01007387 */ /* 0x0007e80000100800 */
[----:B------:R3:W-:Y:S04]  /*20b40*/  STL [R1+0x10dc], R14 ;  /* 0x0010dc0e01007387 */ /* 0x0007e80000100800 */
[----:B------:R4:W-:Y:S04]  /*20b50*/  LDGSTS.E [R3+0x2400], desc[UR6][R10.64], P0 ;  /* 0x024000000a037fae */ /* 0x0009e80008121846 */
[----:B------:R3:W-:Y:S04]  /*20b60*/  STL [R1+0x10d8], R15 ;  /* 0x0010d80f01007387 */ /* 0x0007e80000100800 */
[----:B------:R4:W-:Y:S04]  /*20b70*/  LDGSTS.E [R3+0x2800], desc[UR6][R14.64], P0 ;  /* 0x028000000e037fae */ /* 0x0009e80008121846 */
[----:B-1----:R-:W4:Y:S04]  /*20b80*/  LDL.LU R10, [R1+0x110c] ;  /* 0x00110c00010a7983 */ /* 0x002f280000300800 */
[----:B---3--:R-:W3:Y:S04]  /*20b90*/  LDL.LU R11, [R1+0x111c] ;  /* 0x00111c00010b7983 */ /* 0x008ee80000300800 */
[----:B------:R-:W3:Y:S04]  /*20ba0*/  LDL.LU R14, [R1+0x1108] ;  /* 0x00110800010e7983 */ /* 0x000ee80000300800 */
[----:B------:R-:W3:Y:S01]  /*20bb0*/  LDL.LU R15, [R1+0x1118] ;  /* 0x00111800010f7983 */ /* 0x000ee20000300800 */
[----:B--2---:R-:W-:-:S02]  /*20bc0*/  IADD3 R6, P1, R6, R2, RZ ;  /* 0x0000000206067210 */ /* 0x004fc40007f3e0ff */
[----:B----4-:R-:W-:-:S03]  /*20bd0*/  IADD3 R8, P2, R8, R2, RZ ;  /* 0x0000000208087210 */ /* 0x010fc60007f5e0ff */
[----:B------:R1:W-:Y:S01]  /*20be0*/  STL [R1+0x10ec], R6 ;  /* 0x0010ec0601007387 */ /* 0x0003e20000100800 */
[--C-:B------:R-:W-:Y:S02]  /*20bf0*/  IMAD.X R7, R7, 0x1, R0.reuse, P1 ;  /* 0x0000000107077824 */ /* 0x100fe400008e0600 */
[----:B------:R-:W-:-:S03]  /*20c00*/  IMAD.X R9, R9, 0x1, R0, P2 ;  /* 0x0000000109097824 */ /* 0x000fc600010e0600 */
        /* <DEDUP_REMOVED lines=9> */
[----:B------:R-:W-:-:S02]  /*20ca0*/  IADD3 R10, P1, R10, R2, RZ ;  /* 0x000000020a0a7210 */ /* 0x000fc40007f3e0ff */
[----:B---3--:R-:W-:-:S03]  /*20cb0*/  IADD3 R11, P2, R11, R2, RZ ;  /* 0x000000020b0b7210 */ /* 0x008fc60007f5e0ff */
[--C-:B------:R-:W-:Y:S01]  /*20cc0*/  IMAD.X R14, R14, 0x1, R0.reuse, P1 ;  /* 0x000000010e0e7824 */ /* 0x100fe200008e0600 */
[----:B------:R1:W-:Y:S01]  /*20cd0*/  STL [R1+0x110c], R10 ;  /* 0x00110c0a01007387 */ /* 0x0003e20000100800 */
[----:B------:R-:W-:-:S03]  /*20ce0*/  IMAD.X R15, R15, 0x1, R0, P2 ;  /* 0x000000010f0f7824 */ /* 0x000fc600010e0600 */
[----:B------:R3:W-:Y:S01]  /*20cf0*/  STL [R1+0x1108], R14 ;  /* 0x0011080e01007387 */ /* 0x0007e20000100800 */
[----:B------:R-:W-:Y:S02]  /*20d00*/  IMAD.MOV.U32 R146, RZ, RZ, R10 ;  /* 0x000000ffff927224 */ /* 0x000fe400078e000a */
[----:B------:R-:W-:Y:S01]  /*20d10*/  IMAD.MOV.U32 R147, RZ, RZ, R14 ;  /* 0x000000ffff937224 */ /* 0x000fe200078e000e */
        /* <DEDUP_REMOVED lines=59> */
[----:B------:R-:W-:Y:S01]  /*210d0*/  STL [R1+0x118c], R10 ;  /* 0x00118c0a01007387 */ /* 0x000fe20000100800 */
[----:B------:R-:W-:-:S03]  /*210e0*/  IMAD.X R15, R15, 0x1, R0, P2 ;  /* 0x000000010f0f7824 */ /* 0x000fc600010e0600 */
[----:B------:R1:W-:Y:S01]  /*210f0*/  STL [R1+0x1188], R14 ;  /* 0x0011880e01007387 */ /* 0x0003e20000100800 */
[----:B------:R-:W-:Y:S02]  /*21100*/  IMAD.MOV.U32 R146, RZ, RZ, R10 ;  /* 0x000000ffff927224 */ /* 0x000fe400078e000a */
[----:B------:R-:W-:Y:S01]  /*21110*/  IMAD.MOV.U32 R147, RZ, RZ, R14 ;  /* 0x000000ffff937224 */ /* 0x000fe200078e000e */
[----:B------:R-:W-:Y:S04]  /*21120*/  STL [R1+0x119c], R11 ;  /* 0x00119c0b01007387 */ /* 0x000fe80000100800 */
[----:B------:R3:W-:Y:S04]  /*21130*/  STL [R1+0x1198], R15 ;  /* 0x0011980f01007387 */ /* 0x0007e80000100800 */
[----:B-1----:R-:W4:Y:S04]  /*21140*/  LDL.LU R14, [R1+0x11cc] ;  /* 0x0011cc00010e7983 */ /* 0x002f280000300800 */
[----:B------:R-:W4:Y:S04]  /*21150*/  LDL.LU R10, [R1+0x11dc] ;  /* 0x0011dc00010a7983 */ /* 0x000f280000300800 */
[----:B------:R1:W-:Y:S02]  /*21160*/  LDGSTS.E [R3+0x5400], desc[UR6][R146.64], P0 ;  /* 0x0540000092037fae */ /* 0x0003e40008121846 */
[----:B-1----:R-:W-:-:S02]  /*21170*/  IMAD.MOV.U32 R147, RZ, RZ, R15 ;  /* 0x000000ffff937224 */ /* 0x002fc400078e000f */
[----:B---3--:R-:W3:Y:S01]  /*21180*/  LDL.LU R15, [R1+0x11c8] ;  /* 0x0011c800010f7983 */ /* 0x008ee20000300800 */
[----:B------:R-:W-:-:S03]  /*21190*/  IMAD.MOV.U32 R146, RZ, RZ, R11 ;  /* 0x000000ffff927224 */ /* 0x000fc600078e000b */
[----:B------:R-:W3:Y:S04]  /*211a0*/  LDL.LU R11, [R1+0x11d8] ;  /* 0x0011d800010b7983 */ /* 0x000ee80000300800 */
[----:B------:R1:W-:Y:S01]  /*211b0*/  LDGSTS.E [R3+0x5800], desc[UR6][R146.64], P0 ;  /* 0x0580000092037fae */ /* 0x0003e20008121846 */
[-C--:B------:R-:W-:Y:S02]  /*211c0*/  IADD3 R6, P1, R6, R2.reuse, RZ ;  /* 0x0000000206067210 */ /* 0x080fe40007f3e0ff */
[----:B--2---:R-:W-:-:S03]  /*211d0*/  IADD3 R7, P2, R7, R2, RZ ;  /* 0x0000000207077210 */ /* 0x004fc60007f5e0ff */
[--C-:B----4-:R-:W-:Y:S01]  /*211e0*/  IMAD.X R8, R8, 0x1, R0.reuse, P1 ;  /* 0x0000000108087824 */ /* 0x110fe200008e0600 */
[----:B------:R-:W-:Y:S01]  /*211f0*/  STL [R1+0x11ac], R6 ;  /* 0x0011ac0601007387 */ /* 0x000fe20000100800 */
[----:B------:R-:W-:-:S03]  /*21200*/  IMAD.X R9, R9, 0x1, R0, P2 ;  /* 0x0000000109097824 */ /* 0x000fc600010e0600 */
[----:B------:R2:W-:Y:S01]  /*21210*/  STL [R1+0x11a8], R8 ;  /* 0x0011a80801007387 */ /* 0x0005e20000100800 */
[----:B-1----:R-:W-:Y:S02]  /*21220*/  IMAD.MOV.U32 R146, RZ, RZ, R6 ;  /* 0x000000ffff927224 */ /* 0x002fe400078e0006 */
[----:B------:R-:W-:Y:S01]  /*21230*/  IMAD.MOV.U32 R147, RZ, RZ, R8 ;  /* 0x000000ffff937224 */ /* 0x000fe200078e0008 */
[----:B------:R-:W-:Y:S04]  /*21240*/  STL [R1+0x11bc], R7 ;  /* 0x0011bc0701007387 */ /* 0x000fe80000100800 */
[----:B------:R1:W-:Y:S04]  /*21250*/  STL [R1+0x11b8], R9 ;  /* 0x0011b80901007387 */ /* 0x0003e80000100800 */
[----:B--2---:R-:W2:Y:S04]  /*21260*/  LDL.LU R8, [R1+0x11ec] ;  /* 0x0011ec0001087983 */ /* 0x004ea80000300800 */
[----:B------:R4:W-:Y:S04]  /*21270*/  LDGSTS.E [R3+0x5c00], desc[UR6][R146.64], P0 ;  /* 0x05c0000092037fae */ /* 0x0009e80008121846 */
[----:B------:R-:W2:Y:S01]  /*21280*/  LDL.LU R6, [R1+0x11fc] ;  /* 0x0011fc0001067983 */ /* 0x000ea20000300800 */
[----:B----4-:R-:W-:-:S03]  /*21290*/  IMAD.MOV.U32 R147, RZ, RZ, R9 ;  /* 0x000000ffff937224 */ /* 0x010fc600078e0009 */
[----:B-1----:R-:W4:Y:S01]  /*212a0*/  LDL.LU R9, [R1+0x11e8] ;  /* 0x0011e80001097983 */ /* 0x002f220000300800 */
[----:B------:R-:W-:-:S03]  /*212b0*/  IMAD.MOV.U32 R146, RZ, RZ, R7 ;  /* 0x000000ffff927224 */ /* 0x000fc600078e0007 */
[----:B------:R-:W4:Y:S04]  /*212c0*/  LDL.LU R7, [R1+0x11f8] ;  /* 0x0011f80001077983 */ /* 0x000f280000300800 */
[----:B------:R-:W-:Y:S01]  /*212d0*/  LDGSTS.E [R3+0x6000], desc[UR6][R146.64], P0 ;  /* 0x0600000092037fae */ /* 0x000fe20008121846 */
[-C--:B------:R-:W-:Y:S02]  /*212e0*/  IADD3 R14, P1, R14, R2.reuse, RZ ;  /* 0x000000020e0e7210 */ /* 0x080fe40007f3e0ff */
[----:B------:R-:W-:-:S03]  /*212f0*/  IADD3 R10, P2, R10, R2, RZ ;  /* 0x000000020a0a7210 */ /* 0x000fc60007f5e0ff */
[----:B------:R-:W-:Y:S01]  /*21300*/  STL [R1+0x11cc], R14 ;  /* 0x0011cc0e01007387 */ /* 0x000fe20000100800 */
[--C-:B---3--:R-:W-:Y:S02]  /*21310*/  IMAD.X R15, R15, 0x1, R0.reuse, P1 ;  /* 0x000000010f0f7824 */ /* 0x108fe400008e0600 */
[----:B------:R-:W-:-:S03]  /*21320*/  IMAD.X R11, R11, 0x1, R0, P2 ;  /* 0x000000010b0b7824 */ /* 0x000fc600010e0600 */
[----:B------:R1:W-:Y:S04]  /*21330*/  STL [R1+0x11c8], R15 ;  /* 0x0011c80f01007387 */ /* 0x0003e80000100800 */
[----:B------:R3:W-:Y:S04]  /*21340*/  STL [R1+0x11dc], R10 ;  /* 0x0011dc0a01007387 */ /* 0x0007e80000100800 */
[----:B------:R-:W-:Y:S04]  /*21350*/  LDGSTS.E [R3+0x6400], desc[UR6][R14.64], P0 ;  /* 0x064000000e037fae */ /* 0x000fe80008121846 */
[----:B------:R-:W-:Y:S04]  /*21360*/  STL [R1+0x11d8], R11 ;  /* 0x0011d80b01007387 */ /* 0x000fe80000100800 */
[----:B------:R3:W-:Y:S04]  /*21370*/  LDGSTS.E [R3+0x6800], desc[UR6][R10.64], P0 ;  /* 0x068000000a037fae */ /* 0x0007e80008121846 */
[----:B-1----:R-:W3:Y:S04]  /*21380*/  LDL.LU R15, [R1+0x1208] ;  /* 0x00120800010f7983 */ /* 0x002ee80000300800 */
[----:B------:R-:W3:Y:S04]  /*21390*/  LDL.LU R14, [R1+0x120c] ;  /* 0x00120c00010e7983 */ /* 0x000ee80000300800 */
[----:B------:R-:W3:Y:S04]  /*213a0*/  LDL.LU R148, [R1+0x1218] ;  /* 0x0012180001947983 */ /* 0x000ee80000300800 */
[----:B------:R-:W3:Y:S01]  /*213b0*/  LDL.LU R147, [R1+0x121c] ;  /* 0x00121c0001937983 */ /* 0x000ee20000300800 */
[----:B--2---:R-:W-:-:S02]  /*213c0*/  IADD3 R8, P1, R8, R2, RZ ;  /* 0x0000000208087210 */ /* 0x004fc40007f3e0ff */
[----:B------:R-:W-:-:S03]  /*213d0*/  IADD3 R6, P2, R6, R2, RZ ;  /* 0x0000000206067210 */ /* 0x000fc60007f5e0ff */
[----:B------:R1:W-:Y:S01]  /*213e0*/  STL [R1+0x11ec], R8 ;  /* 0x0011ec0801007387 */ /* 0x0003e20000100800 */
[--C-:B----4-:R-:W-:Y:S02]  /*213f0*/  IMAD.X R9, R9, 0x1, R0.reuse, P1 ;  /* 0x0000000109097824 */ /* 0x110fe400008e0600 */
[----:B------:R-:W-:-:S03]  /*21400*/  IMAD.X R7, R7, 0x1, R0, P2 ;  /* 0x0000000107077824 */ /* 0x000fc600010e0600 */
[----:B------:R2:W-:Y:S04]  /*21410*/  STL [R1+0x11e8], R9 ;  /* 0x0011e80901007387 */ /* 0x0005e80000100800 */
[----:B------:R-:W-:Y:S01]  /*21420*/  STL [R1+0x11fc], R6 ;  /* 0x0011fc0601007387 */ /* 0x000fe20000100800 */
[----:B---3--:R-:W-:-:S03]  /*21430*/  IMAD.MOV.U32 R10, RZ, RZ, R8 ;  /* 0x000000ffff0a7224 */ /* 0x008fc600078e0008 */
[----:B------:R-:W3:Y:S04]  /*21440*/  LDL.LU R145, [R1+0x122c] ;  /* 0x00122c0001917983 */ /* 0x000ee80000300800 */
[----:B------:R4:W-:Y:S04]  /*21450*/  STL [R1+0x11f8], R7 ;  /* 0x0011f80701007387 */ /* 0x0009e80000100800 */
[----:B-1----:R-:W3:Y:S04]  /*21460*/  LDL.LU R8, [R1+0x123c] ;  /* 0x00123c0001087983 */ /* 0x002ee80000300800 */
[----:B------:R-:W3:Y:S01]  /*21470*/  LDL.LU R146, [R1+0x1228] ;  /* 0x0012280001927983 */ /* 0x000ee20000300800 */
[----:B------:R-:W-:-:S03]  /*21480*/  IMAD.MOV.U32 R11, RZ, RZ, R9 ;  /* 0x000000ffff0b7224 */ /* 0x000fc600078e0009 */
[----:B--2---:R-:W2:Y:S04]  /*21490*/  LDL.LU R9, [R1+0x1238] ;  /* 0x0012380001097983 */ /* 0x004ea80000300800 */
[----:B------:R-:W-:Y:S04]  /*214a0*/  LDGSTS.E [R3+0x6c00], desc[UR6][R10.64], P0 ;  /* 0x06c000000a037fae */ /* 0x000fe80008121846 */
[----:B------:R-:W-:Y:S04]  /*214b0*/  LDGSTS.E [R3+0x7000], desc[UR6][R6.64], P0 ;  /* 0x0700000006037fae */ /* 0x000fe80008121846 */
[----:B------:R-:W2:Y:S04]  /*214c0*/  LDL.LU.64 R10, [R1+0xe20] ;  /* 0x000e2000010a7983 */ /* 0x000ea80000300a00 */
[----:B----4-:R-:W4:Y:S01]  /*214d0*/  LDL.LU.64 R6, [R1+0xe10] ;  /* 0x000e100001067983 */ /* 0x010f220000300a00 */
[----:B------:R-:W-:-:S05]  /*214e0*/  IADD3 R14, P1, R14, R2, RZ ;  /* 0x000000020e0e7210 */ /* 0x000fca0007f3e0ff */
[----:B------:R-:W-:Y:S01]  /*214f0*/  IMAD.X R15, R15, 0x1, R0, P1 ;  /* 0x000000010f0f7824 */ /* 0x000fe200008e0600 */
[----:B------:R-:W-:Y:S01]  /*21500*/  IADD3 R147, P2, R147, R2, RZ ;  /* 0x0000000293937210 */ /* 0x000fe20007f5e0ff */
[----:B------:R-:W-:Y:S01]  /*21510*/  STL [R1+0x120c], R14 ;  /* 0x00120c0e01007387 */ /* 0x000fe20000100800 */
[----:B------:R-:W-:Y:S02]  /*21520*/  IMAD.MOV.U32 R150, RZ, RZ, R14 ;  /* 0x000000ffff967224 */ /* 0x000fe400078e000e */
[----:B------:R-:W-:Y:S01]  /*21530*/  IMAD.MOV.U32 R151, RZ, RZ, R15 ;  /* 0x000000ffff977224 */ /* 0x000fe200078e000f */
[----:B------:R1:W-:Y:S04]  /*21540*/  STL [R1+0x1208], R15 ;  /* 0x0012080f01007387 */ /* 0x0003e80000100800 */
[----:B------:R-:W-:Y:S01]  /*21550*/  STL [R1+0x121c], R147 ;  /* 0x00121c9301007387 */ /* 0x000fe20000100800 */
[----:B------:R-:W-:-:S03]  /*21560*/  IMAD.X R148, R148, 0x1, R0, P2 ;  /* 0x0000000194947824 */ /* 0x000fc600010e0600 */
[----:B------:R-:W-:Y:S04]  /*21570*/  LDGSTS.E [R3+0x7400], desc[UR6][R150.64], P0 ;  /* 0x0740000096037fae */ /* 0x000fe80008121846 */
[----:B-1----:R-:W4:Y:S01]  /*21580*/  LDL.LU.64 R14, [R1+0xe00] ;  /* 0x000e0000010e7983 */ /* 0x002f220000300a00 */
[----:B------:R-:W-:-:S03]  /*21590*/  IMAD.MOV.U32 R149, RZ, RZ, R148 ;  /* 0x000000ffff957224 */ /* 0x000fc600078e0094 */
[----:B------:R1:W-:Y:S02]  /*215a0*/  STL [R1+0x1218], R148 ;  /* 0x0012189401007387 */ /* 0x0003e40000100800 */
[----:B-1----:R-:W-:-:S05]  /*215b0*/  IMAD.MOV.U32 R148, RZ, RZ, R147 ;  /* 0x000000ffff947224 */ /* 0x002fca00078e0093 */
[----:B------:R-:W-:Y:S01]  /*215c0*/  LDGSTS.E [R3+0x7800], desc[UR6][R148.64], P0 ;  /* 0x0780000094037fae */ /* 0x000fe20008121846 */
[----:B---3--:R-:W-:-:S05]  /*215d0*/  IADD3 R145, P1, R145, R2, RZ ;  /* 0x0000000291917210 */ /* 0x008fca0007f3e0ff */
[----:B------:R-:W-:Y:S01]  /*215e0*/  STL [R1+0x122c], R145 ;  /* 0x00122c9101007387 */ /* 0x000fe20000100800 */
[----:B------:R-:W-:Y:S01]  /*215f0*/  IADD3 R8, P2, R8, R2, RZ ;  /* 0x0000000208087210 */ /* 0x000fe20007f5e0ff */
[----:B------:R-:W-:-:S04]  /*21600*/  IMAD.X R146, R146, 0x1, R0, P1 ;  /* 0x0000000192927824 */ /* 0x000fc800008e0600 */
[----:B------:R-:W-:Y:S01]  /*21610*/  IMAD.MOV.U32 R147, RZ, RZ, R146 ;  /* 0x000000ffff937224 */ /* 0x000fe200078e0092 */
[----:B------:R1:W-:Y:S01]  /*21620*/  STL [R1+0x1228], R146 ;  /* 0x0012289201007387 */ /* 0x0003e20000100800 */
[----:B--2---:R-:W-:-:S03]  /*21630*/  IMAD.X R9, R9, 0x1, R0, P2 ;  /* 0x0000000109097824 */ /* 0x004fc600010e0600 */
[----:B------:R2:W-:Y:S01]  /*21640*/  STL [R1+0x123c], R8 ;  /* 0x00123c0801007387 */ /* 0x0005e20000100800 */
[----:B-1----:R-:W-:-:S05]  /*21650*/  IMAD.MOV.U32 R146, RZ, RZ, R145 ;  /* 0x000000ffff927224 */ /* 0x002fca00078e0091 */
[----:B------:R-:W-:Y:S04]  /*21660*/  LDGSTS.E [R3+0x7c00], desc[UR6][R146.64], P0 ;  /* 0x07c0000092037fae */ /* 0x000fe80008121846 */
[----:B------:R2:W-:Y:S04]  /*21670*/  LDGSTS.E [R3+0x8000], desc[UR6][R8.64], P0 ;  /* 0x0800000008037fae */ /* 0x0005e80008121846 */
[----:B------:R1:W-:Y:S01]  /*21680*/  STL [R1+0x1238], R9 ;  /* 0x0012380901007387 */ /* 0x0003e20000100800 */
[----:B--2---:R-:W-:-:S05]  /*21690*/  IADD3 R8, P1, R10, R2, RZ ;  /* 0x000000020a087210 */ /* 0x004fca0007f3e0ff */
[----:B-1----:R-:W-:Y:S01]  /*216a0*/  IMAD.X R9, R11, 0x1, R0, P1 ;  /* 0x000000010b097824 */ /* 0x002fe200008e0600 */
[----:B----4-:R-:W-:-:S04]  /*216b0*/  IADD3 R10, P1, R6, R2, RZ ;  /* 0x00000002060a7210 */ /* 0x010fc80007f3e0ff */
[----:B------:R-:W-:Y:S01]  /*216c0*/  LDGSTS.E [R3+0x8400], desc[UR6][R8.64], P0 ;  /* 0x0840000008037fae */ /* 0x000fe20008121846 */
[----:B------:R-:W-:-:S03]  /*216d0*/  IMAD.X R11, R7, 0x1, R0, P1 ;  /* 0x00000001070b7824 */ /* 0x000fc600008e0600 */
[----:B------:R-:W-:Y:S01]  /*216e0*/  STL.64 [R1+0xe20], R8 ;  /* 0x000e200801007387 */ /* 0x000fe20000100a00 */
[----:B------:R-:W-:-:S03]  /*216f0*/  IADD3 R6, P1, R14, R2, RZ ;  /* 0x000000020e067210 */ /* 0x000fc60007f3e0ff */
[----:B------:R-:W-:Y:S02]  /*21700*/  LDGSTS.E [R3+0x8800], desc[UR6][R10.64], P0 ;  /* 0x088000000a037fae */ /* 0x000fe40008121846 */
[--C-:B------:R-:W-:Y:S01]  /*21710*/  IMAD.X R7, R15, 0x1, R0.reuse, P1 ;  /* 0x000000010f077824 */ /* 0x100fe200008e0600 */
[-C--:B------:R-:W-:Y:S01]  /*21720*/  IADD3 R150, P1, R248, R2.reuse, RZ ;  /* 0x00000002f8967210 */ /* 0x080fe20007f3e0ff */
[----:B------:R1:W-:Y:S04]  /*21730*/  STL.64 [R1+0xe10], R10 ;  /* 0x000e100a01007387 */ /* 0x0003e80000100a00 */
[--C-:B------:R-:W-:Y:S01]  /*21740*/  IMAD.X R248, R249, 0x1, R0.reuse, P1 ;  /* 0x00000001f9f87824 */ /* 0x100fe200008e0600 */
[-C--:B------:R-:W-:Y:S01]  /*21750*/  IADD3 R148, P1, R244, R2.reuse, RZ ;  /* 0x00000002f4947210 */ /* 0x080fe20007f3e0ff */
[----:B------:R-:W-:Y:S04]  /*21760*/  LDGSTS.E [R3+0x8c00], desc[UR6][R6.64], P0 ;  /* 0x08c0000006037fae */ /* 0x000fe80008121846 */
[----:B------:R-:W-:Y:S01]  /*21770*/  IMAD.X R244, R245, 0x1, R0, P1 ;  /* 0x00000001f5f47824 */ /* 0x000fe200008e0600 */
[----:B------:R-:W-:-:S05]  /*21780*/  IADD3 R146, P1, R240, R2, RZ ;  /* 0x00000002f0927210 */ /* 0x000fca0007f3e0ff */
        /* <DEDUP_REMOVED lines=29> */
[----:B------:R-:W-:Y:S01]  /*21960*/  IADD3 R221, P1, R180, R2, RZ ;  /* 0x00000002b4dd7210 */ /* 0x000fe20007f3e0ff */
[----:B------:R-:W-:-:S04]  /*21970*/  IMAD.MOV.U32 R213, RZ, RZ, R252 ;  /* 0x000000ffffd57224 */ /* 0x000fc800078e00fc */
[----:B------:R-:W-:Y:S01]  /*21980*/  IMAD.X R180, R181, 0x1, R0, P1 ;  /* 0x00000001b5b47824 */ /* 0x000fe200008e0600 */
[----:B------:R-:W-:Y:S01]  /*21990*/  IADD3 R252, P1, R176, R2, RZ ;  /* 0x00000002b0fc7210 */ /* 0x000fe20007f3e0ff */
[----:B------:R-:W-:-:S04]  /*219a0*/  IMAD.MOV.U32 R217, RZ, RZ, R151 ;  /* 0x000000ffffd97224 */ /* 0x000fc800078e0097 */
[----:B------:R-:W-:Y:S01]  /*219b0*/  IMAD.X R176, R177, 0x1, R0, P1 ;  /* 0x00000001b1b07824 */ /* 0x000fe200008e0600 */
[-C--:B------:R-:W-:Y:S01]  /*219c0*/  IADD3 R151, P1, R172, R2.reuse, RZ ;  /* 0x00000002ac977210 */ /* 0x080fe20007f3e0ff */
[----:B------:R-:W-:Y:S02]  /*219d0*/  IMAD.MOV.U32 R209, RZ, RZ, R249 ;  /* 0x000000ffffd17224 */ /* 0x000fe400078e00f9 */
[----:B------:R-:W-:Y:S02]  /*219e0*/  IMAD.MOV.U32 R249, RZ, RZ, R150 ;  /* 0x000000fffff97224 */ /* 0x000fe400078e0096 */
[----:B------:R-:W-:Y:S01]  /*219f0*/  IMAD.X R172, R173, 0x1, R0, P1 ;  /* 0x00000001adac7824 */ /* 0x000fe200008e0600 */
[----:B------:R-:W-:Y:S01]  /*21a00*/  IADD3 R150, P1, R168, R2, RZ ;  /* 0x00000002a8967210 */ /* 0x000fe20007f3e0ff */
[----:B------:R-:W-:Y:S02]  /*21a10*/  IMAD.MOV.U32 R181, RZ, RZ, R221 ;  /* 0x000000ffffb57224 */ /* 0x000fe400078e00dd */
[----:B------:R-:W-:-:S02]  /*21a20*/  IMAD.MOV.U32 R221, RZ, RZ, R149 ;  /* 0x000000ffffdd7224 */ /* 0x000fc400078e0095 */
        /* <DEDUP_REMOVED lines=16> */
[--C-:B------:R-:W-:Y:S01]  /*21b30*/  IMAD.X R152, R153, 0x1, R0.reuse, P1 ;  /* 0x0000000199987824 */ /* 0x100fe200008e0600 */
        /* <DEDUP_REMOVED lines=8> */
[----:B------:R-:W-:Y:S01]  /*21bc0*/  IADD3 R14, P1, R12, R2, RZ ;  /* 0x000000020c0e7210 */ /* 0x000fe20007f3e0ff */
[----:B------:R2:W-:Y:S04]  /*21bd0*/  STL.64 [R1+0xe00], R6 ;  /* 0x000e000601007387 */ /* 0x0005e80000100a00 */
[----:B------:R-:W-:Y:S01]  /*21be0*/  IMAD.X R12, R13, 0x1, R0, P1 ;  /* 0x000000010d0c7824 */ /* 0x000fe200008e0600 */
[----:B-1----:R-:W3:Y:S01]  /*21bf0*/  LDL.LU R11, [R1+0x1040] ;  /* 0x00104000010b7983 */ /* 0x002ee20000300800 */
[----:B------:R-:W-:Y:S02]  /*21c00*/  IMAD.MOV.U32 R17, RZ, RZ, R16 ;  /* 0x000000ffff117224 */ /* 0x000fe400078e0010 */
[----:B------:R-:W-:Y:S01]  /*21c10*/  IMAD.MOV.U32 R16, RZ, RZ, R15 ;  /* 0x000000ffff107224 */ /* 0x000fe200078e000f */
[----:B------:R-:W4:Y:S01]  /*21c20*/  LDL.LU R10, [R1+0x1044] ;  /* 0x00104400010a7983 */ /* 0x000f220000300800 */
[----:B------:R-:W-:-:S02]  /*21c30*/  IMAD.MOV.U32 R13, RZ, RZ, R12 ;  /* 0x000000ffff0d7224 */ /* 0x000fc400078e000c */
[----:B------:R-:W-:Y:S01]  /*21c40*/  IMAD.MOV.U32 R12, RZ, RZ, R14 ;  /* 0x000000ffff0c7224 */ /* 0x000fe200078e000e */
[----:B------:R-:W3:Y:S04]  /*21c50*/  LDL.LU R15, [R1+0x1050] ;  /* 0x00105000010f7983 */ /* 0x000ee80000300800 */
[----:B------:R-:W3:Y:S01]  /*21c60*/  LDL.LU R14, [R1+0x1054] ;  /* 0x00105400010e7983 */ /* 0x000ee20000300800 */
[----:B------:R-:W-:Y:S02]  /*21c70*/  IMAD.MOV.U32 R177, RZ, RZ, R176 ;  /* 0x000000ffffb17224 */ /* 0x000fe400078e00b0 */
[----:B------:R-:W-:Y:S01]  /*21c80*/  IMAD.MOV.U32 R176, RZ, RZ, R252 ;  /* 0x000000ffffb07224 */ /* 0x000fe200078e00fc */
[----:B------:R-:W-:Y:S01]  /*21c90*/  LOP3.LUT R249, R249, R248, RZ, 0x3c, !PT ;  /* 0x000000f8f9f97212 */ /* 0x000fe200078e3cff */
[----:B------:R-:W1:Y:S01]  /*21ca0*/  S2R R252, SR_TID.X ;  /* 0x0000000000fc7919 */ /* 0x000e620000002100 */
[----:B------:R-:W-:-:S02]  /*21cb0*/  LOP3.LUT R245, R245, R244, RZ, 0x3c, !PT ;  /* 0x000000f4f5f57212 */ /* 0x000fc400078e3cff */
[----:B------:R-:W-:Y:S01]  /*21cc0*/  LOP3.LUT R241, R241, R240, RZ, 0x3c, !PT ;  /* 0x000000f0f1f17212 */ /* 0x000fe200078e3cff */
[----:B--2---:R-:W2:Y:S01]  /*21cd0*/  LDL.LU R7, [R1+0x1060] ;  /* 0x0010600001077983 */ /* 0x004ea20000300800 */
[----:B------:R-:W-:Y:S02]  /*21ce0*/  LOP3.LUT R237, R237, R236, RZ, 0x3c, !PT ;  /* 0x000000eceded7212 */ /* 0x000fe400078e3cff */
[----:B------:R-:W-:Y:S01]  /*21cf0*/  LOP3.LUT R248, R249, R248, RZ, 0x3c, !PT ;  /* 0x000000f8f9f87212 */ /* 0x000fe200078e3cff */
[----:B------:R-:W2:Y:S01]  /*21d00*/  LDL.LU R6, [R1+0x1064] ;  /* 0x0010640001067983 */ /* 0x000ea20000300800 */
[----:B------:R-:W-:Y:S02]  /*21d10*/  LOP3.LUT R233, R233, R232, RZ, 0x3c, !PT ;  /* 0x000000e8e9e97212 */ /* 0x000fe400078e3cff */
[----:B------:R-:W-:Y:S01]  /*21d20*/  LOP3.LUT R244, R245, R244, RZ, 0x3c, !PT ;  /* 0x000000f4f5f47212 */ /* 0x000fe200078e3cff */
[----:B------:R-:W2:Y:S01]  /*21d30*/  LDL.LU R9, [R1+0x1070] ;  /* 0x0010700001097983 */ /* 0x000ea20000300800 */
[----:B------:R-:W-:-:S02]  /*21d40*/  LOP3.LUT R229, R229, R228, RZ, 0x3c, !PT ;  /* 0x000000e4e5e57212 */ /* 0x000fc400078e3cff */
[----:B------:R-:W-:Y:S02]  /*21d50*/  LOP3.LUT R240, R241, R240, RZ, 0x3c, !PT ;  /* 0x000000f0f1f07212 */ /* 0x000fe400078e3cff */
[----:B------:R-:W-:Y:S02]  /*21d60*/  LOP3.LUT R225, R225, R224, RZ, 0x3c, !PT ;  /* 0x000000e0e1e17212 */ /* 0x000fe400078e3cff */
[----:B------:R-:W-:Y:S02]  /*21d70*/  LOP3.LUT R221, R221, R220, RZ, 0x3c, !PT ;  /* 0x000000dcdddd7212 */ /* 0x000fe400078e3cff */
[----:B------:R-:W-:Y:S02]  /*21d80*/  LOP3.LUT R217, R217, R216, RZ, 0x3c, !PT ;  /* 0x000000d8d9d97212 */ /* 0x000fe400078e3cff */
[----:B------:R-:W-:Y:S02]  /*21d90*/  LOP3.LUT R213, R213, R212, RZ, 0x3c, !PT ;  /* 0x000000d4d5d57212 */ /* 0x000fe400078e3cff */
[----:B------:R-:W-:-:S02]  /*21da0*/  LOP3.LUT R209, R209, R208, RZ, 0x3c, !PT ;  /* 0x000000d0d1d17212 */ /* 0x000fc400078e3cff */
[----:B------:R-:W-:Y:S02]  /*21db0*/  LOP3.LUT R205, R205, R204, RZ, 0x3c, !PT ;  /* 0x000000cccdcd7212 */ /* 0x000fe400078e3cff */
[----:B------:R-:W-:Y:S02]  /*21dc0*/  LOP3.LUT R201, R201, R200, RZ, 0x3c, !PT ;  /* 0x000000c8c9c97212 */ /* 0x000fe400078e3cff */
[----:B------:R-:W-:Y:S02]  /*21dd0*/  LOP3.LUT R197, R197, R196, RZ, 0x3c, !PT ;  /* 0x000000c4c5c57212 */ /* 0x000fe400078e3cff */
[----:B------:R-:W-:Y:S02]  /*21de0*/  LOP3.LUT R189, R189, R188, RZ, 0x3c, !PT ;  /* 0x000000bcbdbd7212 */ /* 0x000fe400078e3cff */
[----:B------:R-:W-:Y:S02]  /*21df0*/  LOP3.LUT R185, R185, R184, RZ, 0x3c, !PT ;  /* 0x000000b8b9b97212 */ /* 0x000fe400078e3cff */
[----:B------:R-:W-:Y:S01]  /*21e00*/  LOP3.LUT R181, R181, R180, RZ, 0x3c, !PT ;  /* 0x000000b4b5b57212 */ /* 0x000fe200078e3cff */
[----:B------:R-:W-:Y:S01]  /*21e10*/  IMAD.MOV.U32 R21, RZ, RZ, R20 ;  /* 0x000000ffff157224 */ /* 0x000fe200078e0014 */
[----:B------:R-:W-:Y:S01]  /*21e20*/  LOP3.LUT R236, R237, R236, RZ, 0x3c, !PT ;  /* 0x000000ecedec7212 */ /* 0x000fe200078e3cff */
[----:B------:R-:W2:Y:S01]  /*21e30*/  LDL.LU R8, [R1+0x1074] ;  /* 0x0010740001087983 */ /* 0x000ea20000300800 */
[----:B------:R-:W-:-:S02]  /*21e40*/  LOP3.LUT R249, R249, R248, RZ, 0x3c, !PT ;  /* 0x000000f8f9f97212 */ /* 0x000fc400078e3cff */
[----:B------:R-:W-:Y:S02]  /*21e50*/  LOP3.LUT R232, R233, R232, RZ, 0x3c, !PT ;  /* 0x000000e8e9e87212 */ /* 0x000fe400078e3cff */
[----:B------:R-:W-:Y:S01]  /*21e60*/  LOP3.LUT R245, R245, R244, RZ, 0x3c, !PT ;  /* 0x000000f4f5f57212 */ /* 0x000fe200078e3cff */
[----:B------:R-:W-:Y:S01]  /*21e70*/  LDGSTS.E [R3+0x9000], desc[UR6][R248.64], P0 ;  /* 0x09000000f8037fae */ /* 0x000fe20008121846 */
[----:B------:R-:W-:Y:S02]  /*21e80*/  LOP3.LUT R228, R229, R228, RZ, 0x3c, !PT ;  /* 0x000000e4e5e47212 */ /* 0x000fe400078e3cff */
[----:B------:R-:W-:Y:S01]  /*21e90*/  LOP3.LUT R241, R241, R240, RZ, 0x3c, !PT ;  /* 0x000000f0f1f17212 */ /* 0x000fe200078e3cff */
[----:B------:R-:W-:Y:S01]  /*21ea0*/  LDGSTS.E [R3+0x9400], desc[UR6][R244.64], P0 ;  /* 0x09400000f4037fae */ /* 0x000fe20008121846 */
[----:B------:R-:W-:Y:S02]  /*21eb0*/  LOP3.LUT R224, R225, R224, RZ, 0x3c, !PT ;  /* 0x000000e0e1e07212 */ /* 0x000fe400078e3cff */
[----:B------:R-:W-:Y:S01]  /*21ec0*/  LOP3.LUT R237, R237, R236, RZ, 0x3c, !PT ;  /* 0x000000eceded7212 */ /* 0x000fe200078e3cff */
[----:B------:R-:W-:Y:S01]  /*21ed0*/  LDGSTS.E [R3+0x9800], desc[UR6][R240.64], P0 ;  /* 0x09800000f0037fae */ /* 0x000fe20008121846 */
[----:B------:R-:W-:-:S02]  /*21ee0*/  LOP3.LUT R220, R221, R220, RZ, 0x3c, !PT ;  /* 0x000000dcdddc7212 */ /* 0x000fc400078e3cff */
        /* <DEDUP_REMOVED lines=12> */
[----:B------:R-:W-:Y:S02]  /*21fb0*/  LOP3.LUT R204, R205, R204, RZ, 0x3c, !PT ;  /* 0x000000cccdcc7212 */ /* 0x000fe400078e3cff */
[----:B------:R-:W-:Y:S02]  /*21fc0*/  LOP3.LUT R217, R217, R216, RZ, 0x3c, !PT ;  /* 0x000000d8d9d97212 */ /* 0x000fe400078e3cff */
[----:B------:R-:W-:Y:S02]  /*21fd0*/  LOP3.LUT R200, R201, R200, RZ, 0x3c, !PT ;  /* 0x000000c8c9c87212 */ /* 0x000fe400078e3cff */
[----:B------:R-:W-:Y:S01]  /*21fe0*/  LOP3.LUT R196, R197, R196, RZ, 0x3c, !PT ;  /* 0x000000c4c5c47212 */ /* 0x000fe200078e3cff */
[----:B------:R-:W-:Y:S01]  /*21ff0*/  IMAD.MOV.U32 R20, RZ, RZ, R145 ;  /* 0x000000ffff147224 */ /* 0x000fe200078e0091 */
        /* <DEDUP_REMOVED lines=13> */
[----:B------:R-:W-:Y:S01]  /*220d0*/  IMAD.MOV.U32 R153, RZ, RZ, R152 ;  /* 0x000000ffff997224 */ /* 0x000fe200078e0098 */
[C---:B-1----:R-:W-:Y:S01]  /*220e0*/  LOP3.LUT R145, R252.reuse, 0x60, RZ, 0xc0, !PT ;  /* 0x00000060fc917812 */ /* 0x042fe200078ec0ff */
[----:B------:R-:W-:Y:S01]  /*220f0*/  LDGSTS.E [R3+0xbc00], desc[UR6][R204.64], P0 ;  /* 0x0bc00000cc037fae */ /* 0x000fe20008121846 */
[----:B------:R-:W-:Y:S02]  /*22100*/  LOP3.LUT R193, R193, R192, RZ, 0x3c, !PT ;  /* 0x000000c0c1c17212 */ /* 0x000fe400078e3cff */
[----:B------:R-:W-:Y:S02]  /*22110*/  LOP3.LUT R252, R252, 0x7f, RZ, 0xc0, !PT ;  /* 0x0000007ffcfc7812 */ /* 0x000fe400078ec0ff */
[----:B------:R-:W-:Y:S01]  /*22120*/  LOP3.LUT R189, R189, R188, RZ, 0x3c, !PT ;  /* 0x000000bcbdbd7212 */ /* 0x000fe200078e3cff */
[----:B------:R-:W-:Y:S01]  /*22130*/  IMAD.MOV.U32 R152, RZ, RZ, R146 ;  /* 0x000000ffff987224 */ /* 0x000fe200078e0092 */
[----:B------:R-:W-:Y:S01]  /*22140*/  LOP3.LUT R185, R185, R184, RZ, 0x3c, !PT ;  /* 0x000000b8b9b97212 */ /* 0x000fe200078e3cff */
[----:B------:R-:W-:Y:S01]  /*22150*/  LDGSTS.E [R3+0xc000], desc[UR6][R200.64], P0 ;  /* 0x0c000000c8037fae */ /* 0x000fe20008121846 */
[----:B------:R-:W-:Y:S01]  /*22160*/  LOP3.LUT R181, R181, R180, RZ, 0x3c, !PT ;  /* 0x000000b4b5b57212 */ /* 0x000fe200078e3cff */
[----:B------:R-:W-:Y:S01]  /*22170*/  IMAD.MOV.U32 R173, RZ, RZ, R172 ;  /* 0x000000ffffad7224 */ /* 0x000fe200078e00ac */
[----:B------:R-:W-:Y:S01]  /*22180*/  SHF.R.U32.HI R146, RZ, 0x1, R145 ;  /* 0x00000001ff927819 */ /* 0x000fe20000011691 */
[----:B------:R-:W-:Y:S01]  /*22190*/  LDGSTS.E [R3+0xc400], desc[UR6][R196.64], P0 ;  /* 0x0c400000c4037fae */ /* 0x000fe20008121846 */
[----:B------:R-:W-:-:S02]  /*221a0*/  IMAD.MOV.U32 R172, RZ, RZ, R151 ;  /* 0x000000ffffac7224 */ /* 0x000fc400078e0097 */
[----:B------:R-:W-:Y:S01]  /*221b0*/  IMAD.MOV.U32 R169, RZ, RZ, R168 ;  /* 0x000000ffffa97224 */ /* 0x000fe200078e00a8 */
[----:B------:R-:W-:Y:S01]  /*221c0*/  LDGSTS.E [R3+0xc800], desc[UR6][R192.64], P0 ;  /* 0x0c800000c0037fae */ /* 0x000fe20008121846 */
[----:B------:R-:W-:Y:S02]  /*221d0*/  IMAD.SHL.U32 R145, R252, 0x4, RZ ;  /* 0x00000004fc917824 */ /* 0x000fe400078e00ff */
[----:B------:R-:W-:Y:S01]  /*221e0*/  IMAD.MOV.U32 R168, RZ, RZ, R150 ;  /* 0x000000ffffa87224 */ /* 0x000fe200078e0096 */
[----:B------:R-:W-:Y:S01]  /*221f0*/  LDGSTS.E [R3+0xcc00], desc[UR6][R188.64], P0 ;  /* 0x0cc00000bc037fae */ /* 0x000fe20008121846 */
[----:B------:R-:W-:Y:S02]  /*22200*/  IMAD.MOV.U32 R165, RZ, RZ, R164 ;  /* 0x000000ffffa57224 */ /* 0x000fe400078e00a4 */
[----:B------:R-:W-:Y:S01]  /*22210*/  IMAD.MOV.U32 R164, RZ, RZ, R149 ;  /* 0x000000ffffa47224 */ /* 0x000fe200078e0095 */
[----:B------:R-:W-:Y:S01]  /*22220*/  LDGSTS.E [R3+0xd000], desc[UR6][R184.64], P0 ;  /* 0x0d000000b8037fae */ /* 0x000fe20008121846 */
[----:B------:R-:W-:-:S02]  /*22230*/  IMAD.MOV.U32 R161, RZ, RZ, R160 ;  /* 0x000000ffffa17224 */ /* 0x000fc400078e00a0 */
[----:B------:R-:W-:Y:S01]  /*22240*/  IMAD.MOV.U32 R160, RZ, RZ, R148 ;  /* 0x000000ffffa07224 */ /* 0x000fe200078e0094 */
[----:B------:R-:W-:Y:S01]  /*22250*/  LDGSTS.E [R3+0xd400], desc[UR6][R180.64], P0 ;  /* 0x0d400000b4037fae */ /* 0x000fe20008121846 */
[----:B------:R-:W-:Y:S01]  /*22260*/  IMAD.MOV.U32 R157, RZ, RZ, R156 ;  /* 0x000000ffff9d7224 */ /* 0x000fe200078e009c */
[----:B------:R-:W-:Y:S01]  /*22270*/  LOP3.LUT R145, R145, R146, RZ, 0x3c, !PT ;  /* 0x0000009291917212 */ /* 0x000fe200078e3cff */
[----:B------:R-:W-:Y:S01]  /*22280*/  IMAD.MOV.U32 R156, RZ, RZ, R147 ;  /* 0x000000ffff9c7224 */ /* 0x000fe200078e0093 */
[----:B------:R-:W-:Y:S04]  /*22290*/  LDGSTS.E [R3+0xd800], desc[UR6][R176.64], P0 ;  /* 0x0d800000b0037fae */ /* 0x000fe80008121846 */
[----:B------:R-:W-:Y:S01]  /*222a0*/  LDGSTS.E [R3+0xdc00], desc[UR6][R172.64], P0 ;  /* 0x0dc00000ac037fae */ /* 0x000fe20008121846 */
[----:B------:R-:W-:-:S03]  /*222b0*/  LOP3.LUT R145, R145, 0x40, RZ, 0x3c, !PT ;  /* 0x0000004091917812 */ /* 0x000fc600078e3cff */
[----:B------:R-:W-:Y:S04]  /*222c0*/  LDGSTS.E [R3+0xe000], desc[UR6][R168.64], P0 ;  /* 0x0e000000a8037fae */ /* 0x000fe80008121846 */
[----:B------:R-:W-:Y:S04]  /*222d0*/  LDGSTS.E [R3+0xe400], desc[UR6][R164.64], P0 ;  /* 0x0e400000a4037fae */ /* 0x000fe80008121846 */
[----:B------:R-:W-:Y:S04]  /*222e0*/  LDGSTS.E [R3+0xe800], desc[UR6][R160.64], P0 ;  /* 0x0e800000a0037fae */ /* 0x000fe80008121846 */
[----:B------:R-:W-:Y:S04]  /*222f0*/  LDGSTS.E [R3+0xec00], desc[UR6][R156.64], P0 ;  /* 0x0ec000009c037fae */ /* 0x000fe80008121846 */
[----:B------:R-:W-:Y:S04]  /*22300*/  LDGSTS.E [R3+0xf000], desc[UR6][R152.64], P0 ;  /* 0x0f00000098037fae */ /* 0x000fe80008121846 */
[----:B------:R-:W-:Y:S04]  /*22310*/  LDGSTS.E [R3+0xf400], desc[UR6][R20.64], P0 ;  /* 0x0f40000014037fae */ /* 0x000fe80008121846 */
[----:B------:R-:W-:Y:S04]  /*22320*/  LDGSTS.E [R3+0xf800], desc[UR6][R16.64], P0 ;  /* 0x0f80000010037fae */ /* 0x000fe80008121846 */
[----:B------:R1:W-:Y:S02]  /*22330*/  LDGSTS.E [R3+0xfc00], desc[UR6][R12.64], P0 ;  /* 0x0fc000000c037fae */ /* 0x0003e40008121846 */
[----:B-1----:R-:W-:Y:S01]  /*22340*/  VIADD R3, R145, UR8 ;  /* 0x0000000891037c36 */ /* 0x002fe20008000000 */
[----:B----4-:R-:W-:-:S05]  /*22350*/  IADD3 R10, P1, R10, R2, RZ ;  /* 0x000000020a0a7210 */ /* 0x010fca0007f3e0ff */
[--C-:B---3--:R-:W-:Y:S01]  /*22360*/  IMAD.X R11, R11, 0x1, R0.reuse, P1 ;  /* 0x000000010b0b7824 */ /* 0x108fe200008e0600 */
[-C--:B------:R-:W-:Y:S01]  /*22370*/  IADD3 R14, P2, R14, R2.reuse, RZ ;  /* 0x000000020e0e7210 */ /* 0x080fe20007f5e0ff */
[----:B------:R1:W-:Y:S04]  /*22380*/  STL [R1+0x1044], R10 ;  /* 0x0010440a01007387 */ /* 0x0003e80000100800 */
[----:B------:R-:W-:Y:S01]  /*22390*/  IMAD.X R15, R15, 0x1, R0, P2 ;  /* 0x000000010f0f7824 */ /* 0x000fe200010e0600 */
[----:B------:R3:W-:Y:S04]  /*223a0*/  STL [R1+0x1040], R11 ;  /* 0x0010400b01007387 */ /* 0x0007e80000100800 */
[----:B------:R4:W-:Y:S04]  /*223b0*/  STL [R1+0x1054], R14 ;  /* 0x0010540e01007387 */ /* 0x0009e80000100800 */
[----:B------:R4:W-:Y:S04]  /*223c0*/  STL [R1+0x1050], R15 ;  /* 0x0010500f01007387 */ /* 0x0009e80000100800 */
[----:B------:R2:W-:Y:S04]  /*223d0*/  LDGSTS.E [R3+0x200], desc[UR6][R10.64], P0 ;  /* 0x002000000a037fae */ /* 0x0005e80008121846 */
[----:B------:R2:W-:Y:S04]  /*223e0*/  LDGSTS.E [R3+0x600], desc[UR6][R14.64], P0 ;  /* 0x006000000e037fae */ /* 0x0005e80008121846 */
[----:B-1----:R-:W2:Y:S04]  /*223f0*/  LDL.LU R10, [R1+0x1084] ;  /* 0x00108400010a7983 */ /* 0x002ea80000300800 */
[----:B---3--:R-:W3:Y:S04]  /*22400*/  LDL.LU R11, [R1+0x1094] ;  /* 0x00109400010b7983 */ /* 0x008ee80000300800 */
[----:B----4-:R-:W4:Y:S04]  /*22410*/  LDL.LU R14, [R1+0x1080] ;  /* 0x00108000010e7983 */ /* 0x010f280000300800 */
[----:B------:R-:W4:Y:S01]  /*22420*/  LDL.LU R15, [R1+0x1090] ;  /* 0x00109000010f7983 */ /* 0x000f220000300800 */
[----:B--2---:R-:W-:-:S02]  /*22430*/  IADD3 R6, P1, R6, R2, RZ ;  /* 0x0000000206067210 */ /* 0x004fc40007f3e0ff */
[----:B------:R-:W-:-:S03]  /*22440*/  IADD3 R8, P2, R8, R2, RZ ;  /* 0x0000000208087210 */ /* 0x000fc60007f5e0ff */
[--C-:B------:R-:W-:Y:S02]  /*22450*/  IMAD.X R7, R7, 0x1, R0.reuse, P1 ;  /* 0x0000000107077824 */ /* 0x100fe400008e0600 */
[----:B------:R-:W-:Y:S01]  /*22460*/  IMAD.X R9, R9, 0x1, R0, P2 ;  /* 0x0000000109097824 */ /* 0x000fe200010e0600 */
[----:B------:R1:W-:Y:S04]  /*22470*/  STL [R1+0x1064], R6 ;  /* 0x0010640601007387 */ /* 0x0003e80000100800 */
[----:B------:R2:W-:Y:S04]  /*22480*/  STL [R1+0x1060], R7 ;  /* 0x0010600701007387 */ /* 0x0005e80000100800 */
[----:B------:R2:W-:Y:S04]  /*22490*/  STL [R1+0x1074], R8 ;  /* 0x0010740801007387 */ /* 0x0005e80000100800 */
[----:B------:R-:W-:Y:S04]  /*224a0*/  LDGSTS.E [R3+0xa00], desc[UR6][R6.64], P0 ;  /* 0x00a0000006037fae */ /* 0x000fe80008121846 */
[----:B------:R2:W-:Y:S04]  /*224b0*/  STL [R1+0x1070], R9 ;  /* 0x0010700901007387 */ /* 0x0005e80000100800 */
[----:B------:R-:W-:Y:S04]  /*224c0*/  LDGSTS.E [R3+0xe00], desc[UR6][R8.64], P0 ;  /* 0x00e0000008037fae */ /* 0x000fe80008121846 */
[----:B-1----:R-:W4:Y:S04]  /*224d0*/  LDL.LU R6, [R1+0x10a4] ;  /* 0x0010a40001067983 */ /* 0x002f280000300800 */
[----:B--2---:R-:W2:Y:S04]  /*224e0*/  LDL.LU R7, [R1+0x10b4] ;  /* 0x0010b40001077983 */ /* 0x004ea80000300800 */
[----:B------:R-:W2:Y:S04]  /*224f0*/  LDL.LU R8, [R1+0x10a0] ;  /* 0x0010a00001087983 */ /* 0x000ea80000300800 */
[----:B------:R-:W2:Y:S01]  /*22500*/  LDL.LU R9, [R1+0x10b0] ;  /* 0x0010b00001097983 */ /* 0x000ea20000300800 */
[----:B------:R-:W-:-:S02]  /*22510*/  IADD3 R10, P1, R10, R2, RZ ;  /* 0x000000020a0a7210 */ /* 0x000fc40007f3e0ff */
[----:B---3--:R-:W-:-:S03]  /*22520*/  IADD3 R11, P2, R11, R2, RZ ;  /* 0x000000020b0b7210 */ /* 0x008fc60007f5e0ff */
[--C-:B----4-:R-:W-:Y:S01]  /*22530*/  IMAD.X R14, R14, 0x1, R0.reuse, P1 ;  /* 0x000000010e0e7824 */ /* 0x110fe200008e0600 */
[----:B------:R1:W-:Y:S01]  /*22540*/  STL [R1+0x1084], R10 ;  /* 0x0010840a01007387 */ /* 0x0003e20000100800 */
[----:B------:R-:W-:-:S03]  /*22550*/  IMAD.X R15, R15, 0x1, R0, P2 ;  /* 0x000000010f0f7824 */ /* 0x000fc600010e0600 */
[----:B------:R3:W-:Y:S01]  /*22560*/  STL [R1+0x1080], R14 ;  /* 0x0010800e01007387 */ /* 0x0007e20000100800 */
[----:B------:R-:W-:Y:S02]  /*22570*/  IMAD.MOV.U32 R146, RZ, RZ, R10 ;  /* 0x000000ffff927224 */ /* 0x000fe400078e000a */
[----:B------:R-:W-:Y:S01]  /*22580*/  IMAD.MOV.U32 R147, RZ, RZ, R14 ;  /* 0x000000ffff937224 */ /* 0x000fe200078e000e */
[----:B------:R4:W-:Y:S04]  /*22590*/  STL [R1+0x1094], R11 ;  /* 0x0010940b01007387 */ /* 0x0009e80000100800 */
[----:B------:R4:W-:Y:S04]  /*225a0*/  STL [R1+0x1090], R15 ;  /* 0x0010900f01007387 */ /* 0x0009e80000100800 */
[----:B-1----:R-:W2:Y:S04]  /*225b0*/  LDL.LU R10, [R1+0x10c4] ;  /* 0x0010c400010a7983 */ /* 0x002ea80000300800 */
[----:B---3--:R-:W3:Y:S04]  /*225c0*/  LDL.LU R14, [R1+0x10d4] ;  /* 0x0010d400010e7983 */ /* 0x008ee80000300800 */
[----:B------:R1:W-:Y:S02]  /*225d0*/  LDGSTS.E [R3+0x1200], desc[UR6][R146.64], P0 ;  /* 0x0120000092037fae */ /* 0x0003e40008121846 */
[----:B-1----:R-:W-:-:S02]  /*225e0*/  IMAD.MOV.U32 R146, RZ, RZ, R11 ;  /* 0x000000ffff927224 */ /* 0x002fc400078e000b */
[----:B----4-:R-:W4:Y:S01]  /*225f0*/  LDL.LU R11, [R1+0x10c0] ;  /* 0x0010c000010b7983 */ /* 0x010f220000300800 */
[----:B------:R-:W-:-:S03]  /*22600*/  IMAD.MOV.U32 R147, RZ, RZ, R15 ;  /* 0x000000ffff937224 */ /* 0x000fc600078e000f */
[----:B------:R-:W4:Y:S01]  /*22610*/  LDL.LU R15, [R1+0x10d0] ;  /* 0x0010d000010f7983 */ /* 0x000f220000300800 */
[-C--:B------:R-:W-:Y:S02]  /*22620*/  IADD3 R6, P1, R6, R2.reuse, RZ ;  /* 0x0000000206067210 */ /* 0x080fe40007f3e0ff */
[----:B--2---:R-:W-:Y:S01]  /*22630*/  IADD3 R7, P2, R7, R2, RZ ;  /* 0x0000000207077210 */ /* 0x004fe20007f5e0ff */
[----:B------:R1:W-:Y:S02]  /*22640*/  LDGSTS.E [R3+0x1600], desc[UR6][R146.64], P0 ;  /* 0x0160000092037fae */ /* 0x0003e40008121846 */
[--C-:B------:R-:W-:Y:S02]  /*22650*/  IMAD.X R8, R8, 0x1, R0.reuse, P1 ;  /* 0x0000000108087824 */ /* 0x100fe400008e0600 */
[----:B------:R-:W-:Y:S01]  /*22660*/  IMAD.X R9, R9, 0x1, R0, P2 ;  /* 0x0000000109097824 */ /* 0x000fe200010e0600 */
[----:B------:R2:W-:Y:S04]  /*22670*/  STL [R1+0x10a4], R6 ;  /* 0x0010a40601007387 */ /* 0x0005e80000100800 */
[----:B------:R2:W-:Y:S01]  /*22680*/  STL [R1+0x10a0], R8 ;  /* 0x0010a00801007387 */ /* 0x0005e20000100800 */
[----:B-1----:R-:W-:-:S03]  /*22690*/  IMAD.MOV.U32 R146, RZ, RZ, R6 ;  /* 0x000000ffff927224 */ /* 0x002fc600078e0006 */
[----:B------:R1:W-:Y:S01]  /*226a0*/  STL [R1+0x10b4], R7 ;  /* 0x0010b40701007387 */ /* 0x0003e20000100800 */
[----:B------:R-:W-:-:S03]  /*226b0*/  IMAD.MOV.U32 R147, RZ, RZ, R8 ;  /* 0x000000ffff937224 */ /* 0x000fc600078e0008 */
[----:B------:R1:W-:Y:S04]  /*226c0*/  STL [R1+0x10b0], R9 ;  /* 0x0010b00901007387 */ /* 0x0003e80000100800 */
[----:B--2---:R-:W2:Y:S04]  /*226d0*/  LDL.LU R6, [R1+0x10e4] ;  /* 0x0010e40001067983 */ /* 0x004ea80000300800 */
[----:B------:R-:W2:Y:S04]  /*226e0*/  LDL.LU R8, [R1+0x10f4] ;  /* 0x0010f40001087983 */ /* 0x000ea80000300800 */
[----:B------:R1:W-:Y:S02]  /*226f0*/  LDGSTS.E [R3+0x1a00], desc[UR6][R146.64], P0 ;  /* 0x01a0000092037fae */ /* 0x0003e40008121846 */
[----:B-1----:R-:W-:-:S02]  /*22700*/  IMAD.MOV.U32 R146, RZ, RZ, R7 ;  /* 0x000000ffff927224 */ /* 0x002fc400078e0007 */
[----:B------:R-:W2:Y:S01]  /*22710*/  LDL.LU R7, [R1+0x10e0] ;  /* 0x0010e00001077983 */ /* 0x000ea20000300800 */
[----:B------:R-:W-:-:S03]  /*22720*/  IMAD.MOV.U32 R147, RZ, RZ, R9 ;  /* 0x000000ffff937224 */ /* 0x000fc600078e0009 */
[----:B------:R-:W2:Y:S04]  /*22730*/  LDL.LU R9, [R1+0x10f0] ;  /* 0x0010f00001097983 */ /* 0x000ea80000300800 */
[----:B------:R-:W-:Y:S01]  /*22740*/  LDGSTS.E [R3+0x1e00], desc[UR6][R146.64], P0 ;  /* 0x01e0000092037fae */ /* 0x000fe20008121846 */
[-C--:B------:R-:W-:Y:S02]  /*22750*/  IADD3 R10, P1, R10, R2.reuse, RZ ;  /* 0x000000020a0a7210 */ /* 0x080fe40007f3e0ff */
[----:B---3--:R-:W-:-:S03]  /*22760*/  IADD3 R14, P2, R14, R2, RZ ;  /* 0x000000020e0e7210 */ /* 0x008fc60007f5e0ff */
[----:B------:R1:W-:Y:S01]  /*22770*/  STL [R1+0x10c4], R10 ;  /* 0x0010c40a01007387 */ /* 0x0003e20000100800 */
[--C-:B----4-:R-:W-:Y:S02]  /*22780*/  IMAD.X R11, R11, 0x1, R0.reuse, P1 ;  /* 0x000000010b0b7824 */ /* 0x110fe400008e0600 */
[----:B------:R-:W-:-:S03]  /*22790*/  IMAD.X R15, R15, 0x1, R0, P2 ;  /* 0x000000010f0f7824 */ /* 0x000fc600010e0600 */
[----:B------:R3:W-:Y:S04]  /*227a0*/  STL [R1+0x10c0], R11 ;  /* 0x0010c00b01007387 */ /* 0x0007e80000100800 */
[----:B------:R4:W-:Y:S04]  /*227b0*/  STL [R1+0x10d4], R14 ;  /* 0x0010d40e01007387 */ /* 0x0009e80000100800 */
[----:B------:R2:W-:Y:S04]  /*227c0*/  LDGSTS.E [R3+0x2200], desc[UR6][R10.64], P0 ;  /* 0x022000000a037fae */ /* 0x0005e80008121846 */
[----:B------:R4:W-:Y:S04]  /*227d0*/  STL [R1+0x10d0], R15 ;  /* 0x0010d00f01007387 */ /* 0x0009e80000100800 */
[----:B------:R2:W-:Y:S04]  /*227e0*/  LDGSTS.E [R3+0x2600], desc[UR6][R14.64], P0 ;  /* 0x026000000e037fae */ /* 0x0005e80008121846 */
[----:B-1----:R-:W2:Y:S04]  /*227f0*/  LDL.LU R10, [R1+0x1104] ;  /* 0x00110400010a7983 */ /* 0x002ea80000300800 */
[----:B---3--:R-:W3:Y:S04]  /*22800*/  LDL.LU R11, [R1+0x1114] ;  /* 0x00111400010b7983 */ /* 0x008ee80000300800 */
[----:B----4-:R-:W4:Y:S04]  /*22810*/  LDL.LU R14, [R1+0x1100] ;  /* 0x00110000010e7983 */ /* 0x010f280000300800 */
[----:B------:R-:W4:Y:S01]  /*22820*/  LDL.LU R15, [R1+0x1110] ;  /* 0x00111000010f7983 */ /* 0x000f220000300800 */
[----:B--2---:R-:W-:-:S02]  /*22830*/  IADD3 R6, P1, R6, R2, RZ ;  /* 0x0000000206067210 */ /* 0x004fc40007f3e0ff */
[----:B------:R-:W-:-:S03]  /*22840*/  IADD3 R8, P2, R8, R2, RZ ;  /* 0x0000000208087210 */ /* 0x000fc60007f5e0ff */
        /* <DEDUP_REMOVED lines=33> */
[----:B------:R2:W-:Y:S01]  /*22a60*/  STL [R1+0x1124], R6 ;  /* 0x0011240601007387 */ /* 0x0005e20000100800 */
[----:B------:R-:W-:-:S03]  /*22a70*/  IMAD.X R9, R9, 0x1, R0, P2 ;  /* 0x0000000109097824 */ /* 0x000fc600010e0600 */
        /* <DEDUP_REMOVED lines=57> */
[----:B------:R-:W3:Y:S01]  /*22e10*/  LDL.LU R11, [R1+0x11d0] ;  /* 0x0011d000010b7983 */ /* 0x000ee20000300800 */
[----:B------:R-:W-:-:S03]  /*22e20*/  IADD3 R6, P1, R6, R2, RZ ;  /* 0x0000000206067210 */ /* 0x000fc60007f3e0ff */
[----:B------:R1:W-:Y:S01]  /*22e30*/  LDGSTS.E [R3+0x5600], desc[UR6][R146.64], P0 ;  /* 0x0560000092037fae */ /* 0x0003e20008121846 */
[----:B--2---:R-:W-:Y:S01]  /*22e40*/  IADD3 R7, P2, R7, R2, RZ ;  /* 0x0000000207077210 */ /* 0x004fe20007f5e0ff */
[--C-:B------:R-:W-:Y:S02]  /*22e50*/  IMAD.X R8, R8, 0x1, R0.reuse, P1 ;  /* 0x0000000108087824 */ /* 0x100fe400008e0600 */
[----:B------:R-:W-:Y:S02]  /*22e60*/  STL [R1+0x11a4], R6 ;  /* 0x0011a40601007387 */ /* 0x000fe40000100800 */
[----:B------:R-:W-:Y:S02]  /*22e70*/  IMAD.X R9, R9, 0x1, R0, P2 ;  /* 0x0000000109097824 */ /* 0x000fe400010e0600 */
        /* <DEDUP_REMOVED lines=8> */
[----:B-1----:R-:W-:-:S03]  /*22f00*/  IMAD.MOV.U32 R147, RZ, RZ, R9 ;  /* 0x000000ffff937224 */ /* 0x002fc600078e0009 */
[----:B------:R-:W2:Y:S01]  /*22f10*/  LDL.LU R9, [R1+0x11e0] ;  /* 0x0011e00001097983 */ /* 0x000ea20000300800 */
[----:B------:R-:W-:-:S03]  /*22f20*/  IMAD.MOV.U32 R146, RZ, RZ, R7 ;  /* 0x000000ffff927224 */ /* 0x000fc600078e0007 */
[----:B------:R-:W2:Y:S04]  /*22f30*/  LDL.LU R7, [R1+0x11f0] ;  /* 0x0011f00001077983 */ /* 0x000ea80000300800 */
[----:B------:R-:W-:Y:S01]  /*22f40*/  LDGSTS.E [R3+0x5e00], desc[UR6][R146.64], P0 ;  /* 0x05e0000092037fae */ /* 0x000fe20008121846 */
[-C--:B----4-:R-:W-:Y:S02]  /*22f50*/  IADD3 R14, P1, R14, R2.reuse, RZ ;  /* 0x000000020e0e7210 */ /* 0x090fe40007f3e0ff */
[----:B------:R-:W-:-:S03]  /*22f60*/  IADD3 R10, P2, R10, R2, RZ ;  /* 0x000000020a0a7210 */ /* 0x000fc60007f5e0ff */
[----:B------:R-:W-:Y:S01]  /*22f70*/  STL [R1+0x11c4], R14 ;  /* 0x0011c40e01007387 */ /* 0x000fe20000100800 */
[--C-:B---3--:R-:W-:Y:S02]  /*22f80*/  IMAD.X R15, R15, 0x1, R0.reuse, P1 ;  /* 0x000000010f0f7824 */ /* 0x108fe400008e0600 */
[----:B------:R-:W-:-:S03]  /*22f90*/  IMAD.X R11, R11, 0x1, R0, P2 ;  /* 0x000000010b0b7824 */ /* 0x000fc600010e0600 */
[----:B------:R1:W-:Y:S04]  /*22fa0*/  STL [R1+0x11c0], R15 ;  /* 0x0011c00f01007387 */ /* 0x0003e80000100800 */
[----:B------:R-:W-:Y:S04]  /*22fb0*/  STL [R1+0x11d4], R10 ;  /* 0x0011d40a01007387 */ /* 0x000fe80000100800 */
[----:B------:R3:W-:Y:S04]  /*22fc0*/  LDGSTS.E [R3+0x6200], desc[UR6][R14.64], P0 ;  /* 0x062000000e037fae */ /* 0x0007e80008121846 */
[----:B------:R4:W-:Y:S04]  /*22fd0*/  STL [R1+0x11d0], R11 ;  /* 0x0011d00b01007387 */ /* 0x0009e80000100800 */
[----:B------:R3:W-:Y:S04]  /*22fe0*/  LDGSTS.E [R3+0x6600], desc[UR6][R10.64], P0 ;  /* 0x066000000a037fae */ /* 0x0007e80008121846 */
[----:B-1----:R-:W3:Y:S04]  /*22ff0*/  LDL.LU R15, [R1+0x1200] ;  /* 0x00120000010f7983 */ /* 0x002ee80000300800 */
[----:B------:R-:W3:Y:S04]  /*23000*/  LDL.LU R14, [R1+0x1204] ;  /* 0x00120400010e7983 */ /* 0x000ee80000300800 */
[----:B----4-:R-:W4:Y:S04]  /*23010*/  LDL.LU R11, [R1+0x1210] ;  /* 0x00121000010b7983 */ /* 0x010f280000300800 */
[----:B------:R-:W4:Y:S01]  /*23020*/  LDL.LU R10, [R1+0x1214] ;  /* 0x00121400010a7983 */ /* 0x000f220000300800 */
[----:B--2---:R-:W-:-:S02]  /*23030*/  IADD3 R8, P1, R8, R2, RZ ;  /* 0x0000000208087210 */ /* 0x004fc40007f3e0ff */
[----:B------:R-:W-:-:S03]  /*23040*/  IADD3 R6, P2, R6, R2, RZ ;  /* 0x0000000206067210 */ /* 0x000fc60007f5e0ff */
[----:B------:R-:W-:Y:S01]  /*23050*/  STL [R1+0x11e4], R8 ;  /* 0x0011e40801007387 */ /* 0x000fe20000100800 */
[--C-:B------:R-:W-:Y:S02]  /*23060*/  IMAD.X R9, R9, 0x1, R0.reuse, P1 ;  /* 0x0000000109097824 */ /* 0x100fe400008e0600 */
[----:B------:R-:W-:-:S03]  /*23070*/  IMAD.X R7, R7, 0x1, R0, P2 ;  /* 0x0000000107077824 */ /* 0x000fc600010e0600 */
[----:B------:R1:W-:Y:S04]  /*23080*/  STL [R1+0x11e0], R9 ;  /* 0x0011e00901007387 */ /* 0x0003e80000100800 */
[----:B------:R-:W-:Y:S04]  /*23090*/  STL [R1+0x11f4], R6 ;  /* 0x0011f40601007387 */ /* 0x000fe80000100800 */
[----:B------:R-:W2:Y:S04]  /*230a0*/  LDL.LU R149, [R1+0x1224] ;  /* 0x0012240001957983 */ /* 0x000ea80000300800 */
[----:B------:R1:W-:Y:S04]  /*230b0*/  STL [R1+0x11f0], R7 ;  /* 0x0011f00701007387 */ /* 0x0003e80000100800 */
[----:B------:R-:W2:Y:S04]  /*230c0*/  LDL.LU R145, [R1+0x1234] ;  /* 0x0012340001917983 */ /* 0x000ea80000300800 */
[----:B------:R-:W2:Y:S04]  /*230d0*/  LDL.LU R150, [R1+0x1220] ;  /* 0x0012200001967983 */ /* 0x000ea80000300800 */
[----:B------:R-:W2:Y:S04]  /*230e0*/  LDL.LU R148, [R1+0x1230] ;  /* 0x0012300001947983 */ /* 0x000ea80000300800 */
[----:B------:R-:W-:Y:S04]  /*230f0*/  LDGSTS.E [R3+0x6a00], desc[UR6][R8.64], P0 ;  /* 0x06a0000008037fae */ /* 0x000fe80008121846 */
[----:B------:R-:W-:Y:S04]  /*23100*/  LDGSTS.E [R3+0x6e00], desc[UR6][R6.64], P0 ;  /* 0x06e0000006037fae */ /* 0x000fe80008121846 */
[----:B-1----:R-:W2:Y:S04]  /*23110*/  LDL.LU.64 R8, [R1+0xe28] ;  /* 0x000e280001087983 */ /* 0x002ea80000300a00 */
[----:B------:R-:W2:Y:S01]  /*23120*/  LDL.LU.64 R6, [R1+0xe18] ;  /* 0x000e180001067983 */ /* 0x000ea20000300a00 */
[----:B---3--:R-:W-:-:S05]  /*23130*/  IADD3 R14, P1, R14, R2, RZ ;  /* 0x000000020e0e7210 */ /* 0x008fca0007f3e0ff */
[--C-:B------:R-:W-:Y:S01]  /*23140*/  IMAD.X R15, R15, 0x1, R0.reuse, P1 ;  /* 0x000000010f0f7824 */ /* 0x100fe200008e0600 */
[----:B----4-:R-:W-:Y:S01]  /*23150*/  IADD3 R10, P2, R10, R2, RZ ;  /* 0x000000020a0a7210 */ /* 0x010fe20007f5e0ff */
[----:B------:R-:W-:Y:S04]  /*23160*/  STL [R1+0x1204], R14 ;  /* 0x0012040e01007387 */ /* 0x000fe80000100800 */
[----:B------:R1:W-:Y:S04]  /*23170*/  STL [R1+0x1200], R15 ;  /* 0x0012000f01007387 */ /* 0x0003e80000100800 */
[----:B------:R-:W-:Y:S04]  /*23180*/  STL [R1+0x1214], R10 ;  /* 0x0012140a01007387 */ /* 0x000fe80000100800 */
[----:B------:R-:W3:Y:S01]  /*23190*/  LDL.LU.64 R146, [R1+0xe08] ;  /* 0x000e080001927983 */ /* 0x000ee20000300a00 */
[----:B------:R-:W-:-:S03]  /*231a0*/  IMAD.X R11, R11, 0x1, R0, P2 ;  /* 0x000000010b0b7824 */ /* 0x000fc600010e0600 */
[----:B------:R-:W-:Y:S04]  /*231b0*/  LDGSTS.E [R3+0x7200], desc[UR6][R14.64], P0 ;  /* 0x072000000e037fae */ /* 0x000fe80008121846 */
[----:B------:R4:W-:Y:S04]  /*231c0*/  STL [R1+0x1210], R11 ;  /* 0x0012100b01007387 */ /* 0x0009e80000100800 */
[----:B------:R-:W-:Y:S04]  /*231d0*/  LDGSTS.E [R3+0x7600], desc[UR6][R10.64], P0 ;  /* 0x076000000a037fae */ /* 0x000fe80008121846 */
[----:B-1----:R-:W3:Y:S04]  /*231e0*/  LDL.LU.64 R14, [R1+0x1788] ;  /* 0x00178800010e7983 */ /* 0x002ee80000300a00 */
[----:B----4-:R-:W4:Y:S01]  /*231f0*/  LDL.LU.64 R10, [R1+0x1780] ;  /* 0x00178000010a7983 */ /* 0x010f220000300a00 */
[----:B--2---:R-:W-:-:S02]  /*23200*/  IADD3 R149, P1, R149, R2, RZ ;  /* 0x0000000295957210 */ /* 0x004fc40007f3e0ff */
[----:B------:R-:W-:-:S03]  /*23210*/  IADD3 R145, P2, R145, R2, RZ ;  /* 0x0000000291917210 */ /* 0x000fc60007f5e0ff */
[--C-:B------:R-:W-:Y:S02]  /*23220*/  IMAD.X R150, R150, 0x1, R0.reuse, P1 ;  /* 0x0000000196967824 */ /* 0x100fe400008e0600 */
[----:B------:R-:W-:Y:S01]  /*23230*/  IMAD.X R148, R148, 0x1, R0, P2 ;  /* 0x0000000194947824 */ /* 0x000fe200010e0600 */
[----:B------:R-:W-:Y:S01]  /*23240*/  STL [R1+0x1224], R149 ;  /* 0x0012249501007387 */ /* 0x000fe20000100800 */
[----:B------:R-:W-:-:S03]  /*23250*/  IMAD.MOV.U32 R151, RZ, RZ, R150 ;  /* 0x000000ffff977224 */ /* 0x000fc600078e0096 */
[----:B------:R1:W-:Y:S04]  /*23260*/  STL [R1+0x1220], R150 ;  /* 0x0012209601007387 */ /* 0x0003e80000100800 */
[----:B------:R-:W-:Y:S04]  /*23270*/  STL [R1+0x1234], R145 ;  /* 0x0012349101007387 */ /* 0x000fe80000100800 */
[----:B------:R2:W-:Y:S01]  /*23280*/  STL [R1+0x1230], R148 ;  /* 0x0012309401007387 */ /* 0x0005e20000100800 */
[----:B-1----:R-:W-:Y:S02]  /*23290*/  IMAD.MOV.U32 R150, RZ, RZ, R149 ;  /* 0x000000ffff967224 */ /* 0x002fe400078e0095 */
[----:B------:R-:W-:-:S03]  /*232a0*/  IMAD.MOV.U32 R149, RZ, RZ, R148 ;  /* 0x000000ffff957224 */ /* 0x000fc600078e0094 */
[----:B------:R-:W-:Y:S01]  /*232b0*/  LDGSTS.E [R3+0x7a00], desc[UR6][R150.64], P0 ;  /* 0x07a0000096037fae */ /* 0x000fe20008121846 */
[----:B--2---:R-:W-:-:S05]  /*232c0*/  IMAD.MOV.U32 R148, RZ, RZ, R145 ;  /* 0x000000ffff947224 */ /* 0x004fca00078e0091 */
[----:B------:R1:W-:Y:S02]  /*232d0*/  LDGSTS.E [R3+0x7e00], desc[UR6][R148.64], P0 ;  /* 0x07e0000094037fae */ /* 0x0003e40008121846 */
[----:B-1----:R-:W-:-:S05]  /*232e0*/  IADD3 R148, P1, R8, R2, RZ ;  /* 0x0000000208947210 */ /* 0x002fca0007f3e0ff */
[----:B------:R-:W-:Y:S01]  /*232f0*/  IMAD.X R9, R9, 0x1, R0, P1 ;  /* 0x0000000109097824 */ /* 0x000fe200008e0600 */
[----:B------:R-:W-:-:S05]  /*23300*/  IADD3 R150, P1, R6, R2, RZ ;  /* 0x0000000206967210 */ /* 0x000fca0007f3e0ff */
[----:B------:R-:W-:Y:S01]  /*23310*/  IMAD.X R151, R7, 0x1, R0, P1 ;  /* 0x0000000107977824 */ /* 0x000fe200008e0600 */
[----:B---3--:R-:W-:-:S05]  /*23320*/  IADD3 R6, P1, R146, R2, RZ ;  /* 0x0000000292067210 */ /* 0x008fca0007f3e0ff */
        /* <DEDUP_REMOVED lines=67> */
[----:B------:R-:W-:Y:S02]  /*23760*/  IMAD.MOV.U32 R207, RZ, RZ, R147 ;  /* 0x000000ffffcf7224 */ /* 0x000fe400078e0093 */
[----:B------:R-:W-:Y:S01]  /*23770*/  IMAD.X R22, R23, 0x1, R0, P1 ;  /* 0x0000000117167824 */ /* 0x000fe200008e0600 */
[----:B------:R-:W-:Y:S01]  /*23780*/  IADD3 R147, P1, R18, R2, RZ ;  /* 0x0000000212937210 */ /* 0x000fe20007f3e0ff */
[----:B------:R-:W-:-:S02]  /*23790*/  IMAD.MOV.U32 R167, RZ, RZ, R191 ;  /* 0x000000ffffa77224 */ /* 0x000fc400078e00bf */
[----:B------:R-:W-:Y:S02]  /*237a0*/  IMAD.MOV.U32 R191, RZ, RZ, R215 ;  /* 0x000000ffffbf7224 */ /* 0x000fe400078e00d7 */
[----:B------:R-:W-:Y:S02]  /*237b0*/  IMAD.MOV.U32 R215, RZ, RZ, R252 ;  /* 0x000000ffffd77224 */ /* 0x000fe400078e00fc */
[----:B------:R-:W-:Y:S01]  /*237c0*/  IMAD.X R18, R19, 0x1, R0, P1 ;  /* 0x0000000113127824 */ /* 0x000fe200008e0600 */
[----:B------:R-:W-:Y:S01]  /*237d0*/  IADD3 R252, P1, R14, R2, RZ ;  /* 0x000000020efc7210 */ /* 0x000fe20007f3e0ff */
[----:B------:R-:W-:Y:S02]  /*237e0*/  IMAD.MOV.U32 R163, RZ, RZ, R187 ;  /* 0x000000ffffa37224 */ /* 0x000fe400078e00bb */
[----:B------:R-:W-:Y:S02]  /*237f0*/  IMAD.MOV.U32 R187, RZ, RZ, R211 ;  /* 0x000000ffffbb7224 */ /* 0x000fe400078e00d3 */
[----:B------:R-:W-:-:S02]  /*23800*/  IMAD.MOV.U32 R171, RZ, RZ, R195 ;  /* 0x000000ffffab7224 */ /* 0x000fc400078e00c3 */
[----:B------:R-:W-:Y:S02]  /*23810*/  IMAD.MOV.U32 R211, RZ, RZ, R149 ;  /* 0x000000ffffd37224 */ /* 0x000fe400078e0095 */
[----:B------:R-:W-:Y:S02]  /*23820*/  IMAD.MOV.U32 R195, RZ, RZ, R8 ;  /* 0x000000ffffc37224 */ /* 0x000fe400078e0008 */
[----:B------:R-:W-:Y:S01]  /*23830*/  IMAD.X R14, R15, 0x1, R0, P1 ;  /* 0x000000010f0e7824 */ /* 0x000fe200008e0600 */
[----:B----4-:R-:W-:Y:S01]  /*23840*/  IADD3 R8, P1, R10, R2, RZ ;  /* 0x000000020a087210 */ /* 0x010fe20007f3e0ff */
[----:B------:R-:W-:Y:S02]  /*23850*/  IMAD.MOV.U32 R149, RZ, RZ, R9 ;  /* 0x000000ffff957224 */ /* 0x000fe400078e0009 */
[----:B------:R-:W-:Y:S02]  /*23860*/  IMAD.MOV.U32 R155, RZ, RZ, R154 ;  /* 0x000000ffff9b7224 */ /* 0x000fe400078e009a */
[----:B------:R-:W-:Y:S01]  /*23870*/  IMAD.X R10, R11, 0x1, R0, P1 ;  /* 0x000000010b0a7824 */ /* 0x000fe200008e0600 */
[----:B------:R1:W-:Y:S01]  /*23880*/  STL.64 [R1+0xe28], R148 ;  /* 0x000e289401007387 */ /* 0x0003e20000100a00 */
[----:B------:R-:W-:-:S02]  /*23890*/  IMAD.MOV.U32 R154, RZ, RZ, R145 ;  /* 0x000000ffff9a7224 */ /* 0x000fc400078e0091 */
[----:B------:R-:W-:Y:S01]  /*238a0*/  IMAD.MOV.U32 R23, RZ, RZ, R22 ;  /* 0x000000ffff177224 */ /* 0x000fe200078e0016 */
[----:B------:R2:W-:Y:S01]  /*238b0*/  STL.64 [R1+0xe18], R150 ;  /* 0x000e189601007387 */ /* 0x0005e20000100a00 */
[----:B------:R-:W-:Y:S02]  /*238c0*/  IMAD.MOV.U32 R22, RZ, RZ, R146 ;  /* 0x000000ffff167224 */ /* 0x000fe400078e0092 */
[----:B------:R-:W-:Y:S01]  /*238d0*/  IMAD.MOV.U32 R19, RZ, RZ, R18 ;  /* 0x000000ffff137224 */ /* 0x000fe200078e0012 */
[----:B------:R3:W-:Y:S01]  /*238e0*/  STL.64 [R1+0xe08], R6 ;  /* 0x000e080601007387 */ /* 0x0007e20000100a00 */
[----:B------:R-:W-:Y:S02]  /*238f0*/  IMAD.MOV.U32 R18, RZ, RZ, R147 ;  /* 0x000000ffff127224 */ /* 0x000fe400078e0093 */
[----:B------:R-:W-:Y:S01]  /*23900*/  IMAD.MOV.U32 R15, RZ, RZ, R14 ;  /* 0x000000ffff0f7224 */ /* 0x000fe200078e000e */
[----:B------:R4:W5:Y:S01]  /*23910*/  LDL.LU R145, [R1+0x1778] ;  /* 0x0017780001917983 */ /* 0x0009620000300800 */
[----:B------:R-:W-:-:S02]  /*23920*/  IMAD.MOV.U32 R14, RZ, RZ, R252 ;  /* 0x000000ffff0e7224 */ /* 0x000fc400078e00fc */
[----:B------:R-:W-:Y:S01]  /*23930*/  IMAD.MOV.U32 R11, RZ, RZ, R10 ;  /* 0x000000ffff0b7224 */ /* 0x000fe200078e000a */
[----:B------:R4:W5:Y:S01]  /*23940*/  LDL.LU R146, [R1+0x1774] ;  /* 0x0017740001927983 */ /* 0x0009620000300800 */
[----:B------:R-:W-:-:S03]  /*23950*/  IMAD.MOV.U32 R10, RZ, RZ, R8 ;  /* 0x000000ffff0a7224 */ /* 0x000fc600078e0008 */
[----:B------:R4:W5:Y:S04]  /*23960*/  LDL.LU R147, [R1+0x1770] ;  /* 0x0017700001937983 */ /* 0x0009680000300800 */
[----:B------:R-:W4:Y:S04]  /*23970*/  LDL.LU R252, [R1+0x176c] ;  /* 0x00176c0001fc7983 */ /* 0x000f280000300800 */
[----:B------:R1:W5:Y:S04]  /*23980*/  LDL.LU R8, [R1+0x1768] ;  /* 0x0017680001087983 */ /* 0x0003680000300800 */
[----:B------:R1:W-:Y:S04]  /*23990*/  LDGSTS.E [R3+0x8200], desc[UR6][R148.64], P0 ;  /* 0x0820000094037fae */ /* 0x0003e80008121846 */
[----:B------:R2:W-:Y:S04]  /*239a0*/  LDGSTS.E [R3+0x8600], desc[UR6][R150.64], P0 ;  /* 0x0860000096037fae */ /* 0x0005e80008121846 */
[----:B------:R3:W-:Y:S04]  /*239b0*/  LDGSTS.E [R3+0x8a00], desc[UR6][R6.64], P0 ;  /* 0x08a0000006037fae */ /* 0x0007e80008121846 */
[----:B-1----:R1:W5:Y:S04]  /*239c0*/  LDL.LU.64 R148, [R1+0x1760] ;  /* 0x0017600001947983 */ /* 0x0023680000300a00 */
[----:B--2---:R1:W5:Y:S04]  /*239d0*/  LDL.LU.64 R150, [R1+0x1758] ;  /* 0x0017580001967983 */ /* 0x0043680000300a00 */
[----:B---3--:R1:W5:Y:S04]  /*239e0*/  LDL.LU.64 R6, [R1+0x1750] ;  /* 0x0017500001067983 */ /* 0x0083680000300a00 */
[----:B------:R-:W2:Y:S01]  /*239f0*/  LDL R9, [R1+0x12b8] ;  /* 0x0012b80001097983 */ /* 0x000ea20000100800 */
        /* <DEDUP_REMOVED lines=14> */
[----:B------:R-:W-:Y:S01]  /*23ae0*/  LOP3.LUT R219, R219, R218, RZ, 0x3c, !PT ;  /* 0x000000dadbdb7212 */ /* 0x000fe200078e3cff */
[----:B------:R1:W-:Y:S01]  /*23af0*/  LDGSTS.E [R3+0x8e00], desc[UR6][R250.64], P0 ;  /* 0x08e00000fa037fae */ /* 0x0003e20008121846 */
[----:B------:R-:W-:Y:S02]  /*23b00*/  LOP3.LUT R247, R247, R246, RZ, 0x3c, !PT ;  /* 0x000000f6f7f77212 */ /* 0x000fe400078e3cff */
[----:B------:R-:W-:Y:S02]  /*23b10*/  LOP3.LUT R230, R231, R230, RZ, 0x3c, !PT ;  /* 0x000000e6e7e67212 */ /* 0x000fe400078e3cff */
[----:B------:R-:W-:Y:S01]  /*23b20*/  LOP3.LUT R215, R215, R214, RZ, 0x3c, !PT ;  /* 0x000000d6d7d77212 */ /* 0x000fe200078e3cff */
[----:B------:R1:W-:Y:S01]  /*23b30*/  LDGSTS.E [R3+0x9200], desc[UR6][R246.64], P0 ;  /* 0x09200000f6037fae */ /* 0x0003e20008121846 */
        /* <DEDUP_REMOVED lines=61> */
[----:B------:R-:W-:Y:S01]  /*23f10*/  LOP3.LUT R179, R179, R178, RZ, 0x3c, !PT ;  /* 0x000000b2b3b37212 */ /* 0x000fe200078e3cff */
[----:B------:R1:W-:Y:S01]  /*23f20*/  LDGSTS.E [R3+0xd200], desc[UR6][R182.64], P0 ;  /* 0x0d200000b6037fae */ /* 0x0003e20008121846 */
[----:B------:R-:W-:Y:S02]  /*23f30*/  LOP3.LUT R162, R163, R162, RZ, 0x3c, !PT ;  /* 0x000000a2a3a27212 */ /* 0x000fe400078e3cff */
[----:B------:R-:W-:Y:S01]  /*23f40*/  LOP3.LUT R175, R175, R174, RZ, 0x3c, !PT ;  /* 0x000000aeafaf7212 */ /* 0x000fe200078e3cff */
[----:B------:R1:W-:Y:S01]  /*23f50*/  LDGSTS.E [R3+0xd600], desc[UR6][R178.64], P0 ;  /* 0x0d600000b2037fae */ /* 0x0003e20008121846 */
[----:B------:R-:W-:-:S02]  /*23f60*/  LOP3.LUT R158, R159, R158, RZ, 0x3c, !PT ;  /* 0x0000009e9f9e7212 */ /* 0x000fc400078e3cff */
[----:B------:R-:W-:Y:S01]  /*23f70*/  LOP3.LUT R171, R171, R170, RZ, 0x3c, !PT ;  /* 0x000000aaabab7212 */ /* 0x000fe200078e3cff */
[----:B------:R1:W-:Y:S01]  /*23f80*/  LDGSTS.E [R3+0xda00], desc[UR6][R174.64], P0 ;  /* 0x0da00000ae037fae */ /* 0x0003e20008121846 */
[----:B------:R-:W-:Y:S02]  /*23f90*/  LOP3.LUT R167, R167, R166, RZ, 0x3c, !PT ;  /* 0x000000a6a7a77212 */ /* 0x000fe400078e3cff */
[----:B------:R-:W-:Y:S01]  /*23fa0*/  LOP3.LUT R163, R163, R162, RZ, 0x3c, !PT ;  /* 0x000000a2a3a37212 */ /* 0x000fe200078e3cff */
[----:B------:R1:W-:Y:S01]  /*23fb0*/  LDGSTS.E [R3+0xde00], desc[UR6][R170.64], P0 ;  /* 0x0de00000aa037fae */ /* 0x0003e20008121846 */
[----:B------:R-:W-:-:S03]  /*23fc0*/  LOP3.LUT R159, R159, R158, RZ, 0x3c, !PT ;  /* 0x0000009e9f9f7212 */ /* 0x000fc600078e3cff */
[----:B------:R1:W-:Y:S04]  /*23fd0*/  LDGSTS.E [R3+0xe200], desc[UR6][R166.64], P0 ;  /* 0x0e200000a6037fae */ /* 0x0003e80008121846 */
[----:B------:R1:W-:Y:S04]  /*23fe0*/  LDGSTS.E [R3+0xe600], desc[UR6][R162.64], P0 ;  /* 0x0e600000a2037fae */ /* 0x0003e80008121846 */
[----:B------:R1:W-:Y:S04]  /*23ff0*/  LDGSTS.E [R3+0xea00], desc[UR6][R158.64], P0 ;  /* 0x0ea000009e037fae */ /* 0x0003e80008121846 */
[----:B------:R1:W-:Y:S04]  /*24000*/  LDGSTS.E [R3+0xee00], desc[UR6][R154.64], P0 ;  /* 0x0ee000009a037fae */ /* 0x0003e80008121846 */
[----:B------:R1:W-:Y:S04]  /*24010*/  LDGSTS.E [R3+0xf200], desc[UR6][R22.64], P0 ;  /* 0x0f20000016037fae */ /* 0x0003e80008121846 */
[----:B------:R1:W-:Y:S04]  /*24020*/  LDGSTS.E [R3+0xf600], desc[UR6][R18.64], P0 ;  /* 0x0f60000012037fae */ /* 0x0003e80008121846 */
[----:B------:R1:W-:Y:S04]  /*24030*/  LDGSTS.E [R3+0xfa00], desc[UR6][R14.64], P0 ;  /* 0x0fa000000e037fae */ /* 0x0003e80008121846 */
[----:B------:R1:W-:Y:S04]  /*24040*/  LDGSTS.E [R3+0xfe00], desc[UR6][R10.64], P0 ;  /* 0x0fe000000a037fae */ /* 0x0003e80008121846 */
[----:B------:R-:W0:Y:S01]  /*24050*/  LDGDEPBAR ;  /* 0x00000000000079af */ /* 0x000e220000000000 */
[----:B----4-:R-:W-:-:S05]  /*24060*/  VIADD R252, R252, 0x1 ;  /* 0x00000001fcfc7836 */ /* 0x010fca0000000000 */
[----:B--2---:R-:W-:-:S13]  /*24070*/  ISETP.NE.U32.AND P0, PT, R252, R9, PT ;  /* 0x00000009fc00720c */ /* 0x004fda0003f05070 */
[----:B-1----:R-:W-:Y:S05]  /*24080*/  @P0 BRA `(.L_x_1) ;  /* 0xffffff2800500947 */ /* 0x002fea000383ffff */
.L_x_0:
[----:B------:R1:W-:Y:S01]  /*24090*/  STL [R1+0x1890], R105 ;  /* 0x0018906901007387 */ /* 0x0003e20000100800 */
[----:B------:R-:W-:-:S04]  /*240a0*/  DEPBAR.LE SB0, 0x0 ;  /* 0x000080000000791a */ /* 0x000fc80000000000 */
[----:B------:R2:W-:Y:S01]  /*240b0*/  STL [R1+0x188c], R104 ;  /* 0x00188c6801007387 */ /* 0x0005e20000100800 */
[----:B------:R-:W-:Y:S01]  /*240c0*/  ULDC.64 UR14, c[0x0][0x228] ;  /* 0x00008a00000e7ab9 */ /* 0x000fe20000000a00 */
[----:B------:R-:W-:Y:S01]  /*240d0*/  ULDC.64 UR10, c[0x0][0x228] ;  /* 0x00008a00000a7ab9 */ /* 0x000fe20000000a00 */
[----:B------:R-:W-:Y:S01]  /*240e0*/  ULDC UR5, c[0x0][0x248] ;  /* 0x0000920000057ab9 */ /* 0x000fe20000000800 */
[----:B------:R3:W-:Y:S01]  /*240f0*/  STL [R1+0x1888], R103 ;  /* 0x0018886701007387 */ /* 0x0007e20000100800 */
[----:B------:R-:W-:Y:S01]  /*24100*/  ULDC.64 UR8, c[0x0][0x228] ;  /* 0x00008a0000087ab9 */ /* 0x000fe20000000a00 */
[----:B------:R-:W4:Y:S01]  /*24110*/  LDC R4, c[0x0][0x244] ;  /* 0x00009100ff047b82 */ /* 0x000f220000000800 */
[----:B------:R-:W-:Y:S01]  /*24120*/  ULDC.64 UR12, c[0x0][0x228] ;  /* 0x00008a00000c7ab9 */ /* 0x000fe20000000a00 */
[----:B------:R3:W-:Y:S01]  /*24130*/  STL [R1+0x1884], R102 ;  /* 0x0018846601007387 */ /* 0x0007e20000100800 */
[----:B------:R-:W1:Y:S01]  /*24140*/  S2R R3, SR_TID.X ;  /* 0x0000000000037919 */ /* 0x000e620000002100 */
[----:B------:R-:W2:Y:S01]  /*24150*/  S2R R252, SR_TID.X ;  /* 0x0000000000fc7919 */ /* 0x000ea20000002100 */
[----:B------:R-:W-:Y:S01]  /*24160*/  LOP3.LUT R20, R20, 0xffefffff, RZ, 0xc0, !PT ;  /* 0xffefffff14147812 */ /* 0x000fe200078ec0ff */
[----:B------:R-:W-:Y:S01]  /*24170*/  ULDC UR26, c[0x0][0x248] ;  /* 0x00009200001a7ab9 */ /* 0x000fe20000000800 */
[----:B------:R-:W-:Y:S01]  /*24180*/  ULDC.64 UR30, c[0x0][0x228] ;  /* 0x00008a00001e7ab9 */ /* 0x000fe20000000a00 */
[----:B------:R3:W-:Y:S01]  /*24190*/  STL [R1+0x1880], R101 ;  /* 0x0018806501007387 */ /* 0x0007e20000100800 */
[----:B------:R-:W-:Y:S01]  /*241a0*/  ULDC UR27, c[0x0][0x248] ;  /* 0x00009200001b7ab9 */ /* 0x000fe20000000800 */
[----:B------:R-:W-:Y:S01]  /*241b0*/  ULDC.64 UR36, c[0x0][0x228] ;  /* 0x00008a0000247ab9 */ /* 0x000fe20000000a00 */
[----:B------:R-:W-:Y:S01]  /*241c0*/  ULDC UR28, c[0x0][0x248] ;  /* 0x00009200001c7ab9 */ /* 0x000fe20000000800 */
[----:B------:R3:W-:Y:S01]  /*241d0*/  STL [R1+0x187c], R100 ;  /* 0x00187c6401007387 */ /* 0x0007e20000100800 */
[----:B------:R-:W-:Y:S01]  /*241e0*/  ULDC.64 UR34, c[0x0][0x228] ;  /* 0x00008a0000227ab9 */ /* 0x000fe20000000a00 */
[----:B------:R-:W-:Y:S01]  /*241f0*/  ULDC.64 UR40, c[0x0][0x228] ;  /* 0x00008a0000287ab9 */ /* 0x000fe20000000a00 */
[----:B------:R-:W-:Y:S01]  /*24200*/  ULDC.64 UR38, c[0x0][0x228] ;  /* 0x00008a0000267ab9 */ /* 0x000fe20000000a00 */
[----:B------:R3:W-:Y:S01]  /*24210*/  STL [R1+0x1878], R99 ;  /* 0x0018786301007387 */ /* 0x0007e20000100800 */
[----:B------:R-:W-:Y:S01]  /*24220*/  ULDC UR33, c[0x0][0x248] ;  /* 0x0000920000217ab9 */ /* 0x000fe20000000800 */
[----:B------:R-:W-:Y:S01]  /*24230*/  ULDC UR32, c[0x0][0x248] ;  /* 0x0000920000207ab9 */ /* 0x000fe20000000800 */
[----:B------:R-:W-:Y:S01]  /*24240*/  ULDC UR57, c[0x0][0x228] ;  /* 0x00008a0000397ab9 */ /* 0x000fe20000000800 */
        /* <DEDUP_REMOVED lines=13> */
[----:B-1----:R-:W-:Y:S01]  /*24320*/  IMAD.SHL.U32 R2, R3, 0x10, RZ ;  /* 0x0000001003027824 */ /* 0x002fe200078e00ff */
[----:B------:R-:W-:Y:S01]  /*24330*/  ULDC UR44, c[0x0][0x228] ;  /* 0x00008a00002c7ab9 */ /* 0x000fe20000000800 */
[----:B------:R-:W-:Y:S01]  /*24340*/  ULDC UR46, c[0x0][0x228] ;  /* 0x00008a00002e7ab9 */ /* 0x000fe20000000800 */
[----:B------:R1:W-:Y:S01]  /*24350*/  STL [R1+0x1864], R94 ;  /* 0x0018645e01007387 */ /* 0x0003e20000100800 */
[----:B--2---:R-:W-:Y:S01]  /*24360*/  IMAD.SHL.U32 R3, R252, 0x40, RZ ;  /* 0x00000040fc037824 */ /* 0x004fe200078e00ff */
[----:B------:R-:W-:Y:S01]  /*24370*/  LOP3.LUT R2, R2, 0xf0, RZ, 0xc0, !PT ;  /* 0x000000f002027812 */ /* 0x000fe200078ec0ff */
[----:B------:R-:W-:Y:S01]  /*24380*/  ULDC UR48, c[0x0][0x228] ;  /* 0x00008a0000307ab9 */ /* 0x000fe20000000800 */
[----:B------:R2:W-:Y:S01]  /*24390*/  STL [R1+0x1860], R93 ;  /* 0x0018605d01007387 */ /* 0x0005e20000100800 */
[----:B------:R-:W-:Y:S01]  /*243a0*/  LOP3.LUT R252, R252, 0x60, RZ, 0xc0, !PT ;  /* 0x00000060fcfc7812 */ /* 0x000fe200078ec0ff */
[----:B------:R-:W-:Y:S01]  /*243b0*/  ULDC UR50, c[0x0][0x228] ;  /* 0x00008a0000327ab9 */ /* 0x000fe20000000800 */
[----:B------:R-:W-:Y:S01]  /*243c0*/  LOP3.LUT R3, R3, 0x400, RZ, 0xc0, !PT ;  /* 0x0000040003037812 */ /* 0x000fe200078ec0ff */
[----:B------:R2:W-:Y:S01]  /*243d0*/  STL [R1+0x185c], R92 ;  /* 0x00185c5c01007387 */ /* 0x0005e20000100800 */
[----:B------:R-:W-:Y:S01]  /*243e0*/  ULDC UR52, c[0x0][0x228] ;  /* 0x00008a0000347ab9 */ /* 0x000fe20000000800 */
[----:B------:R-:W-:Y:S01]  /*243f0*/  ULDC UR54, c[0x0][0x228] ;  /* 0x00008a0000367ab9 */ /* 0x000fe20000000800 */
[----:B------:R-:W-:Y:S01]  /*24400*/  IADD3 R0, R3, UR4, R2 ;  /* 0x0000000403007c10 */ /* 0x000fe2000fffe002 */
[----:B------:R-:W-:Y:S01]  /*24410*/  STL [R1+0x1858], R91 ;  /* 0x0018585b01007387 */ /* 0x000fe20000100800 */
[C---:B-----5:R-:W-:Y:S01]  /*24420*/  VIADD R2, R6.reuse, 0x103 ;  /* 0x0000010306027836 */ /* 0x060fe20000000000 */
[----:B------:R-:W-:Y:S01]  /*24430*/  ULDC UR22, c[0x0][0x228] ;  /* 0x00008a0000167ab9 */ /* 0x000fe20000000800 */
[----:B------:R-:W-:Y:S01]  /*24440*/  VIADD R3, R6, 0x104 ;  /* 0x0000010406037836 */ /* 0x000fe20000000000 */
[----:B------:R-:W-:Y:S01]  /*24450*/  STL [R1+0x1854], R90 ;  /* 0x0018545a01007387 */ /* 0x000fe20000100800 */
[----:B------:R-:W-:Y:S01]  /*24460*/  IMAD R0, R252, 0x8, R0 ;  /* 0x00000008fc007824 */ /* 0x000fe200078e0200 */
[----:B------:R-:W-:Y:S01]  /*24470*/  ISETP.GE.AND P2, PT, R2, UR15, PT ;  /* 0x0000000f02007c0c */ /* 0x000fe2000bf46270 */
[C---:B------:R-:W-:Y:S01]  /*24480*/  VIADD R2, R6.reuse, 0x101 ;  /* 0x0000010106027836 */ /* 0x040fe20000000000 */
[----:B------:R-:W-:Y:S01]  /*24490*/  STL [R1+0x1850], R89 ;  /* 0x0018505901007387 */ /* 0x000fe20000100800 */
[----:B------:R-:W-:Y:S01]  /*244a0*/  ISETP.GE.AND P3, PT, R3, UR9, PT ;  /* 0x0000000903007c0c */ /* 0x000fe2000bf66270 */
[----:B------:R-:W-:Y:S01]  /*244b0*/  ULDC UR9, c[0x0][0x248] ;  /* 0x0000920000097ab9 */ /* 0x000fe20000000800 */
[----:B------:R-:W-:Y:S01]  /*244c0*/  VIADD R3, R6, 0x102 ;  /* 0x0000010206037836 */ /* 0x000fe20000000000 */
[----:B------:R-:W-:Y:S01]  /*244d0*/  STL [R1+0x184c], R88 ;  /* 0x00184c5801007387 */ /* 0x000fe20000100800 */
[----:B------:R-:W-:Y:S01]  /*244e0*/  ISETP.GE.AND P0, PT, R2, UR11, PT ;  /* 0x0000000b02007c0c */ /* 0x000fe2000bf06270 */
[----:B------:R-:W-:Y:S01]  /*244f0*/  ULDC UR42, c[0x0][0x228] ;  /* 0x00008a00002a7ab9 */ /* 0x000fe20000000800 */
[----:B------:R-:W-:Y:S01]  /*24500*/  ULDC UR20, c[0x0][0x228] ;  /* 0x00008a0000147ab9 */ /* 0x000fe20000000800 */
[----:B------:R-:W-:Y:S01]  /*24510*/  STL [R1+0x1848], R87 ;  /* 0x0018485701007387 */ /* 0x000fe20000100800 */
[----:B------:R-:W-:Y:S01]  /*24520*/  ULDC UR25, c[0x0][0x228] ;  /* 0x00008a0000197ab9 */ /* 0x000fe20000000800 */
        /* <DEDUP_REMOVED lines=13> */
[----:B------:R-:W1:Y:S01]  /*24600*/  S2R R252, SR_TID.X ;  /* 0x0000000000fc7919 */ /* 0x000e620000002100 */
[----:B------:R-:W-:Y:S01]  /*24610*/  BAR.SYNC.DEFER_BLOCKING 0x0 ;  /* 0x0000000000007b1d */ /* 0x000fe20000010000 */
[----:B------:R-:W-:-:S02]  /*24620*/  ISETP.LT.AND P4, PT, R8, UR14, !P3 ;  /* 0x0000000e08007c0c */ /* 0x000fc4000df81270 */
[----:B------:R-:W-:Y:S01]  /*24630*/  ISETP.GE.AND P1, PT, R3, UR13, PT ;  /* 0x0000000d03007c0c */ /* 0x000fe2000bf26270 */
[C---:B------:R-:W-:Y:S02]  /*24640*/  VIADD R105, R6.reuse, 0x100 ;  /* 0x0000010006697836 */ /* 0x040fe40000000000 */
[C---:B------:R-:W-:Y:S01]  /*24650*/  VIADD R104, R6.reuse, 0xff ;  /* 0x000000ff06687836 */ /* 0x040fe20000000000 */
[----:B------:R-:W-:Y:S01]  /*24660*/  LOP3.LUT R19, R19, 0x7fffffff, RZ, 0xc0, !PT ;  /* 0x7fffffff13137812 */ /* 0x000fe200078ec0ff */
[----:B------:R-:W-:Y:S01]  /*24670*/  STL [R1+0x1838], R83 ;  /* 0x0018385301007387 */ /* 0x000fe20000100800 */
[----:B---3--:R-:W-:Y:S01]  /*24680*/  VIADD R103, R6, 0xfe ;  /* 0x000000fe06677836 */ /* 0x008fe20000000000 */
[----:B------:R-:W-:Y:S01]  /*24690*/  LOP3.LUT R18, R18, 0x7fffffff, RZ, 0xc0, !PT ;  /* 0x7fffffff12127812 */ /* 0x000fe200078ec0ff */
[C---:B------:R-:W-:Y:S01]  /*246a0*/  VIADD R102, R6.reuse, 0xfd ;  /* 0x000000fd06667836 */ /* 0x040fe20000000000 */
[----:B------:R-:W-:Y:S01]  /*246b0*/  STL [R1+0x1834], R82 ;  /* 0x0018345201007387 */ /* 0x000fe20000100800 */
[C---:B------:R-:W-:Y:S01]  /*246c0*/  VIADD R101, R6.reuse, 0xfc ;  /* 0x000000fc06657836 */ /* 0x040fe20000000000 */
[----:B------:R-:W-:Y:S01]  /*246d0*/  ULDC UR15, c[0x0][0x228] ;  /* 0x00008a00000f7ab9 */ /* 0x000fe20000000800 */
[C---:B------:R-:W-:Y:S01]  /*246e0*/  VIADD R100, R6.reuse, 0xfb ;  /* 0x000000fb06647836 */ /* 0x040fe20000000000 */
[----:B------:R-:W-:Y:S01]  /*246f0*/  STL [R1+0x1830], R81 ;  /* 0x0018305101007387 */ /* 0x000fe20000100800 */
[----:B------:R-:W-:Y:S01]  /*24700*/  VIADD R99, R6, 0xfa ;  /* 0x000000fa06637836 */ /* 0x000fe20000000000 */
[----:B------:R-:W-:Y:S01]  /*24710*/  ULDC UR11, c[0x0][0x228] ;  /* 0x00008a00000b7ab9 */ /* 0x000fe20000000800 */
[----:B-1----:R-:W-:Y:S01]  /*24720*/  LOP3.LUT R252, R252, 0x7f, RZ, 0xc0, !PT ;  /* 0x0000007ffcfc7812 */ /* 0x002fe200078ec0ff */
[----:B------:R-:W-:Y:S01]  /*24730*/  STL [R1+0x182c], R80 ;  /* 0x00182c5001007387 */ /* 0x000fe20000100800 */
[----:B------:R-:W-:Y:S01]  /*24740*/  ISETP.LT.AND P3, PT, R7, UR12, !P3 ;  /* 0x0000000c07007c0c */ /* 0x000fe2000df61270 */
[----:B----4-:R-:W-:Y:S01]  /*24750*/  VIADD R98, R6, 0xf9 ;  /* 0x000000f906627836 */ /* 0x010fe20000000000 */
[----:B------:R-:W-:Y:S01]  /*24760*/  LEA R21, R252, UR4, 0x4 ;  /* 0x00000004fc157c11 */ /* 0x000fe2000f8e20ff */
[----:B------:R-:W-:Y:S01]  /*24770*/  STL [R1+0x1828], R79 ;  /* 0x0018284f01007387 */ /* 0x000fe20000100800 */
[----:B------:R-:W-:Y:S01]  /*24780*/  ULDC UR4, c[0x0][0x248] ;  /* 0x0000920000047ab9 */ /* 0x000fe20000000800 */
[----:B------:R-:W-:Y:S01]  /*24790*/  @P4 LOP3.LUT R20, R20, 0x100000, RZ, 0xfc, !PT ;  /* 0x0010000014144812 */ /* 0x000fe200078efcff */
[C---:B------:R-:W-:Y:S01]  /*247a0*/  VIADD R97, R6.reuse, 0xf8 ;  /* 0x000000f806617836 */ /* 0x040fe20000000000 */
[----:B------:R-:W-:Y:S01]  /*247b0*/  STL [R1+0x1824], R78 ;  /* 0x0018244e01007387 */ /* 0x000fe20000100800 */
[C---:B------:R-:W-:Y:S01]  /*247c0*/  VIADD R96, R6.reuse, 0xf7 ;  /* 0x000000f706607836 */ /* 0x040fe20000000000 */
[----:B------:R-:W-:Y:S01]  /*247d0*/  ULDC UR13, c[0x0][0x228] ;  /* 0x00008a00000d7ab9 */ /* 0x000fe20000000800 */
[C---:B------:R-:W-:Y:S01]  /*247e0*/  VIADD R95, R6.reuse, 0xf6 ;  /* 0x000000f6065f7836 */ /* 0x040fe20000000000 */
[----:B------:R-:W-:Y:S01]  /*247f0*/  STL [R1+0x1820], R77 ;  /* 0x0018204d01007387 */ /* 0x000fe20000100800 */
[C---:B------:R-:W-:Y:S01]  /*24800*/  VIADD R94, R6.reuse, 0xf5 ;  /* 0x000000f5065e7836 */ /* 0x040fe20000000000 */
[----:B------:R-:W-:Y:S01]  /*24810*/  ULDC UR14, c[0x0][0x228] ;  /* 0x00008a00000e7ab9 */ /* 0x000fe20000000800 */
[C---:B--2---:R-:W-:Y:S01]  /*24820*/  VIADD R93, R6.reuse, 0xf4 ;  /* 0x000000f4065d7836 */ /* 0x044fe20000000000 */
[----:B------:R-:W-:Y:S01]  /*24830*/  STL [R1+0x181c], R76 ;  /* 0x00181c4c01007387 */ /* 0x000fe20000100800 */
[----:B------:R-:W-:Y:S01]  /*24840*/  VIADD R92, R6, 0xf3 ;  /* 0x000000f3065c7836 */ /* 0x000fe20000000000 */
[----:B------:R-:W-:-:S02]  /*24850*/  ULDC UR12, c[0x0][0x228] ;  /* 0x00008a00000c7ab9 */ /* 0x000fc40000000800 */
[----:B------:R-:W-:Y:S04]  /*24860*/  STL [R1+0x1818], R75 ;  /* 0x0018184b01007387 */ /* 0x000fe80000100800 */
        /* <DEDUP_REMOVED lines=51> */
[----:B------:R-:W2:Y:S04]  /*24ba0*/  LDL.LU R156, [R1+0xc00] ;  /* 0x000c0000019c7983 */ /* 0x000ea80000300800 */
[----:B------:R-:W2:Y:S04]  /*24bb0*/  LDL.LU R157, [R1+0xc08] ;  /* 0x000c0800019d7983 */ /* 0x000ea80000300800 */
[----:B------:R-:W2:Y:S04]  /*24bc0*/  LDL.LU R158, [R1+0x800] ;  /* 0x00080000019e7983 */ /* 0x000ea80000300800 */
[----:B------:R-:W2:Y:S04]  /*24bd0*/  LDL.LU R159, [R1+0x808] ;  /* 0x00080800019f7983 */ /* 0x000ea80000300800 */
[----:B------:R-:W3:Y:S04]  /*24be0*/  LDL.LU R152, [R1+0x400] ;  /* 0x0004000001987983 */ /* 0x000ee80000300800 */
[----:B------:R-:W3:Y:S04]  /*24bf0*/  LDL.LU R153, [R1+0x408] ;  /* 0x0004080001997983 */ /* 0x000ee80000300800 */
[----:B------:R-:W3:Y:S04]  /*24c00*/  LDL.LU R154, [R1] ;  /* 0x00000000019a7983 */ /* 0x000ee80000300800 */
[----:B------:R-:W3:Y:S04]  /*24c10*/  LDL.LU R155, [R1+0x8] ;  /* 0x00000800019b7983 */ /* 0x000ee80000300800 */
[----:B--2---:R-:W-:Y:S01]  /*24c20*/  STSM.16.M88.4 [R0], R156 ;  /* 0x0000009c00007844 */ /* 0x004fe20000000200 */
[----:B------:R-:W-:Y:S06]  /*24c30*/  BAR.SYNC.DEFER_BLOCKING 0x0 ;  /* 0x0000000000007b1d */ /* 0x000fec0000010000 */
[----:B------:R-:W1:Y:S02]  /*24c40*/  LDS.128 R24, [R21] ;  /* 0x0000000015187984 */ /* 0x000e640000000c00 */
[----:B------:R-:W-:Y:S06]  /*24c50*/  BAR.SYNC.DEFER_BLOCKING 0x0 ;  /* 0x0000000000007b1d */ /* 0x000fec0000010000 */
[----:B---3--:R2:W-:Y:S04]  /*24c60*/  STSM.16.M88.4 [R0], R152 ;  /* 0x0000009800007844 */ /* 0x0085e80000000200 */
[----:B-1----:R-:W-:Y:S04]  /*24c70*/  STL.64 [R1+0xe00], R24 ;  /* 0x000e001801007387 */ /* 0x002fe80000100a00 */
[----:B------:R-:W-:Y:S04]  /*24c80*/  STL.64 [R1+0xe08], R26 ;  /* 0x000e081a01007387 */ /* 0x000fe80000100a00 */
[----:B------:R-:W3:Y:S04]  /*24c90*/  LDL.LU R156, [R1+0xc04] ;  /* 0x000c0400019c7983 */ /* 0x000ee80000300800 */
[----:B------:R-:W3:Y:S04]  /*24ca0*/  LDL.LU R157, [R1+0xc0c] ;  /* 0x000c0c00019d7983 */ /* 0x000ee80000300800 */
[----:B------:R-:W3:Y:S04]  /*24cb0*/  LDL.LU R158, [R1+0x804] ;  /* 0x00080400019e7983 */ /* 0x000ee80000300800 */
[----:B------:R-:W3:Y:S01]  /*24cc0*/  LDL.LU R159, [R1+0x80c] ;  /* 0x00080c00019f7983 */ /* 0x000ee20000300800 */
[----:B------:R-:W-:Y:S06]  /*24cd0*/  BAR.SYNC.DEFER_BLOCKING 0x0 ;  /* 0x0000000000007b1d */ /* 0x000fec0000010000 */
[----:B--2---:R-:W2:Y:S04]  /*24ce0*/  LDL.LU R152, [R1+0x404] ;  /* 0x0004040001987983 */ /* 0x004ea80000300800 */
[----:B------:R-:W2:Y:S04]  /*24cf0*/  LDL.LU R153, [R1+0x40c] ;  /* 0x00040c0001997983 */ /* 0x000ea80000300800 */
[----:B------:R-:W2:Y:S04]  /*24d00*/  LDL.LU R154, [R1+0x4] ;  /* 0x00000400019a7983 */ /* 0x000ea80000300800 */
[----:B------:R-:W2:Y:S04]  /*24d10*/  LDL.LU R155, [R1+0xc] ;  /* 0x00000c00019b7983 */ /* 0x000ea80000300800 */
[----:B------:R-:W1:Y:S01]  /*24d20*/  LDS.128 R24, [R21] ;  /* 0x0000000015187984 */ /* 0x000e620000000c00 */
[----:B------:R-:W-:Y:S06]  /*24d30*/  BAR.SYNC.DEFER_BLOCKING 0x0 ;  /* 0x0000000000007b1d */ /* 0x000fec0000010000 */
[----:B-1----:R-:W-:Y:S04]  /*24d40*/  STL.64 [R1+0x800], R24 ;  /* 0x0008001801007387 */ /* 0x002fe80000100a00 */
[----:B------:R-:W-:Y:S04]  /*24d50*/  STL.64 [R1+0x808], R26 ;  /* 0x0008081a01007387 */ /* 0x000fe80000100a00 */
[----:B---3--:R-:W-:Y:S01]  /*24d60*/  STSM.16.M88.4 [R0], R156 ;  /* 0x0000009c00007844 */ /* 0x008fe20000000200 */
[----:B------:R-:W-:Y:S06]  /*24d70*/  BAR.SYNC.DEFER_BLOCKING 0x0 ;  /* 0x0000000000007b1d */ /* 0x000fec0000010000 */
[----:B------:R-:W1:Y:S02]  /*24d80*/  LDS.128 R24, [R21] ;  /* 0x0000000015187984 */ /* 0x000e640000000c00 */
[----:B------:R-:W-:Y:S06]  /*24d90*/  BAR.SYNC.DEFER_BLOCKING 0x0 ;  /* 0x0000000000007b1d */ /* 0x000fec0000010000 */
[----:B--2---:R2:W-:Y:S04]  /*24da0*/  STSM.16.M88.4 [R0], R152 ;  /* 0x0000009800007844 */ /* 0x0045e80000000200 */
        /* <DEDUP_REMOVED lines=13> */
[----:B-1----:R-:W-:Y:S04]  /*24e80*/  STL.64 [R1], R24 ;  /* 0x0000001801007387 */ /* 0x002fe80000100a00 */
        /* <DEDUP_REMOVED lines=71> */
[----:B------:R-:W3:Y:S04]  /*25300*/  LDL.LU R159, [R1+0x838] ;  /* 0x00083800019f7983 */ /* 0x000ee80000300800 */
[----:B--2---:R-:W2:Y:S04]  /*25310*/  LDL.LU R152, [R1+0x430] ;  /* 0x0004300001987983 */ /* 0x004ea80000300800 */
[----:B------:R-:W2:Y:S04]  /*25320*/  LDL.LU R153, [R1+0x438] ;  /* 0x0004380001997983 */ /* 0x000ea80000300800 */
[----:B------:R-:W2:Y:S04]  /*25330*/  LDL.LU R154, [R1+0x30] ;  /* 0x00003000019a7983 */ /* 0x000ea80000300800 */
[----:B------:R-:W2:Y:S01]  /*25340*/  LDL.LU R155, [R1+0x38] ;  /* 0x00003800019b7983 */ /* 0x000ea20000300800 */
[----:B------:R-:W-:Y:S06]  /*25350*/  BAR.SYNC.DEFER_BLOCKING 0x0 ;  /* 0x0000000000007b1d */ /* 0x000fec0000010000 */
[----:B------:R-:W1:Y:S02]  /*25360*/  LDS.128 R24, [R21] ;  /* 0x0000000015187984 */ /* 0x000e640000000c00 */
        /* <DEDUP_REMOVED lines=38> */
[----:B------:R-:W-:Y:S01]  /*255d0*/  IMAD R2, R6, UR4, RZ ;  /* 0x0000000406027c24 */ /* 0x000fe2000f8e02ff */
[----:B------:R-:W-:Y:S01]  /*255e0*/  ULDC UR4, c[0x0][0x248] ;  /* 0x0000920000047ab9 */ /* 0x000fe20000000800 */
        /* <DEDUP_REMOVED lines=12> */
[----:B--2---:R-:W2:Y:S04]  /*256b0*/  LDL.LU R152, [R1+0xc44] ;  /* 0x000c440001987983 */ /* 0x004ea80000300800 */
[----:B------:R-:W2:Y:S04]  /*256c0*/  LDL.LU R153, [R1+0xc4c] ;  /* 0x000c4c0001997983 */ /* 0x000ea80000300800 */
[----:B------:R-:W2:Y:S04]  /*256d0*/  LDL.LU R154, [R1+0x844] ;  /* 0x00084400019a7983 */ /* 0x000ea80000300800 */
[----:B------:R1:W-:Y:S04]  /*256e0*/  STL [R1+0x1744], R2 ;  /* 0x0017440201007387 */ /* 0x0003e80000100800 */
[----:B------:R-:W2:Y:S01]  /*256f0*/  LDL.LU R155, [R1+0x84c] ;  /* 0x00084c00019b7983 */ /* 0x000ea20000300800 */
[----:B------:R-:W-:Y:S01]  /*25700*/  BAR.SYNC.DEFER_BLOCKING 0x0 ;  /* 0x0000000000007b1d */ /* 0x000fe20000010000 */
[----:B-1----:R-:W-:-:S05]  /*25710*/  VIADD R2, R2, UR5 ;  /* 0x0000000502027c36 */ /* 0x002fca0008000000 */
[----:B------:R-:W-:Y:S01]  /*25720*/  ULDC UR5, c[0x0][0x248] ;  /* 0x0000920000057ab9 */ /* 0x000fe20000000800 */
[----:B------:R1:W-:Y:S02]  /*25730*/  STL [R1+0x1444], R2 ;  /* 0x0014440201007387 */ /* 0x0003e40000100800 */
[----:B-1----:R-:W-:Y:S01]  /*25740*/  VIADD R2, R2, UR4 ;  /* 0x0000000402027c36 */ /* 0x002fe20008000000 */
[----:B------:R-:W-:Y:S01]  /*25750*/  ULDC UR4, c[0x0][0x248] ;  /* 0x0000920000047ab9 */ /* 0x000fe20000000800 */
[----:B------:R-:W1:Y:S01]  /*25760*/  LDS.128 R24, [R21] ;  /* 0x0000000015187984 */ /* 0x000e620000000c00 */
[----:B------:R-:W-:Y:S06]  /*25770*/  BAR.SYNC.DEFER_BLOCKING 0x0 ;  /* 0x0000000000007b1d */ /* 0x000fec0000010000 */
[----:B-1----:R-:W-:Y:S04]  /*25780*/  STL.64 [R1+0x840], R24 ;  /* 0x0008401801007387 */ /* 0x002fe80000100a00 */
[----:B------:R-:W-:Y:S04]  /*25790*/  STL.64 [R1+0x848], R26 ;  /* 0x0008481a01007387 */ /* 0x000fe80000100a00 */
[----:B--2---:R1:W-:Y:S01]  /*257a0*/  STSM.16.M88.4 [R0], R152 ;  /* 0x0000009800007844 */ /* 0x0043e20000000200 */
[----:B------:R-:W-:Y:S06]  /*257b0*/  BAR.SYNC.DEFER_BLOCKING 0x0 ;  /* 0x0000000000007b1d */ /* 0x000fec0000010000 */
[----:B-1----:R-:W2:Y:S04]  /*257c0*/  LDL.LU R152, [R1+0x444] ;  /* 0x0004440001987983 */ /* 0x002ea80000300800 */
[----:B------:R1:W-:Y:S04]  /*257d0*/  STL [R1+0x1288], R2 ;  /* 0x0012880201007387 */ /* 0x0003e80000100800 */
[----:B------:R-:W2:Y:S04]  /*257e0*/  LDL.LU R153, [R1+0x44c] ;  /* 0x00044c0001997983 */ /* 0x000ea80000300800 */
[----:B------:R-:W2:Y:S01]  /*257f0*/  LDL.LU R154, [R1+0x44] ;  /* 0x00004400019a7983 */ /* 0x000ea20000300800 */
[----:B-1----:R-:W-:Y:S01]  /*25800*/  VIADD R2, R2, UR5 ;  /* 0x0000000502027c36 */ /* 0x002fe20008000000 */
[----:B------:R-:W-:-:S02]  /*25810*/  ULDC UR5, c[0x0][0x248] ;  /* 0x0000920000057ab9 */ /* 0x000fc40000000800 */
[----:B------:R-:W2:Y:S04]  /*25820*/  LDL.LU R155, [R1+0x4c] ;  /* 0x00004c00019b7983 */ /* 0x000ea80000300800 */
[----:B------:R-:W1:Y:S01]  /*25830*/  LDS.128 R24, [R21] ;  /* 0x0000000015187984 */ /* 0x000e620000000c00 */
[----:B------:R-:W-:Y:S06]  /*25840*/  BAR.SYNC.DEFER_BLOCKING 0x0 ;  /* 0x0000000000007b1d */ /* 0x000fec0000010000 */
[----:B------:R3:W-:Y:S02]  /*25850*/  STL [R1+0xf50], R2 ;  /* 0x000f500201007387 */ /* 0x0007e40000100800 */
[----:B---3--:R-:W-:Y:S01]  /*25860*/  VIADD R2, R2, UR4 ;  /* 0x0000000402027c36 */ /* 0x008fe20008000000 */
[----:B------:R-:W-:-:S04]  /*25870*/  ULDC UR4, c[0x0][0x248] ;  /* 0x0000920000047ab9 */ /* 0x000fc80000000800 */
[----:B------:R3:W-:Y:S02]  /*25880*/  STL [R1+0xf54], R2 ;  /* 0x000f540201007387 */ /* 0x0007e40000100800 */
[----:B---3--:R-:W-:Y:S01]  /*25890*/  VIADD R2, R2, UR9 ;  /* 0x0000000902027c36 */ /* 0x008fe20008000000 */
[----:B------:R-:W-:Y:S01]  /*258a0*/  ULDC UR9, c[0x0][0x248] ;  /* 0x0000920000097ab9 */ /* 0x000fe20000000800 */
[----:B-1----:R-:W-:Y:S04]  /*258b0*/  STL.64 [R1+0x440], R24 ;  /* 0x0004401801007387 */ /* 0x002fe80000100a00 */
[----:B------:R-:W-:Y:S04]  /*258c0*/  STL.64 [R1+0x448], R26 ;  /* 0x0004481a01007387 */ /* 0x000fe80000100a00 */
[----:B--2---:R1:W-:Y:S01]  /*258d0*/  STSM.16.M88.4 [R0], R152 ;  /* 0x0000009800007844 */ /* 0x0043e20000000200 */
[----:B------:R-:W-:Y:S06]  /*258e0*/  BAR.SYNC.DEFER_BLOCKING 0x0 ;  /* 0x0000000000007b1d */ /* 0x000fec0000010000 */
[----:B-1----:R-:W2:Y:S04]  /*258f0*/  LDL.LU R152, [R1+0xc50] ;  /* 0x000c500001987983 */ /* 0x002ea80000300800 */
[----:B------:R1:W-:Y:S04]  /*25900*/  STL [R1+0xf58], R2 ;  /* 0x000f580201007387 */ /* 0x0003e80000100800 */
[----:B------:R-:W2:Y:S04]  /*25910*/  LDL.LU R153, [R1+0xc58] ;  /* 0x000c580001997983 */ /* 0x000ea80000300800 */
[----:B------:R-:W2:Y:S04]  /*25920*/  LDL.LU R154, [R1+0x850] ;  /* 0x00085000019a7983 */ /* 0x000ea80000300800 */
[----:B------:R-:W2:Y:S04]  /*25930*/  LDL.LU R155, [R1+0x858] ;  /* 0x00085800019b7983 */ /* 0x000ea80000300800 */
[----:B------:R-:W3:Y:S01]  /*25940*/  LDS.128 R24, [R21] ;  /* 0x0000000015187984 */ /* 0x000ee20000000c00 */
[----:B------:R-:W-:Y:S01]  /*25950*/  BAR.SYNC.DEFER_BLOCKING 0x0 ;  /* 0x0000000000007b1d */ /* 0x000fe20000010000 */
[----:B-1----:R-:W-:-:S05]  /*25960*/  VIADD R2, R2, UR4 ;  /* 0x0000000402027c36 */ /* 0x002fca0008000000 */
[----:B------:R-:W-:Y:S01]  /*25970*/  ULDC UR4, c[0x0][0x248] ;  /* 0x0000920000047ab9 */ /* 0x000fe20000000800 */
[----:B------:R1:W-:Y:S02]  /*25980*/  STL [R1+0xf5c], R2 ;  /* 0x000f5c0201007387 */ /* 0x0003e40000100800 */
[----:B-1----:R-:W-:Y:S01]  /*25990*/  VIADD R2, R2, UR5 ;  /* 0x0000000502027c36 */ /* 0x002fe20008000000 */
[----:B------:R-:W-:-:S04]  /*259a0*/  ULDC UR5, c[0x0][0x248] ;  /* 0x0000920000057ab9 */ /* 0x000fc80000000800 */
[----:B------:R1:W-:Y:S02]  /*259b0*/  STL [R1+0xf60], R2 ;  /* 0x000f600201007387 */ /* 0x0003e40000100800 */
[----:B-1----:R-:W-:Y:S01]  /*259c0*/  VIADD R2, R2, UR4 ;  /* 0x0000000402027c36 */ /* 0x002fe20008000000 */
[----:B------:R-:W-:Y:S01]  /*259d0*/  ULDC UR4, c[0x0][0x248] ;  /* 0x0000920000047ab9 */ /* 0x000fe20000000800 */
[----:B---3--:R-:W-:Y:S04]  /*259e0*/  STL.64 [R1+0x40], R24 ;  /* 0x0000401801007387 */ /* 0x008fe80000100a00 */
        /* <DEDUP_REMOVED lines=1193> */
[----:B------:R1:W-:Y:S04]  /*2a480*/  STL [R1+0x1258], R2 ;  /* 0x0012580201007387 */ /* 0x0003e80000100800 */
[----:B---3--:R-:W-:Y:S04]  /*2a490*/  STL.64 [R1+0x540], R24 ;  /* 0x0005401801007387 */ /* 0x008fe80000100a00 */
[----:B------:R-:W-:Y:S01]  /*2a4a0*/  STL.64 [R1+0x548], R26 ;  /* 0x0005481a01007387 */ /* 0x000fe20000100a00 */
[----:B-1----:R-:W-:Y:S01]  /*2a4b0*/  VIADD R2, R2, UR9 ;  /* 0x0000000902027c36 */ /* 0x002fe20008000000 */
[----:B------:R-:W-:-:S04]  /*2a4c0*/  ULDC UR9, c[0x0][0x248] ;  /* 0x0000920000097ab9 */ /* 0x000fc80000000800 */
[----:B------:R1:W-:Y:S02]  /*2a4d0*/  STL [R1+0x1254], R2 ;  /* 0x0012540201007387 */ /* 0x0003e40000100800 */
[----:B-1----:R-:W-:Y:S01]  /*2a4e0*/  VIADD R2, R2, UR4 ;  /* 0x0000000402027c36 */ /* 0x002fe20008000000 */
[----:B------:R-:W-:Y:S01]  /*2a4f0*/  ULDC UR4, c[0x0][0x248] ;  /* 0x0000920000047ab9 */ /* 0x000fe20000000800 */
[----:B------:R-:W-:-:S04]  /*2a500*/  LOP3.LUT R20, R20, 0xfff7ffff, RZ, 0xc0, !PT ;  /* 0xfff7ffff14147812 */ /* 0x000fc800078ec0ff */
[----:B------:R-:W-:Y:S01]  /*2a510*/  @P3 LOP3.LUT R20, R20, 0x80000, RZ, 0xfc, !PT ;  /* 0x0008000014143812 */ /* 0x000fe200078efcff */
[----:B--2---:R1:W-:Y:S01]  /*2a520*/  STSM.16.M88.4 [R0], R152 ;  /* 0x0000009800007844 */ /* 0x0043e20000000200 */
[----:B------:R-:W-:Y:S06]  /*2a530*/  BAR.SYNC.DEFER_BLOCKING 0x0 ;  /* 0x0000000000007b1d */ /* 0x000fec0000010000 */
[----:B-1----:R-:W2:Y:S04]  /*2a540*/  LDL.LU R152, [R1+0xd50] ;  /* 0x000d500001987983 */ /* 0x002ea80000300800 */
[----:B------:R-:W1:Y:S04]  /*2a550*/  LDS.128 R24, [R21] ;  /* 0x0000000015187984 */ /* 0x000e680000000c00 */
[----:B------:R3:W-:Y:S04]  /*2a560*/  STL [R1+0x125c], R2 ;  /* 0x00125c0201007387 */ /* 0x0007e80000100800 */
[----:B------:R-:W2:Y:S04]  /*2a570*/  LDL.LU R153, [R1+0xd58] ;  /* 0x000d580001997983 */ /* 0x000ea80000300800 */
[----:B------:R-:W2:Y:S01]  /*2a580*/  LDL.LU R154, [R1+0x950] ;  /* 0x00095000019a7983 */ /* 0x000ea20000300800 */
[----:B---3--:R-:W-:Y:S01]  /*2a590*/  VIADD R2, R2, UR5 ;  /* 0x0000000502027c36 */ /* 0x008fe20008000000 */
[----:B------:R-:W-:-:S02]  /*2a5a0*/  ULDC UR5, c[0x0][0x248] ;  /* 0x0000920000057ab9 */ /* 0x000fc40000000800 */
[----:B------:R-:W2:Y:S04]  /*2a5b0*/  LDL.LU R155, [R1+0x958] ;  /* 0x00095800019b7983 */ /* 0x000ea80000300800 */
[----:B------:R3:W-:Y:S01]  /*2a5c0*/  STL [R1+0x1260], R2 ;  /* 0x0012600201007387 */ /* 0x0007e20000100800 */
[----:B------:R-:W-:Y:S01]  /*2a5d0*/  ISETP.LT.AND P4, PT, R8, UR10, !P2 ;  /* 0x0000000a08007c0c */ /* 0x000fe2000d781270 */
[----:B------:R-:W-:Y:S01]  /*2a5e0*/  VIADD R91, R6, 0xf2 ;  /* 0x000000f2065b7836 */ /* 0x000fe20000000000 */
[----:B------:R-:W-:Y:S01]  /*2a5f0*/  LOP3.LUT R20, R20, 0xfffbffff, RZ, 0xc0, !PT ;  /* 0xfffbffff14147812 */ /* 0x000fe200078ec0ff */
[C---:B------:R-:W-:Y:S01]  /*2a600*/  VIADD R90, R6.reuse, 0xf1 ;  /* 0x000000f1065a7836 */ /* 0x040fe20000000000 */
[----:B------:R-:W-:Y:S01]  /*2a610*/  LOP3.LUT R17, R17, 0x7fffffff, RZ, 0xc0, !PT ;  /* 0x7fffffff11117812 */ /* 0x000fe200078ec0ff */
[----:B------:R-:W-:Y:S01]  /*2a620*/  VIADD R89, R6, 0xf0 ;  /* 0x000000f006597836 */ /* 0x000fe20000000000 */
[----:B------:R-:W-:Y:S01]  /*2a630*/  LOP3.LUT R16, R16, 0x7fffffff, RZ, 0xc0, !PT ;  /* 0x7fffffff10107812 */ /* 0x000fe200078ec0ff */
[----:B------:R-:W-:Y:S01]  /*2a640*/  VIADD R88, R6, 0xef ;  /* 0x000000ef06587836 */ /* 0x000fe20000000000 */
[----:B------:R-:W-:Y:S01]  /*2a650*/  LOP3.LUT R15, R15, 0x7fffffff, RZ, 0xc0, !PT ;  /* 0x7fffffff0f0f7812 */ /* 0x000fe200078ec0ff */
[----:B---3--:R-:W-:Y:S01]  /*2a660*/  VIADD R2, R2, UR4 ;  /* 0x0000000402027c36 */ /* 0x008fe20008000000 */
[----:B------:R-:W-:Y:S01]  /*2a670*/  ULDC UR4, c[0x0][0x244] ;  /* 0x0000910000047ab9 */ /* 0x000fe20000000800 */
[C---:B------:R-:W-:Y:S01]  /*2a680*/  VIADD R87, R6.reuse, 0xee ;  /* 0x000000ee06577836 */ /* 0x040fe20000000000 */
[----:B------:R-:W-:Y:S01]  /*2a690*/  ULDC UR10, c[0x0][0x228] ;  /* 0x00008a00000a7ab9 */ /* 0x000fe20000000800 */
[C---:B------:R-:W-:Y:S01]  /*2a6a0*/  VIADD R86, R6.reuse, 0xed ;  /* 0x000000ed06567836 */ /* 0x040fe20000000000 */
[----:B------:R3:W-:Y:S01]  /*2a6b0*/  STL [R1+0x1268], R2 ;  /* 0x0012680201007387 */ /* 0x0007e20000100800 */
[----:B------:R-:W-:-:S02]  /*2a6c0*/  VIADD R85, R6, 0xec ;  /* 0x000000ec06557836 */ /* 0x000fc40000000000 */
[C---:B------:R-:W-:Y:S02]  /*2a6d0*/  VIADD R84, R6.reuse, 0xeb ;  /* 0x000000eb06547836 */ /* 0x040fe40000000000 */
[----:B------:R-:W-:Y:S01]  /*2a6e0*/  VIADD R251, R6, 0xae ;  /* 0x000000ae06fb7836 */ /* 0x000fe20000000000 */
[----:B-1----:R-:W-:Y:S01]  /*2a6f0*/  STL.64 [R1+0x140], R24 ;  /* 0x0001401801007387 */ /* 0x002fe20000100a00 */
[----:B---3--:R-:W-:-:S03]  /*2a700*/  VIADD R2, R2, UR9 ;  /* 0x0000000902027c36 */ /* 0x008fc60008000000 */
[----:B------:R-:W-:Y:S01]  /*2a710*/  STL.64 [R1+0x148], R26 ;  /* 0x0001481a01007387 */ /* 0x000fe20000100a00 */
[----:B------:R-:W-:Y:S01]  /*2a720*/  IMAD R3, R7, UR4, RZ ;  /* 0x0000000407037c24 */ /* 0x000fe2000f8e02ff */
[----:B------:R-:W-:Y:S02]  /*2a730*/  ULDC UR9, c[0x0][0x248] ;  /* 0x0000920000097ab9 */ /* 0x000fe40000000800 */
[----:B------:R1:W-:Y:S01]  /*2a740*/  STL [R1+0x1264], R2 ;  /* 0x0012640201007387 */ /* 0x0003e20000100800 */
[C---:B------:R-:W-:Y:S02]  /*2a750*/  VIADD R83, R6.reuse, 0xea ;  /* 0x000000ea06537836 */ /* 0x040fe40000000000 */
[C---:B------:R-:W-:Y:S02]  /*2a760*/  VIADD R82, R6.reuse, 0xe9 ;  /* 0x000000e906527836 */ /* 0x040fe40000000000 */
[C---:B------:R-:W-:Y:S02]  /*2a770*/  VIADD R250, R6.reuse, 0xad ;  /* 0x000000ad06fa7836 */ /* 0x040fe40000000000 */
[----:B------:R-:W-:-:S02]  /*2a780*/  VIADD R249, R6, 0xac ;  /* 0x000000ac06f97836 */ /* 0x000fc40000000000 */
[C---:B------:R-:W-:Y:S02]  /*2a790*/  VIADD R248, R6.reuse, 0xab ;  /* 0x000000ab06f87836 */ /* 0x040fe40000000000 */
[----:B------:R-:W-:Y:S01]  /*2a7a0*/  VIADD R247, R6, 0xaa ;  /* 0x000000aa06f77836 */ /* 0x000fe20000000000 */
[----:B------:R-:W-:Y:S01]  /*2a7b0*/  LOP3.LUT R14, R14, 0x7fffffff, RZ, 0xc0, !PT ;  /* 0x7fffffff0e0e7812 */ /* 0x000fe200078ec0ff */
[----:B-1----:R-:W-:Y:S01]  /*2a7c0*/  VIADD R2, R2, UR5 ;  /* 0x0000000502027c36 */ /* 0x002fe20008000000 */
[----:B------:R-:W-:Y:S01]  /*2a7d0*/  ULDC UR5, c[0x0][0x248] ;  /* 0x0000920000057ab9 */ /* 0x000fe20000000800 */
[C---:B------:R-:W-:Y:S02]  /*2a7e0*/  VIADD R81, R6.reuse, 0xe8 ;  /* 0x000000e806517836 */ /* 0x040fe40000000000 */
[C---:B------:R-:W-:Y:S02]  /*2a7f0*/  VIADD R246, R6.reuse, 0xa9 ;  /* 0x000000a906f67836 */ /* 0x040fe40000000000 */
[----:B------:R-:W-:-:S02]  /*2a800*/  VIADD R245, R6, 0xa8 ;  /* 0x000000a806f57836 */ /* 0x000fc40000000000 */
[C---:B------:R-:W-:Y:S02]  /*2a810*/  VIADD R244, R6.reuse, 0xa7 ;  /* 0x000000a706f47836 */ /* 0x040fe40000000000 */
[C---:B------:R-:W-:Y:S02]  /*2a820*/  VIADD R243, R6.reuse, 0xa6 ;  /* 0x000000a606f37836 */ /* 0x040fe40000000000 */
[C---:B------:R-:W-:Y:S02]  /*2a830*/  VIADD R242, R6.reuse, 0xa5 ;  /* 0x000000a506f27836 */ /* 0x040fe40000000000 */
        /* <DEDUP_REMOVED lines=10> */
[----:B------:R-:W-:Y:S01]  /*2a8e0*/  VIADD R231, R6, 0x9a ;  /* 0x0000009a06e77836 */ /* 0x000fe20000000000 */
[----:B------:R-:W-:Y:S01]  /*2a8f0*/  LOP3.LUT R13, R13, 0x7fffffff, RZ, 0xc0, !PT ;  /* 0x7fffffff0d0d7812 */ /* 0x000fe200078ec0ff */
[----:B------:R-:W-:Y:S01]  /*2a900*/  VIADD R5, R2, UR5 ;  /* 0x0000000502057c36 */ /* 0x000fe20008000000 */
[----:B------:R-:W-:Y:S01]  /*2a910*/  ULDC.64 UR4, c[0x0][0x220] ;  /* 0x0000880000047ab9 */ /* 0x000fe20000000a00 */
[----:B------:R1:W-:Y:S02]  /*2a920*/  STL [R1+0x126c], R2 ;  /* 0x00126c0201007387 */ /* 0x0003e40000100800 */
[----:B------:R-:W-:Y:S01]  /*2a930*/  VIADD R22, R5, UR9 ;  /* 0x0000000905167c36 */ /* 0x000fe20008000000 */
[----:B------:R-:W-:Y:S01]  /*2a940*/  ULDC UR9, c[0x0][0x248] ;  /* 0x0000920000097ab9 */ /* 0x000fe20000000800 */
[----:B------:R-:W-:Y:S04]  /*2a950*/  STL [R1+0x1270], R5 ;  /* 0x0012700501007387 */ /* 0x000fe80000100800 */
[----:B------:R3:W-:Y:S01]  /*2a960*/  STL [R1+0x1274], R22 ;  /* 0x0012741601007387 */ /* 0x0007e20000100800 */
[----:B-1----:R-:W-:Y:S01]  /*2a970*/  LEA R2, P3, R3, UR4, 0x2 ;  /* 0x0000000403027c11 */ /* 0x002fe2000f8610ff */
[----:B------:R-:W-:Y:S01]  /*2a980*/  ULDC UR4, c[0x0][0x248] ;  /* 0x0000920000047ab9 */ /* 0x000fe20000000800 */
        /* <DEDUP_REMOVED lines=16> */
[----:B------:R-:W-:Y:S01]  /*2aa90*/  VIADD R215, R6, 0x8a ;  /* 0x0000008a06d77836 */ /* 0x000fe20000000000 */
[----:B------:R-:W-:Y:S01]  /*2aaa0*/  LOP3.LUT R12, R12, 0x7fffffff, RZ, 0xc0, !PT ;  /* 0x7fffffff0c0c7812 */ /* 0x000fe200078ec0ff */
[----:B---3--:R-:W-:Y:S02]  /*2aab0*/  VIADD R22, R22, UR4 ;  /* 0x0000000416167c36 */ /* 0x008fe40008000000 */
[----:B------:R-:W-:-:S02]  /*2aac0*/  VIADD R214, R6, 0x89 ;  /* 0x0000008906d67836 */ /* 0x000fc40000000000 */
[----:B------:R-:W-:Y:S01]  /*2aad0*/  VIADD R213, R6, 0x88 ;  /* 0x0000008806d57836 */ /* 0x000fe20000000000 */
[----:B------:R1:W-:Y:S01]  /*2aae0*/  STL [R1+0x1278], R22 ;  /* 0x0012781601007387 */ /* 0x0003e20000100800 */
[----:B------:R-:W-:Y:S01]  /*2aaf0*/  IMAD R5, R4, 0x80, R3 ;  /* 0x0000008004057824 */ /* 0x000fe200078e0203 */
[----:B------:R-:W-:Y:S01]  /*2ab00*/  LEA.HI.X.SX32 R3, R3, UR5, 0x2, P3 ;  /* 0x0000000503037c11 */ /* 0x000fe200098f16ff */
[----:B------:R-:W-:Y:S01]  /*2ab10*/  ULDC.64 UR4, c[0x0][0x220] ;  /* 0x0000880000047ab9 */ /* 0x000fe20000000a00 */
[C---:B------:R-:W-:Y:S02]  /*2ab20*/  VIADD R79, R6.reuse, 0xe6 ;  /* 0x000000e6064f7836 */ /* 0x040fe40000000000 */
[C---:B------:R-:W-:Y:S01]  /*2ab30*/  VIADD R212, R6.reuse, 0x87 ;  /* 0x0000008706d47836 */ /* 0x040fe20000000000 */
[----:B------:R-:W-:Y:S01]  /*2ab40*/  LEA R4, P3, R5, UR4, 0x2 ;  /* 0x0000000405047c11 */ /* 0x000fe2000f8610ff */
        /* <DEDUP_REMOVED lines=14> */
[----:B------:R-:W-:Y:S01]  /*2ac30*/  VIADD R199, R6, 0x7a ;  /* 0x0000007a06c77836 */ /* 0x000fe20000000000 */
[----:B------:R-:W-:Y:S01]  /*2ac40*/  LOP3.LUT R11, R11, 0x7fffffff, RZ, 0xc0, !PT ;  /* 0x7fffffff0b0b7812 */ /* 0x000fe200078ec0ff */
[----:B-1----:R-:W-:Y:S01]  /*2ac50*/  VIADD R22, R22, UR9 ;  /* 0x0000000916167c36 */ /* 0x002fe20008000000 */
[----:B------:R-:W-:Y:S01]  /*2ac60*/  ISETP.LT.AND P2, PT, R7, UR30, !P2 ;  /* 0x0000001e07007c0c */ /* 0x000fe2000d741270 */
[----:B------:R-:W-:Y:S01]  /*2ac70*/  VIADD R77, R6, 0xe4 ;  /* 0x000000e4064d7836 */ /* 0x000fe20000000000 */
[----:B------:R-:W-:Y:S01]  /*2ac80*/  @P4 LOP3.LUT R20, R20, 0x40000, RZ, 0xfc, !PT ;  /* 0x0004000014144812 */ /* 0x000fe200078efcff */
[C---:B------:R-:W-:Y:S01]  /*2ac90*/  VIADD R76, R6.reuse, 0xe3 ;  /* 0x000000e3064c7836 */ /* 0x040fe20000000000 */
[----:B------:R1:W-:Y:S01]  /*2aca0*/  STL [R1+0x127c], R22 ;  /* 0x00127c1601007387 */ /* 0x0003e20000100800 */
[----:B------:R-:W-:Y:S01]  /*2acb0*/  ULDC UR9, c[0x0][0x228] ;  /* 0x00008a0000097ab9 */ /* 0x000fe20000000800 */
        /* <DEDUP_REMOVED lines=19> */
[----:B-1----:R-:W-:Y:S01]  /*2adf0*/  VIADD R22, R22, UR4 ;  /* 0x0000000416167c36 */ /* 0x002fe20008000000 */
[----:B------:R-:W-:Y:S01]  /*2ae00*/  ULDC UR4, c[0x0][0x248] ;  /* 0x0000920000047ab9 */ /* 0x000fe20000000800 */
[----:B------:R-:W-:-:S02]  /*2ae10*/  VIADD R73, R6, 0xe0 ;  /* 0x000000e006497836 */ /* 0x000fc40000000000 */
[C---:B------:R-:W-:Y:S01]  /*2ae20*/  VIADD R182, R6.reuse, 0x69 ;  /* 0x0000006906b67836 */ /* 0x040fe20000000000 */
[----:B------:R1:W-:Y:S01]  /*2ae30*/  STL [R1+0x1280], R22 ;  /* 0x0012801601007387 */ /* 0x0003e20000100800 */
        /* <DEDUP_REMOVED lines=16> */
[----:B------:R-:W-:Y:S01]  /*2af40*/  VIADD R167, R6, 0x5a ;  /* 0x0000005a06a77836 */ /* 0x000fe20000000000 */
[----:B------:R-:W-:Y:S01]  /*2af50*/  LOP3.LUT R9, R9, 0x7fffffff, RZ, 0xc0, !PT ;  /* 0x7fffffff09097812 */ /* 0x000fe200078ec0ff */
[----:B-1----:R-:W-:Y:S01]  /*2af60*/  VIADD R22, R22, UR4 ;  /* 0x0000000416167c36 */ /* 0x002fe20008000000 */
[----:B------:R-:W-:Y:S01]  /*2af70*/  ULDC UR4, c[0x0][0x248] ;  /* 0x0000920000047ab9 */ /* 0x000fe20000000800 */
[----:B------:R-:W-:Y:S01]  /*2af80*/  VIADD R70, R6, 0xdd ;  /* 0x000000dd06467836 */ /* 0x000fe20000000000 */
[----:B------:R-:W-:Y:S06]  /*2af90*/  BAR.SYNC.DEFER_BLOCKING 0x0 ;  /* 0x0000000000007b1d */ /* 0x000fec0000010000 */
[----:B------:R1:W-:Y:S02]  /*2afa0*/  STL [R1+0x1284], R22 ;  /* 0x0012841601007387 */ /* 0x0003e40000100800 */
[----:B-1----:R-:W-:Y:S01]  /*2afb0*/  VIADD R22, R22, UR4 ;  /* 0x0000000416167c36 */ /* 0x002fe20008000000 */
[----:B------:R-:W-:-:S04]  /*2afc0*/  ULDC UR4, c[0x0][0x248] ;  /* 0x0000920000047ab9 */ /* 0x000fc80000000800 */
        /* <DEDUP_REMOVED lines=266> */
[----:B------:R-:W-:-:S03]  /*2c070*/  ULDC UR4, c[0x0][0x248] ;  /* 0x0000920000047ab9 */ /* 0x000fc60000000800 */
[----:B------:R-:W-:Y:S01]  /*2c080*/  VIADD R24, R22, UR4 ;  /* 0x0000000416187c36 */ /* 0x000fe20008000000 */
[----:B------:R-:W-:Y:S01]  /*2c090*/  STL [R1+0x13f8], R22 ;  /* 0x0013f81601007387 */ /* 0x000fe20000100800 */
[----:B------:R-:W-:-:S03]  /*2c0a0*/  ULDC UR4, c[0x0][0x248] ;  /* 0x0000920000047ab9 */ /* 0x000fc60000000800 */
        /* <DEDUP_REMOVED lines=50> */
[----:B------:R-:W-:Y:S01]  /*2c3d0*/  LOP3.LUT R20, R20, 0xfffdffff, RZ, 0xc0, !PT ;  /* 0xfffdffff14147812 */ /* 0x000fe200078ec0ff */
        /* <DEDUP_REMOVED lines=19> */
[----:B------:R1:W-:Y:S01]  /*2c510*/  STL [R1+0x145c], R24 ;  /* 0x00145c1801007387 */ /* 0x0003e20000100800 */
[----:B------:R-:W-:Y:S02]  /*2c520*/  @P2 LOP3.LUT R20, R20, 0x20000, RZ, 0xfc, !PT ;  /* 0x0002000014142812 */ /* 0x000fe400078efcff */
[----:B------:R-:W-:Y:S01]  /*2c530*/  ISETP.LT.AND P2, PT, R8, UR36, !P1 ;  /* 0x0000002408007c0c */ /* 0x000fe2000cf41270 */
[----:B-1----:R-:W-:Y:S01]  /*2c540*/  VIADD R24, R24, UR26 ;  /* 0x0000001a18187c36 */ /* 0x002fe20008000000 */
[----:B------:R-:W-:Y:S01]  /*2c550*/  LOP3.LUT R20, R20, 0xfffeffff, RZ, 0xc0, !PT ;  /* 0xfffeffff14147812 */ /* 0x000fe200078ec0ff */
[----:B------:R-:W-:-:S03]  /*2c560*/  ULDC UR26, c[0x0][0x248] ;  /* 0x00009200001a7ab9 */ /* 0x000fc60000000800 */
[----:B------:R1:W-:Y:S02]  /*2c570*/  STL [R1+0x1460], R24 ;  /* 0x0014601801007387 */ /* 0x0003e40000100800 */
[----:B-1----:R-:W-:-:S05]  /*2c580*/  VIADD R24, R24, UR27 ;  /* 0x0000001b18187c36 */ /* 0x002fca0008000000 */
[----:B------:R1:W-:Y:S01]  /*2c590*/  STL [R1+0x1464], R24 ;  /* 0x0014641801007387 */ /* 0x0003e20000100800 */
[----:B------:R-:W-:Y:S01]  /*2c5a0*/  @P2 LOP3.LUT R20, R20, 0x10000, RZ, 0xfc, !PT ;  /* 0x0001000014142812 */ /* 0x000fe200078efcff */
[----:B-1----:R-:W-:Y:S01]  /*2c5b0*/  VIADD R24, R24, UR28 ;  /* 0x0000001c18187c36 */ /* 0x002fe20008000000 */
[----:B------:R-:W-:Y:S02]  /*2c5c0*/  ULDC.64 UR28, c[0x0][0x228] ;  /* 0x00008a00001c7ab9 */ /* 0x000fe40000000a00 */
[----:B------:R-:W-:Y:S02]  /*2c5d0*/  ISETP.LT.AND P1, PT, R7, UR28, !P1 ;  /* 0x0000001c07007c0c */ /* 0x000fe4000cf21270 */
[----:B------:R-:W-:Y:S01]  /*2c5e0*/  LOP3.LUT R20, R20, 0xffff7fff, RZ, 0xc0, !PT ;  /* 0xffff7fff14147812 */ /* 0x000fe200078ec0ff */
[----:B------:R1:W-:Y:S02]  /*2c5f0*/  STL [R1+0x1468], R24 ;  /* 0x0014681801007387 */ /* 0x0003e40000100800 */
[----:B-1----:R-:W-:Y:S01]  /*2c600*/  VIADD R24, R24, UR26 ;  /* 0x0000001a18187c36 */ /* 0x002fe20008000000 */
[----:B------:R-:W-:-:S07]  /*2c610*/  ULDC.64 UR26, c[0x0][0x228] ;  /* 0x00008a00001a7ab9 */ /* 0x000fce0000000a00 */
[----:B------:R-:W-:Y:S02]  /*2c620*/  @P1 LOP3.LUT R20, R20, 0x8000, RZ, 0xfc, !PT ;  /* 0x0000800014141812 */ /* 0x000fe400078efcff */
[----:B------:R-:W-:Y:S01]  /*2c630*/  ISETP.LT.AND P1, PT, R8, UR26, !P0 ;  /* 0x0000001a08007c0c */ /* 0x000fe2000c721270 */
[----:B------:R1:W-:Y:S01]  /*2c640*/  STL [R1+0x146c], R24 ;  /* 0x00146c1801007387 */ /* 0x0003e20000100800 */
[----:B------:R-:W-:Y:S01]  /*2c650*/  ISETP.LT.AND P0, PT, R7, UR34, !P0 ;  /* 0x0000002207007c0c */ /* 0x000fe2000c701270 */
[----:B------:R-:W-:Y:S01]  /*2c660*/  ULDC UR26, c[0x0][0x248] ;  /* 0x00009200001a7ab9 */ /* 0x000fe20000000800 */
[----:B------:R-:W-:-:S09]  /*2c670*/  LOP3.LUT R20, R20, 0xffffbfff, RZ, 0xc0, !PT ;  /* 0xffffbfff14147812 */ /* 0x000fd200078ec0ff */
[----:B------:R-:W-:-:S04]  /*2c680*/  @P1 LOP3.LUT R20, R20, 0x4000, RZ, 0xfc, !PT ;  /* 0x0000400014141812 */ /* 0x000fc800078efcff */
[----:B------:R-:W-:-:S04]  /*2c690*/  LOP3.LUT R20, R20, 0xffffdfff, RZ, 0xc0, !PT ;  /* 0xffffdfff14147812 */ /* 0x000fc800078ec0ff */
[----:B------:R-:W-:Y:S02]  /*2c6a0*/  @P0 LOP3.LUT R20, R20, 0x2000, RZ, 0xfc, !PT ;  /* 0x0000200014140812 */ /* 0x000fe400078efcff */
[----:B------:R-:W-:Y:S01]  /*2c6b0*/  ISETP.GE.AND P0, PT, R105, UR31, PT ;  /* 0x0000001f69007c0c */ /* 0x000fe2000bf06270 */
[----:B-1----:R-:W-:Y:S01]  /*2c6c0*/  VIADD R24, R24, UR33 ;  /* 0x0000002118187c36 */ /* 0x002fe20008000000 */
[----:B------:R-:W-:Y:S01]  /*2c6d0*/  LOP3.LUT R20, R20, 0xffffefff, RZ, 0xc0, !PT ;  /* 0xffffefff14147812 */ /* 0x000fe200078ec0ff */
[----:B------:R-:W-:Y:S01]  /*2c6e0*/  ULDC.64 UR30, c[0x0][0x228] ;  /* 0x00008a00001e7ab9 */ /* 0x000fe20000000a00 */
[----:B------:R-:W-:Y:S02]  /*2c6f0*/  ISETP.LT.AND P1, PT, R8, UR40, !P0 ;  /* 0x0000002808007c0c */ /* 0x000fe4000c721270 */
[----:B------:R-:W-:Y:S01]  /*2c700*/  ISETP.LT.AND P0, PT, R7, UR38, !P0 ;  /* 0x0000002607007c0c */ /* 0x000fe2000c701270 */
[----:B------:R1:W-:Y:S10]  /*2c710*/  STL [R1+0x1470], R24 ;  /* 0x0014701801007387 */ /* 0x0003f40000100800 */
[----:B------:R-:W-:-:S04]  /*2c720*/  @P1 LOP3.LUT R20, R20, 0x1000, RZ, 0xfc, !PT ;  /* 0x0000100014141812 */ /* 0x000fc800078efcff */
[----:B------:R-:W-:Y:S01]  /*2c730*/  LOP3.LUT R20, R20, 0xfffff7ff, RZ, 0xc0, !PT ;  /* 0xfffff7ff14147812 */ /* 0x000fe200078ec0ff */
[----:B-1----:R-:W-:Y:S01]  /*2c740*/  VIADD R24, R24, UR32 ;  /* 0x0000002018187c36 */ /* 0x002fe20008000000 */
[----:B------:R-:W-:Y:S02]  /*2c750*/  ULDC.64 UR32, c[0x0][0x228] ;  /* 0x00008a0000207ab9 */ /* 0x000fe40000000a00 */
[----:B------:R-:W-:Y:S02]  /*2c760*/  @P0 LOP3.LUT R20, R20, 0x800, RZ, 0xfc, !PT ;  /* 0x0000080014140812 */ /* 0x000fe400078efcff */
[----:B------:R-:W-:Y:S01]  /*2c770*/  ISETP.GE.AND P0, PT, R104, UR37, PT ;  /* 0x0000002568007c0c */ /* 0x000fe2000bf06270 */
[----:B------:R-:W-:-:S03]  /*2c780*/  ULDC.64 UR36, c[0x0][0x228] ;  /* 0x00008a0000247ab9 */ /* 0x000fc60000000a00 */
[----:B------:R-:W-:Y:S02]  /*2c790*/  ISETP.LT.AND P1, PT, R8, UR32, !P0 ;  /* 0x0000002008007c0c */ /* 0x000fe4000c721270 */
[----:B------:R-:W-:Y:S02]  /*2c7a0*/  ISETP.LT.AND P0, PT, R7, UR30, !P0 ;  /* 0x0000001e07007c0c */ /* 0x000fe4000c701270 */
[----:B------:R-:W-:-:S09]  /*2c7b0*/  LOP3.LUT R20, R20, 0xfffffbff, RZ, 0xc0, !PT ;  /* 0xfffffbff14147812 */ /* 0x000fd200078ec0ff */
[----:B------:R-:W-:-:S04]  /*2c7c0*/  @P1 LOP3.LUT R20, R20, 0x400, RZ, 0xfc, !PT ;  /* 0x0000040014141812 */ /* 0x000fc800078efcff */
[----:B------:R-:W-:-:S04]  /*2c7d0*/  LOP3.LUT R20, R20, 0xfffffdff, RZ, 0xc0, !PT ;  /* 0xfffffdff14147812 */ /* 0x000fc800078ec0ff */
[----:B------:R-:W-:Y:S02]  /*2c7e0*/  @P0 LOP3.LUT R20, R20, 0x200, RZ, 0xfc, !PT ;  /* 0x0000020014140812 */ /* 0x000fe400078efcff */
[----:B------:R-:W-:Y:S01]  /*2c7f0*/  ISETP.GE.AND P0, PT, R103, UR29, PT ;  /* 0x0000001d67007c0c */ /* 0x000fe2000bf06270 */
[----:B------:R-:W-:-:S03]  /*2c800*/  ULDC.64 UR28, c[0x0][0x228] ;  /* 0x00008a00001c7ab9 */ /* 0x000fc60000000a00 */
[----:B------:R-:W-:Y:S01]  /*2c810*/  ISETP.LT.AND P1, PT, R8, UR57, !P0 ;  /* 0x0000003908007c0c */ /* 0x000fe2000c721270 */
[----:B------:R1:W-:Y:S01]  /*2c820*/  STL [R1+0x1474], R24 ;  /* 0x0014741801007387 */ /* 0x0003e20000100800 */
[----:B------:R-:W-:Y:S01]  /*2c830*/  ISETP.LT.AND P0, PT, R7, UR36, !P0 ;  /* 0x0000002407007c0c */ /* 0x000fe2000c701270 */
[----:B------:R-:W-:Y:S01]  /*2c840*/  VIADD R69, R6, 0xdc ;  /* 0x000000dc06457836 */ /* 0x000fe20000000000 */
[----:B------:R-:W-:Y:S01]  /*2c850*/  LOP3.LUT R20, R20, 0xfffffeff, RZ, 0xc0, !PT ;  /* 0xfffffeff14147812 */ /* 0x000fe200078ec0ff */
[----:B------:R-:W3:Y:S01]  /*2c860*/  LDL.LU R105, [R1+0x1890] ;  /* 0x0018900001697983 */ /* 0x000ee20000300800 */
[----:B------:R-:W-:Y:S01]  /*2c870*/  LEA.HI.X.SX32 R5, R5, UR5, 0x2, P3 ;  /* 0x0000000505057c11 */ /* 0x000fe200098f16ff */
[----:B------:R-:W-:Y:S01]  /*2c880*/  ULDC UR5, c[0x0][0x228] ;  /* 0x00008a0000057ab9 */ /* 0x000fe20000000800 */
[----:B------:R-:W-:Y:S01]  /*2c890*/  VIADD R68, R6, 0xdb ;  /* 0x000000db06447836 */ /* 0x000fe20000000000 */
[----:B------:R-:W-:-:S04]  /*2c8a0*/  ULDC UR57, c[0x0][0x228] ;  /* 0x00008a0000397ab9 */ /* 0x000fc80000000800 */
[----:B------:R-:W-:-:S04]  /*2c8b0*/  @P1 LOP3.LUT R20, R20, 0x100, RZ, 0xfc, !PT ;  /* 0x0000010014141812 */ /* 0x000fc800078efcff */
[----:B------:R-:W-:-:S04]  /*2c8c0*/  LOP3.LUT R20, R20, 0xffffff7f, RZ, 0xc0, !PT ;  /* 0xffffff7f14147812 */ /* 0x000fc800078ec0ff */
[----:B------:R-:W-:Y:S02]  /*2c8d0*/  @P0 LOP3.LUT R20, R20, 0x80, RZ, 0xfc, !PT ;  /* 0x0000008014140812 */ /* 0x000fe400078efcff */
[----:B------:R-:W-:-:S04]  /*2c8e0*/  ISETP.GE.AND P0, PT, R102, UR27, PT ;  /* 0x0000001b66007c0c */ /* 0x000fc8000bf06270 */
[----:B------:R-:W-:Y:S01]  /*2c8f0*/  ISETP.LT.AND P1, PT, R8, UR55, !P0 ;  /* 0x0000003708007c0c */ /* 0x000fe2000c721270 */
[----:B-1----:R-:W-:Y:S01]  /*2c900*/  VIADD R24, R24, UR61 ;  /* 0x0000003d18187c36 */ /* 0x002fe20008000000 */
[----:B------:R-:W-:Y:S01]  /*2c910*/  ISETP.LT.AND P0, PT, R7, UR28, !P0 ;  /* 0x0000001c07007c0c */ /* 0x000fe2000c701270 */
[----:B------:R-:W-:Y:S01]  /*2c920*/  VIADD R67, R6, 0xda ;  /* 0x000000da06437836 */ /* 0x000fe20000000000 */
[----:B------:R-:W-:Y:S01]  /*2c930*/  LOP3.LUT R20, R20, 0xffffffbf, RZ, 0xc0, !PT ;  /* 0xffffffbf14147812 */ /* 0x000fe200078ec0ff */
[C---:B------:R-:W-:Y:S01]  /*2c940*/  VIADD R66, R6.reuse, 0xd9 ;  /* 0x000000d906427836 */ /* 0x040fe20000000000 */
[----:B------:R1:W-:Y:S01]  /*2c950*/  STL [R1+0x1478], R24 ;  /* 0x0014781801007387 */ /* 0x0003e20000100800 */
[C---:B------:R-:W-:Y:S01]  /*2c960*/  VIADD R65, R6.reuse, 0xd8 ;  /* 0x000000d806417836 */ /* 0x040fe20000000000 */
[----:B------:R-:W-:Y:S01]  /*2c970*/  ULDC UR61, c[0x0][0x228] ;  /* 0x00008a00003d7ab9 */ /* 0x000fe20000000800 */
[C---:B------:R-:W-:Y:S01]  /*2c980*/  VIADD R64, R6.reuse, 0xd7 ;  /* 0x000000d706407836 */ /* 0x040fe20000000000 */
[----:B------:R-:W4:Y:S01]  /*2c990*/  LDL.LU R104, [R1+0x188c] ;  /* 0x00188c0001687983 */ /* 0x000f220000300800 */
[----:B------:R-:W-:Y:S01]  /*2c9a0*/  VIADD R63, R6, 0xd6 ;  /* 0x000000d6063f7836 */ /* 0x000fe20000000000 */
[----:B------:R-:W-:Y:S01]  /*2c9b0*/  ULDC UR55, c[0x0][0x228] ;  /* 0x00008a0000377ab9 */ /* 0x000fe20000000800 */
[----:B------:R-:W-:-:S04]  /*2c9c0*/  @P1 LOP3.LUT R20, R20, 0x40, RZ, 0xfc, !PT ;  /* 0x0000004014141812 */ /* 0x000fc800078efcff */
[----:B------:R-:W-:Y:S01]  /*2c9d0*/  LOP3.LUT R20, R20, 0xffffffdf, RZ, 0xc0, !PT ;  /* 0xffffffdf14147812 */ /* 0x000fe200078ec0ff */
[----:B-1----:R-:W-:Y:S01]  /*2c9e0*/  VIADD R24, R24, UR26 ;  /* 0x0000001a18187c36 */ /* 0x002fe20008000000 */
[----:B------:R-:W-:Y:S02]  /*2c9f0*/  ULDC UR26, c[0x0][0x248] ;  /* 0x00009200001a7ab9 */ /* 0x000fe40000000800 */
[----:B------:R-:W-:Y:S02]  /*2ca00*/  @P0 LOP3.LUT R20, R20, 0x20, RZ, 0xfc, !PT ;  /* 0x0000002014140812 */ /* 0x000fe400078efcff */
[----:B------:R-:W-:Y:S01]  /*2ca10*/  ISETP.GE.AND P0, PT, R101, UR35, PT ;  /* 0x0000002365007c0c */ /* 0x000fe2000bf06270 */
[----:B------:R1:W-:Y:S01]  /*2ca20*/  STL [R1+0x147c], R24 ;  /* 0x00147c1801007387 */ /* 0x0003e20000100800 */
[----:B------:R-:W-:Y:S01]  /*2ca30*/  LOP3.LUT R20, R20, 0xffffffef, RZ, 0xc0, !PT ;  /* 0xffffffef14147812 */ /* 0x000fe200078ec0ff */
[----:B------:R-:W-:Y:S01]  /*2ca40*/  ULDC.64 UR34, c[0x0][0x228] ;  /* 0x00008a0000227ab9 */ /* 0x000fe20000000a00 */
[----:B------:R-:W-:Y:S01]  /*2ca50*/  ISETP.LT.AND P1, PT, R8, UR53, !P0 ;  /* 0x0000003508007c0c */ /* 0x000fe2000c721270 */
[----:B------:R-:W3:Y:S01]  /*2ca60*/  LDL.LU R103, [R1+0x1888] ;  /* 0x0018880001677983 */ /* 0x000ee20000300800 */
[----:B------:R-:W-:Y:S01]  /*2ca70*/  VIADD R62, R6, 0xd5 ;  /* 0x000000d5063e7836 */ /* 0x000fe20000000000 */
[----:B------:R-:W-:Y:S01]  /*2ca80*/  ULDC UR53, c[0x0][0x228] ;  /* 0x00008a0000357ab9 */ /* 0x000fe20000000800 */
[----:B-1----:R-:W-:Y:S01]  /*2ca90*/  VIADD R24, R24, UR26 ;  /* 0x0000001a18187c36 */ /* 0x002fe20008000000 */
[----:B------:R-:W-:-:S04]  /*2caa0*/  ULDC UR26, c[0x0][0x248] ;  /* 0x00009200001a7ab9 */ /* 0x000fc80000000800 */
[----:B------:R1:W-:Y:S04]  /*2cab0*/  STL [R1+0x1480], R24 ;  /* 0x0014801801007387 */ /* 0x0003e80000100800 */
[----:B------:R-:W-:Y:S01]  /*2cac0*/  @P1 LOP3.LUT R20, R20, 0x10, RZ, 0xfc, !PT ;  /* 0x0000001014141812 */ /* 0x000fe200078efcff */
[----:B------:R-:W4:Y:S01]  /*2cad0*/  LDL.LU R102, [R1+0x1884] ;  /* 0x0018840001667983 */ /* 0x000f220000300800 */
[----:B-1----:R-:W-:Y:S01]  /*2cae0*/  VIADD R24, R24, UR26 ;  /* 0x0000001a18187c36 */ /* 0x002fe20008000000 */
[----:B------:R-:W-:Y:S02]  /*2caf0*/  ULDC.64 UR26, c[0x0][0x228] ;  /* 0x00008a00001a7ab9 */ /* 0x000fe40000000a00 */
[----:B------:R-:W-:Y:S01]  /*2cb00*/  ISETP.LT.AND P0, PT, R7, UR26, !P0 ;  /* 0x0000001a07007c0c */ /* 0x000fe2000c701270 */
[----:B------:R-:W-:Y:S01]  /*2cb10*/  ULDC UR26, c[0x0][0x248] ;  /* 0x00009200001a7ab9 */ /* 0x000fe20000000800 */
[----:B------:R-:W-:-:S11]  /*2cb20*/  LOP3.LUT R20, R20, 0xfffffff7, RZ, 0xc0, !PT ;  /* 0xfffffff714147812 */ /* 0x000fd600078ec0ff */
        /* <DEDUP_REMOVED lines=9> */
[----:B------:R-:W-:Y:S01]  /*2cbc0*/  VIADD R60, R6, 0xd3 ;  /* 0x000000d3063c7836 */ /* 0x000fe20000000000 */
[----:B------:R-:W-:-:S06]  /*2cbd0*/  ULDC UR51, c[0x0][0x228] ;  /* 0x00008a0000337ab9 */ /* 0x000fcc0000000800 */
[----:B------:R-:W-:-:S04]  /*2cbe0*/  @P1 LOP3.LUT R20, R20, 0x4, RZ, 0xfc, !PT ;  /* 0x0000000414141812 */ /* 0x000fc800078efcff */
[----:B------:R-:W-:-:S04]  /*2cbf0*/  LOP3.LUT R20, R20, 0xfffffffd, RZ, 0xc0, !PT ;  /* 0xfffffffd14147812 */ /* 0x000fc800078ec0ff */
[----:B------:R-:W-:Y:S02]  /*2cc00*/  @P0 LOP3.LUT R20, R20, 0x2, RZ, 0xfc, !PT ;  /* 0x0000000214140812 */ /* 0x000fe400078efcff */
[----:B------:R-:W-:Y:S01]  /*2cc10*/  ISETP.GE.AND P0, PT, R99, UR39, PT ;  /* 0x0000002763007c0c */ /* 0x000fe2000bf06270 */
[----:B------:R-:W-:-:S03]  /*2cc20*/  ULDC.64 UR38, c[0x0][0x228] ;  /* 0x00008a0000267ab9 */ /* 0x000fc60000000a00 */
[----:B------:R-:W-:Y:S01]  /*2cc30*/  ISETP.LT.AND P1, PT, R8, UR49, !P0 ;  /* 0x0000003108007c0c */ /* 0x000fe2000c721270 */
[----:B-1----:R-:W-:Y:S01]  /*2cc40*/  VIADD R24, R24, UR26 ;  /* 0x0000001a18187c36 */ /* 0x002fe20008000000 */
[----:B------:R-:W-:Y:S01]  /*2cc50*/  ISETP.LT.AND P0, PT, R7, UR40, !P0 ;  /* 0x0000002807007c0c */ /* 0x000fe2000c701270 */
[----:B------:R-:W-:Y:S01]  /*2cc60*/  ULDC UR26, c[0x0][0x248] ;  /* 0x00009200001a7ab9 */ /* 0x000fe20000000800 */
[----:B------:R-:W-:Y:S01]  /*2cc70*/  LOP3.LUT R20, R20, 0xfffffffe, RZ, 0xc0, !PT ;  /* 0xfffffffe14147812 */ /* 0x000fe200078ec0ff */
[----:B------:R-:W-:Y:S01]  /*2cc80*/  VIADD R59, R6, 0xd2 ;  /* 0x000000d2063b7836 */ /* 0x000fe20000000000 */
[----:B------:R-:W-:-:S09]  /*2cc90*/  ULDC UR49, c[0x0][0x228] ;  /* 0x00008a0000317ab9 */ /* 0x000fd20000000800 */
[----:B------:R-:W-:Y:S02]  /*2cca0*/  @P0 LOP3.LUT R19, R19, 0x80000000, RZ, 0xfc, !PT ;  /* 0x8000000013130812 */ /* 0x000fe400078efcff */
[----:B------:R-:W-:Y:S01]  /*2ccb0*/  ISETP.GE.AND P0, PT, R98, UR33, PT ;  /* 0x0000002162007c0c */ /* 0x000fe2000bf06270 */
[----:B------:R-:W-:Y:S01]  /*2ccc0*/  ULDC.64 UR32, c[0x0][0x228] ;  /* 0x00008a0000207ab9 */ /* 0x000fe20000000a00 */
[----:B------:R-:W-:Y:S02]  /*2ccd0*/  @P1 LOP3.LUT R20, R20, 0x1, RZ, 0xfc, !PT ;  /* 0x0000000114141812 */ /* 0x000fe400078efcff */
[----:B------:R-:W-:Y:S01]  /*2cce0*/  ISETP.LT.AND P1, PT, R8, UR47, !P0 ;  /* 0x0000002f08007c0c */ /* 0x000fe2000c721270 */
[----:B------:R1:W-:Y:S01]  /*2ccf0*/  STL [R1+0x1488], R24 ;  /* 0x0014881801007387 */ /* 0x0003e20000100800 */
[----:B------:R-:W-:Y:S01]  /*2cd00*/  ISETP.LT.AND P0, PT, R7, UR38, !P0 ;  /* 0x0000002607007c0c */ /* 0x000fe2000c701270 */
[C---:B------:R-:W-:Y:S01]  /*2cd10*/  VIADD R58, R6.reuse, 0xd1 ;  /* 0x000000d1063a7836 */ /* 0x040fe20000000000 */
[----:B------:R-:W-:Y:S01]  /*2cd20*/  LOP3.LUT R19, R19, 0xbfffffff, RZ, 0xc0, !PT ;  /* 0xbfffffff13137812 */ /* 0x000fe200078ec0ff */
[----:B------:R-:W4:Y:S01]  /*2cd30*/  LDL.LU R100, [R1+0x187c] ;  /* 0x00187c0001647983 */ /* 0x000f220000300800 */
        /* <DEDUP_REMOVED lines=13> */
[----:B------:R-:W-:-:S07]  /*2ce10*/  ULDC UR45, c[0x0][0x228] ;  /* 0x00008a00002d7ab9 */ /* 0x000fce0000000800 */
        /* <DEDUP_REMOVED lines=8> */
[----:B------:R-:W-:Y:S01]  /*2cea0*/  ULDC UR43, c[0x0][0x228] ;  /* 0x00008a00002b7ab9 */ /* 0x000fe20000000800 */
[----:B------:R-:W-:Y:S01]  /*2ceb0*/  LOP3.LUT R19, R19, 0xfbffffff, RZ, 0xc0, !PT ;  /* 0xfbffffff13137812 */ /* 0x000fe200078ec0ff */
[----:B------:R-:W3:Y:S08]  /*2cec0*/  LDL.LU R99, [R1+0x1878] ;  /* 0x0018780001637983 */ /* 0x000ef00000300800 */
        /* <DEDUP_REMOVED lines=10> */
[----:B------:R-:W-:-:S08]  /*2cf70*/  ULDC UR19, c[0x0][0x248] ;  /* 0x0000920000137ab9 */ /* 0x000fd00000000800 */
[----:B------:R-:W-:-:S04]  /*2cf80*/  @P1 LOP3.LUT R19, R19, 0x1000000, RZ, 0xfc, !PT ;  /* 0x0100000013131812 */ /* 0x000fc800078efcff */
[----:B------:R-:W-:-:S04]  /*2cf90*/  LOP3.LUT R19, R19, 0xff7fffff, RZ, 0xc0, !PT ;  /* 0xff7fffff13137812 */ /* 0x000fc800078ec0ff */
[----:B------:R-:W-:Y:S02]  /*2cfa0*/  @P0 LOP3.LUT R19, R19, 0x800000, RZ, 0xfc, !PT ;  /* 0x0080000013130812 */ /* 0x000fe400078efcff */
[----:B------:R-:W-:-:S04]  /*2cfb0*/  ISETP.GE.AND P0, PT, R94, UR27, PT ;  /* 0x0000001b5e007c0c */ /* 0x000fc8000bf06270 */
        /* <DEDUP_REMOVED lines=8> */
[----:B------:R-:W-:Y:S01]  /*2d040*/  @P1 LOP3.LUT R19, R19, 0x400000, RZ, 0xfc, !PT ;  /* 0x0040000013131812 */ /* 0x000fe200078efcff */
[----:B-1----:R-:W-:Y:S01]  /*2d050*/  VIADD R24, R24, UR26 ;  /* 0x0000001a18187c36 */ /* 0x002fe20008000000 */
[----:B------:R-:W-:Y:S02]  /*2d060*/  ULDC UR26, c[0x0][0x248] ;  /* 0x00009200001a7ab9 */ /* 0x000fe40000000800 */
[----:B------:R-:W-:-:S04]  /*2d070*/  LOP3.LUT R19, R19, 0xffdfffff, RZ, 0xc0, !PT ;  /* 0xffdfffff13137812 */ /* 0x000fc800078ec0ff */
        /* <DEDUP_REMOVED lines=16> */
[----:B------:R-:W-:Y:S02]  /*2d180*/  ISETP.LT.AND P0, PT, R7, UR26, !P0 ;  /* 0x0000001a07007c0c */ /* 0x000fe4000c701270 */
[----:B------:R-:W-:-:S11]  /*2d190*/  LOP3.LUT R19, R19, 0xfff7ffff, RZ, 0xc0, !PT ;  /* 0xfff7ffff13137812 */ /* 0x000fd600078ec0ff */
[----:B------:R-:W-:Y:S02]  /*2d1a0*/  @P0 LOP3.LUT R19, R19, 0x80000, RZ, 0xfc, !PT ;  /* 0x0008000013130812 */ /* 0x000fe400078efcff */
[----:B------:R-:W-:Y:S01]  /*2d1b0*/  ISETP.GE.AND P0, PT, R92, UR41, PT ;  /* 0x000000295c007c0c */ /* 0x000fe2000bf06270 */
[----:B------:R-:W-:-:S03]  /*2d1c0*/  ULDC.64 UR40, c[0x0][0x228] ;  /* 0x00008a0000287ab9 */ /* 0x000fc60000000a00 */
[----:B------:R-:W-:Y:S01]  /*2d1d0*/  ISETP.LT.AND P1, PT, R8, UR48, !P0 ;  /* 0x0000003008007c0c */ /* 0x000fe2000c721270 */
[----:B------:R1:W-:Y:S01]  /*2d1e0*/  STL [R1+0x149c], R24 ;  /* 0x00149c1801007387 */ /* 0x0003e20000100800 */
[----:B------:R-:W-:Y:S01]  /*2d1f0*/  ISETP.LT.AND P0, PT, R7, UR34, !P0 ;  /* 0x0000002207007c0c */ /* 0x000fe2000c701270 */
[C---:B------:R-:W-:Y:S01]  /*2d200*/  VIADD R52, R6.reuse, 0xcb ;  /* 0x000000cb06347836 */ /* 0x040fe20000000000 */
        /* <DEDUP_REMOVED lines=88> */
[----:B-1----:R-:W-:Y:S01]  /*2d790*/  VIADD R24, R24, UR19 ;  /* 0x0000001318187c36 */ /* 0x002fe20008000000 */
[----:B------:R-:W-:Y:S01]  /*2d7a0*/  LOP3.LUT R19, R19, 0xfffffffe, RZ, 0xc0, !PT ;  /* 0xfffffffe13137812 */ /* 0x000fe200078ec0ff */
[----:B------:R-:W-:Y:S01]  /*2d7b0*/  ULDC UR19, c[0x0][0x248] ;  /* 0x0000920000137ab9 */ /* 0x000fe20000000800 */
[----:B------:R-:W-:Y:S01]  /*2d7c0*/  ISETP.LT.AND P1, PT, R8, UR24, !P0 ;  /* 0x0000001808007c0c */ /* 0x000fe2000c721270 */
[----:B------:R-:W-:Y:S01]  /*2d7d0*/  ULDC.64 UR24, c[0x0][0x228] ;  /* 0x00008a0000187ab9 */ /* 0x000fe20000000a00 */
[----:B------:R-:W-:Y:S01]  /*2d7e0*/  ISETP.LT.AND P0, PT, R7, UR40, !P0 ;  /* 0x0000002807007c0c */ /* 0x000fe2000c701270 */
[----:B------:R-:W-:-:S12]  /*2d7f0*/  ULDC.64 UR38, c[0x0][0x228] ;  /* 0x00008a0000267ab9 */ /* 0x000fd80000000a00 */
[----:B------:R-:W-:Y:S02]  /*2d800*/  @P0 LOP3.LUT R18, R18, 0x80000000, RZ, 0xfc, !PT ;  /* 0x8000000012120812 */ /* 0x000fe400078efcff */
[----:B------:R-:W-:Y:S01]  /*2d810*/  ISETP.GE.AND P0, PT, R82, UR33, PT ;  /* 0x0000002152007c0c */ /* 0x000fe2000bf06270 */
[----:B------:R-:W-:Y:S01]  /*2d820*/  ULDC.64 UR32, c[0x0][0x228] ;  /* 0x00008a0000207ab9 */ /* 0x000fe20000000a00 */
[----:B------:R-:W-:Y:S02]  /*2d830*/  @P1 LOP3.LUT R19, R19, 0x1, RZ, 0xfc, !PT ;  /* 0x0000000113131812 */ /* 0x000fe400078efcff */
[----:B------:R-:W-:Y:S01]  /*2d840*/  ISETP.LT.AND P1, PT, R8, UR15, !P0 ;  /* 0x0000000f08007c0c */ /* 0x000fe2000c721270 */
[----:B------:R1:W-:Y:S01]  /*2d850*/  STL [R1+0x14a8], R24 ;  /* 0x0014a81801007387 */ /* 0x0003e20000100800 */
[----:B------:R-:W-:Y:S01]  /*2d860*/  ISETP.LT.AND P0, PT, R7, UR24, !P0 ;  /* 0x0000001807007c0c */ /* 0x000fe2000c701270 */
[----:B------:R-:W-:Y:S01]  /*2d870*/  ULDC UR15, c[0x0][0x248] ;  /* 0x00009200000f7ab9 */ /* 0x000fe20000000800 */
[----:B------:R-:W-:Y:S01]  /*2d880*/  LOP3.LUT R18, R18, 0xbfffffff, RZ, 0xc0, !PT ;  /* 0xbfffffff12127812 */ /* 0x000fe200078ec0ff */
[----:B------:R-:W4:Y:S08]  /*2d890*/  LDL.LU R92, [R1+0x185c] ;  /* 0x00185c00015c7983 */ /* 0x000f300000300800 */
        /* <DEDUP_REMOVED lines=10> */
[----:B------:R-:W-:-:S10]  /*2d940*/  ULDC.64 UR30, c[0x0][0x228] ;  /* 0x00008a00001e7ab9 */ /* 0x000fd40000000a00 */
[----:B------:R-:W-:-:S04]  /*2d950*/  @P1 LOP3.LUT R18, R18, 0x10000000, RZ, 0xfc, !PT ;  /* 0x1000000012121812 */ /* 0x000fc800078efcff */
        /* <DEDUP_REMOVED lines=8> */
[----:B------:R-:W-:Y:S01]  /*2d9e0*/  ISETP.LT.AND P0, PT, R7, UR20, !P0 ;  /* 0x0000001407007c0c */ /* 0x000fe2000c701270 */
[----:B------:R-:W-:Y:S02]  /*2d9f0*/  ULDC UR13, c[0x0][0x248] ;  /* 0x00009200000d7ab9 */ /* 0x000fe40000000800 */
[----:B------:R-:W4:Y:S08]  /*2da00*/  LDL.LU R90, [R1+0x1854] ;  /* 0x00185400015a7983 */ /* 0x000f300000300800 */
        /* <DEDUP_REMOVED lines=11> */
[----:B-1----:R-:W-:Y:S01]  /*2dac0*/  VIADD R24, R24, UR19 ;  /* 0x0000001318187c36 */ /* 0x002fe20008000000 */
[----:B------:R-:W-:Y:S01]  /*2dad0*/  ULDC UR19, c[0x0][0x248] ;  /* 0x0000920000137ab9 */ /* 0x000fe20000000800 */
[----:B------:R-:W-:-:S03]  /*2dae0*/  ISETP.LT.AND P0, PT, R7, UR30, !P0 ;  /* 0x0000001e07007c0c */ /* 0x000fc6000c701270 */
[----:B------:R1:W-:Y:S06]  /*2daf0*/  STL [R1+0x14b4], R24 ;  /* 0x0014b41801007387 */ /* 0x0003ec0000100800 */
[----:B------:R-:W-:Y:S01]  /*2db00*/  @P1 LOP3.LUT R18, R18, 0x1000000, RZ, 0xfc, !PT ;  /* 0x0100000012121812 */ /* 0x000fe200078efcff */
[----:B------:R-:W4:Y:S01]  /*2db10*/  LDL.LU R88, [R1+0x184c] ;  /* 0x00184c0001587983 */ /* 0x000f220000300800 */
[----:B-1----:R-:W-:Y:S01]  /*2db20*/  VIADD R24, R24, UR19 ;  /* 0x0000001318187c36 */ /* 0x002fe20008000000 */
[----:B------:R-:W-:-:S04]  /*2db30*/  ULDC UR19, c[0x0][0x248] ;  /* 0x0000920000137ab9 */ /* 0x000fc80000000800 */
[----:B------:R1:W-:Y:S01]  /*2db40*/  STL [R1+0x14b8], R24 ;  /* 0x0014b81801007387 */ /* 0x0003e20000100800 */
[----:B------:R-:W-:-:S03]  /*2db50*/  LOP3.LUT R18, R18, 0xff7fffff, RZ, 0xc0, !PT ;  /* 0xff7fffff12127812 */ /* 0x000fc600078ec0ff */
[----:B------:R-:W3:Y:S01]  /*2db60*/  LDL.LU R87, [R1+0x1848] ;  /* 0x0018480001577983 */ /* 0x000ee20000300800 */
[----:B-1----:R-:W-:Y:S01]  /*2db70*/  VIADD R24, R24, UR19 ;  /* 0x0000001318187c36 */ /* 0x002fe20008000000 */
[----:B------:R-:W-:Y:S01]  /*2db80*/  ULDC UR19, c[0x0][0x248] ;  /* 0x0000920000137ab9 */ /* 0x000fe20000000800 */
[----:B------:R-:W-:-:S03]  /*2db90*/  @P0 LOP3.LUT R18, R18, 0x800000, RZ, 0xfc, !PT ;  /* 0x0080000012120812 */ /* 0x000fc600078efcff */
[----:B------:R1:W-:Y:S01]  /*2dba0*/  STL [R1+0x14bc], R24 ;  /* 0x0014bc1801007387 */ /* 0x0003e20000100800 */
[----:B------:R-:W-:Y:S01]  /*2dbb0*/  ISETP.GE.AND P0, PT, R78, UR27, PT ;  /* 0x0000001b4e007c0c */ /* 0x000fe2000bf06270 */
[----:B------:R-:W-:Y:S02]  /*2dbc0*/  ULDC.64 UR26, c[0x0][0x228] ;  /* 0x00008a00001a7ab9 */ /* 0x000fe40000000a00 */
[----:B------:R-:W4:Y:S01]  /*2dbd0*/  LDL.LU R86, [R1+0x1844] ;  /* 0x0018440001567983 */ /* 0x000f220000300800 */
[----:B-1----:R-:W-:Y:S01]  /*2dbe0*/  VIADD R24, R24, UR19 ;  /* 0x0000001318187c36 */ /* 0x002fe20008000000 */
[----:B------:R-:W-:Y:S01]  /*2dbf0*/  ULDC UR19, c[0x0][0x248] ;  /* 0x0000920000137ab9 */ /* 0x000fe20000000800 */
[----:B------:R-:W-:Y:S01]  /*2dc00*/  ISETP.LT.AND P1, PT, R8, UR11, !P0 ;  /* 0x0000000b08007c0c */ /* 0x000fe2000c721270 */
[----:B------:R-:W-:Y:S02]  /*2dc10*/  ULDC UR11, c[0x0][0x248] ;  /* 0x00009200000b7ab9 */ /* 0x000fe40000000800 */
[----:B------:R1:W-:Y:S04]  /*2dc20*/  STL [R1+0x14c0], R24 ;  /* 0x0014c01801007387 */ /* 0x0003e80000100800 */
[----:B------:R-:W3:Y:S01]  /*2dc30*/  LDL.LU R85, [R1+0x1840] ;  /* 0x0018400001557983 */ /* 0x000ee20000300800 */
[----:B-1----:R-:W-:Y:S01]  /*2dc40*/  VIADD R24, R24, UR19 ;  /* 0x0000001318187c36 */ /* 0x002fe20008000000 */
[----:B------:R-:W-:-:S04]  /*2dc50*/  ULDC UR19, c[0x0][0x248] ;  /* 0x0000920000137ab9 */ /* 0x000fc80000000800 */
[----:B------:R1:W-:Y:S01]  /*2dc60*/  STL [R1+0x14c4], R24 ;  /* 0x0014c41801007387 */ /* 0x0003e20000100800 */
[----:B------:R-:W-:-:S03]  /*2dc70*/  LOP3.LUT R18, R18, 0xffbfffff, RZ, 0xc0, !PT ;  /* 0xffbfffff12127812 */ /* 0x000fc600078ec0ff */
[----:B------:R-:W4:Y:S01]  /*2dc80*/  LDL.LU R84, [R1+0x183c] ;  /* 0x00183c0001547983 */ /* 0x000f220000300800 */
[----:B-1----:R-:W-:Y:S01]  /*2dc90*/  VIADD R24, R24, UR19 ;  /* 0x0000001318187c36 */ /* 0x002fe20008000000 */
[----:B------:R-:W-:Y:S02]  /*2dca0*/  ULDC.64 UR18, c[0x0][0x228] ;  /* 0x00008a0000127ab9 */ /* 0x000fe40000000a00 */
[----:B------:R-:W-:Y:S02]  /*2dcb0*/  ISETP.LT.AND P0, PT, R7, UR18, !P0 ;  /* 0x0000001207007c0c */ /* 0x000fe4000c701270 */
[----:B------:R-:W-:-:S04]  /*2dcc0*/  @P1 LOP3.LUT R18, R18, 0x400000, RZ, 0xfc, !PT ;  /* 0x0040000012121812 */ /* 0x000fc800078efcff */
[----:B------:R-:W-:-:S07]  /*2dcd0*/  LOP3.LUT R18, R18, 0xffdfffff, RZ, 0xc0, !PT ;  /* 0xffdfffff12127812 */ /* 0x000fce00078ec0ff */
[----:B------:R-:W-:Y:S02]  /*2dce0*/  @P0 LOP3.LUT R18, R18, 0x200000, RZ, 0xfc, !PT ;  /* 0x0020000012120812 */ /* 0x000fe400078efcff */
[----:B------:R-:W-:Y:S01]  /*2dcf0*/  ISETP.GE.AND P0, PT, R77, UR35, PT ;  /* 0x000000234d007c0c */ /* 0x000fe2000bf06270 */
[----:B------:R1:W-:Y:S01]  /*2dd00*/  STL [R1+0x14c8], R24 ;  /* 0x0014c81801007387 */ /* 0x0003e20000100800 */
[----:B------:R-:W-:Y:S01]  /*2dd10*/  LOP3.LUT R18, R18, 0xffefffff, RZ, 0xc0, !PT ;  /* 0xffefffff12127812 */ /* 0x000fe200078ec0ff */
[----:B------:R-:W-:Y:S01]  /*2dd20*/  ULDC.64 UR34, c[0x0][0x228] ;  /* 0x00008a0000227ab9 */ /* 0x000fe20000000a00 */
[----:B------:R-:W-:Y:S01]  /*2dd30*/  ISETP.LT.AND P1, PT, R8, UR16, !P0 ;  /* 0x0000001008007c0c */ /* 0x000fe2000c721270 */
[----:B------:R-:W3:Y:S01]  /*2dd40*/  LDL.LU R83, [R1+0x1838] ;  /* 0x0018380001537983 */ /* 0x000ee20000300800 */
[----:B------:R-:W-:-:S11]  /*2dd50*/  ISETP.LT.AND P0, PT, R7, UR26, !P0 ;  /* 0x0000001a07007c0c */ /* 0x000fd6000c701270 */
[----:B------:R-:W-:-:S04]  /*2dd60*/  @P1 LOP3.LUT R18, R18, 0x100000, RZ, 0xfc, !PT ;  /* 0x0010000012121812 */ /* 0x000fc800078efcff */
[----:B------:R-:W-:-:S04]  /*2dd70*/  LOP3.LUT R18, R18, 0xfff7ffff, RZ, 0xc0, !PT ;  /* 0xfff7ffff12127812 */ /* 0x000fc800078ec0ff */
[----:B------:R-:W-:Y:S02]  /*2dd80*/  @P0 LOP3.LUT R18, R18, 0x80000, RZ, 0xfc, !PT ;  /* 0x0008000012120812 */ /* 0x000fe400078efcff */
[----:B------:R-:W-:Y:S01]  /*2dd90*/  ISETP.GE.AND P0, PT, R76, UR41, PT ;  /* 0x000000294c007c0c */ /* 0x000fe2000bf06270 */
[----:B-1----:R-:W-:Y:S01]  /*2dda0*/  VIADD R24, R24, UR17 ;  /* 0x0000001118187c36 */ /* 0x002fe20008000000 */
[----:B------:R-:W-:Y:S01]  /*2ddb0*/  ULDC UR17, c[0x0][0x248] ;  /* 0x0000920000117ab9 */ /* 0x000fe20000000800 */
[----:B------:R-:W-:Y:S01]  /*2ddc0*/  LOP3.LUT R18, R18, 0xfffbffff, RZ, 0xc0, !PT ;  /* 0xfffbffff12127812 */ /* 0x000fe200078ec0ff */
[----:B------:R-:W-:Y:S01]  /*2ddd0*/  ULDC.64 UR40, c[0x0][0x228] ;  /* 0x00008a0000287ab9 */ /* 0x000fe20000000a00 */
[----:B------:R-:W-:Y:S01]  /*2dde0*/  ISETP.LT.AND P1, PT, R8, UR9, !P0 ;  /* 0x0000000908007c0c */ /* 0x000fe2000c721270 */
[----:B------:R1:W-:Y:S01]  /*2ddf0*/  STL [R1+0x14cc], R24 ;  /* 0x0014cc1801007387 */ /* 0x0003e20000100800 */
[----:B------:R-:W-:Y:S01]  /*2de00*/  VIADD R46, R6, 0xc5 ;  /* 0x000000c5062e7836 */ /* 0x000fe20000000000 */
[----:B------:R-:W-:-:S02]  /*2de10*/  ULDC UR9, c[0x0][0x228] ;  /* 0x00008a0000097ab9 */ /* 0x000fc40000000800 */
[----:B------:R-:W4:Y:S01]  /*2de20*/  LDL.LU R82, [R1+0x1834] ;  /* 0x0018340001527983 */ /* 0x000f220000300800 */
[----:B-1----:R-:W-:Y:S01]  /*2de30*/  VIADD R24, R24, UR17 ;  /* 0x0000001118187c36 */ /* 0x002fe20008000000 */
[----:B------:R-:W-:Y:S02]  /*2de40*/  ULDC.64 UR16, c[0x0][0x228] ;  /* 0x00008a0000107ab9 */ /* 0x000fe40000000a00 */
[----:B------:R-:W-:Y:S01]  /*2de50*/  ISETP.LT.AND P0, PT, R7, UR16, !P0 ;  /* 0x0000001007007c0c */ /* 0x000fe2000c701270 */
[----:B------:R-:W-:-:S03]  /*2de60*/  ULDC UR16, c[0x0][0x248] ;  /* 0x0000920000107ab9 */ /* 0x000fc60000000800 */
[----:B------:R-:W-:-:S04]  /*2de70*/  @P1 LOP3.LUT R18, R18, 0x40000, RZ, 0xfc, !PT ;  /* 0x0004000012121812 */ /* 0x000fc800078efcff */
[----:B------:R-:W-:-:S05]  /*2de80*/  LOP3.LUT R18, R18, 0xfffdffff, RZ, 0xc0, !PT ;  /* 0xfffdffff12127812 */ /* 0x000fca00078ec0ff */
        /* <DEDUP_REMOVED lines=8> */
[----:B------:R-:W-:Y:S01]  /*2df10*/  VIADD R45, R6, 0xc4 ;  /* 0x000000c4062d7836 */ /* 0x000fe20000000000 */
[----:B------:R-:W-:Y:S01]  /*2df20*/  ULDC UR10, c[0x0][0x228] ;  /* 0x00008a00000a7ab9 */ /* 0x000fe20000000800 */
[----:B-1----:R-:W-:Y:S01]  /*2df30*/  VIADD R24, R24, UR15 ;  /* 0x0000000f18187c36 */ /* 0x002fe20008000000 */
[----:B------:R-:W-:-:S04]  /*2df40*/  ULDC UR15, c[0x0][0x248] ;  /* 0x00009200000f7ab9 */ /* 0x000fc80000000800 */
[----:B------:R1:W-:Y:S03]  /*2df50*/  STL [R1+0x14d4], R24 ;  /* 0x0014d41801007387 */ /* 0x0003e60000100800 */
[----:B------:R-:W-:Y:S01]  /*2df60*/  @P1 LOP3.LUT R18, R18, 0x10000, RZ, 0xfc, !PT ;  /* 0x0001000012121812 */ /* 0x000fe200078efcff */
[----:B------:R-:W4:Y:S03]  /*2df70*/  LDL.LU R80, [R1+0x182c] ;  /* 0x00182c0001507983 */ /* 0x000f260000300800 */
[----:B------:R-:W-:Y:S01]  /*2df80*/  LOP3.LUT R18, R18, 0xffff7fff, RZ, 0xc0, !PT ;  /* 0xffff7fff12127812 */ /* 0x000fe200078ec0ff */
[----:B-1----:R-:W-:-:S03]  /*2df90*/  VIADD R24, R24, UR15 ;  /* 0x0000000f18187c36 */ /* 0x002fc60008000000 */
[----:B------:R-:W-:Y:S02]  /*2dfa0*/  @P0 LOP3.LUT R18, R18, 0x8000, RZ, 0xfc, !PT ;  /* 0x0000800012120812 */ /* 0x000fe400078efcff */
[----:B------:R-:W-:Y:S01]  /*2dfb0*/  ISETP.GE.AND P0, PT, R74, UR33, PT ;  /* 0x000000214a007c0c */ /* 0x000fe2000bf06270 */
[----:B------:R-:W-:Y:S01]  /*2dfc0*/  ULDC.64 UR32, c[0x0][0x228] ;  /* 0x00008a0000207ab9 */ /* 0x000fe20000000a00 */
[----:B------:R1:W-:Y:S02]  /*2dfd0*/  STL [R1+0x14d8], R24 ;  /* 0x0014d81801007387 */ /* 0x0003e40000100800 */
[----:B------:R-:W-:Y:S01]  /*2dfe0*/  ISETP.LT.AND P1, PT, R8, UR14, !P0 ;  /* 0x0000000e08007c0c */ /* 0x000fe2000c721270 */
[----:B------:R-:W-:Y:S01]  /*2dff0*/  ULDC UR14, c[0x0][0x248] ;  /* 0x00009200000e7ab9 */ /* 0x000fe20000000800 */
[----:B------:R-:W3:Y:S01]  /*2e000*/  LDL.LU R79, [R1+0x1828] ;  /* 0x00182800014f7983 */ /* 0x000ee20000300800 */
[----:B-1----:R-:W-:Y:S01]  /*2e010*/  VIADD R24, R24, UR13 ;  /* 0x0000000d18187c36 */ /* 0x002fe20008000000 */
[----:B------:R-:W-:-:S04]  /*2e020*/  ULDC UR13, c[0x0][0x248] ;  /* 0x00009200000d7ab9 */ /* 0x000fc80000000800 */
[----:B------:R1:W-:Y:S01]  /*2e030*/  STL [R1+0x14dc], R24 ;  /* 0x0014dc1801007387 */ /* 0x0003e20000100800 */
[----:B------:R-:W-:-:S03]  /*2e040*/  ISETP.LT.AND P0, PT, R7, UR24, !P0 ;  /* 0x0000001807007c0c */ /* 0x000fc6000c701270 */
[----:B------:R-:W4:Y:S01]  /*2e050*/  LDL.LU R78, [R1+0x1824] ;  /* 0x00182400014e7983 */ /* 0x000f220000300800 */
[----:B-1----:R-:W-:Y:S01]  /*2e060*/  VIADD R24, R24, UR13 ;  /* 0x0000000d18187c36 */ /* 0x002fe20008000000 */
[----:B------:R-:W-:Y:S01]  /*2e070*/  LOP3.LUT R18, R18, 0xffffbfff, RZ, 0xc0, !PT ;  /* 0xffffbfff12127812 */ /* 0x000fe200078ec0ff */
[----:B------:R-:W-:-:S03]  /*2e080*/  ULDC UR13, c[0x0][0x248] ;  /* 0x00009200000d7ab9 */ /* 0x000fc60000000800 */
[----:B------:R1:W-:Y:S01]  /*2e090*/  STL [R1+0x14e0], R24 ;  /* 0x0014e01801007387 */ /* 0x0003e20000100800 */
[----:B------:R-:W-:-:S03]  /*2e0a0*/  @P1 LOP3.LUT R18, R18, 0x4000, RZ, 0xfc, !PT ;  /* 0x0000400012121812 */ /* 0x000fc600078efcff */
[----:B------:R-:W3:Y:S01]  /*2e0b0*/  LDL.LU R77, [R1+0x1820] ;  /* 0x00182000014d7983 */ /* 0x000ee20000300800 */
[----:B-1----:R-:W-:Y:S01]  /*2e0c0*/  VIADD R24, R24, UR11 ;  /* 0x0000000b18187c36 */ /* 0x002fe20008000000 */
[----:B------:R-:W-:Y:S01]  /*2e0d0*/  LOP3.LUT R18, R18, 0xffffdfff, RZ, 0xc0, !PT ;  /* 0xffffdfff12127812 */ /* 0x000fe200078ec0ff */
[----:B------:R-:W-:Y:S01]  /*2e0e0*/  VIADD R44, R6, 0xc3 ;  /* 0x000000c3062c7836 */ /* 0x000fe20000000000 */
[----:B------:R-:W-:Y:S02]  /*2e0f0*/  ULDC UR11, c[0x0][0x228] ;  /* 0x00008a00000b7ab9 */ /* 0x000fe40000000800 */
[----:B------:R1:W-:Y:S04]  /*2e100*/  STL [R1+0x14e4], R24 ;  /* 0x0014e41801007387 */ /* 0x0003e80000100800 */
[----:B------:R-:W4:Y:S01]  /*2e110*/  LDL.LU R76, [R1+0x181c] ;  /* 0x00181c00014c7983 */ /* 0x000f220000300800 */
[----:B-1----:R-:W-:Y:S01]  /*2e120*/  VIADD R24, R24, UR13 ;  /* 0x0000000d18187c36 */ /* 0x002fe20008000000 */
[----:B------:R-:W-:Y:S01]  /*2e130*/  ULDC UR13, c[0x0][0x248] ;  /* 0x00009200000d7ab9 */ /* 0x000fe20000000800 */
[----:B------:R-:W-:-:S03]  /*2e140*/  @P0 LOP3.LUT R18, R18, 0x2000, RZ, 0xfc, !PT ;  /* 0x0000200012120812 */ /* 0x000fc600078efcff */
[----:B------:R1:W-:Y:S01]  /*2e150*/  STL [R1+0x14e8], R24 ;  /* 0x0014e81801007387 */ /* 0x0003e20000100800 */
[----:B------:R-:W-:Y:S01]  /*2e160*/  ISETP.GE.AND P0, PT, R73, UR21, PT ;  /* 0x0000001549007c0c */ /* 0x000fe2000bf06270 */
[----:B------:R-:W-:Y:S02]  /*2e170*/  ULDC.64 UR20, c[0x0][0x228] ;  /* 0x00008a0000147ab9 */ /* 0x000fe40000000a00 */
[----:B------:R-:W3:Y:S01]  /*2e180*/  LDL.LU R75, [R1+0x1818] ;  /* 0x00181800014b7983 */ /* 0x000ee20000300800 */
[----:B-1----:R-:W-:Y:S01]  /*2e190*/  VIADD R24, R24, UR13 ;  /* 0x0000000d18187c36 */ /* 0x002fe20008000000 */
[----:B------:R-:W-:Y:S01]  /*2e1a0*/  ULDC UR13, c[0x0][0x248] ;  /* 0x00009200000d7ab9 */ /* 0x000fe20000000800 */
[----:B------:R-:W-:Y:S01]  /*2e1b0*/  ISETP.LT.AND P1, PT, R8, UR23, !P0 ;  /* 0x0000001708007c0c */ /* 0x000fe2000c721270 */
[----:B------:R-:W-:Y:S02]  /*2e1c0*/  ULDC.64 UR22, c[0x0][0x228] ;  /* 0x00008a0000167ab9 */ /* 0x000fe40000000a00 */
[----:B------:R1:W-:Y:S04]  /*2e1d0*/  STL [R1+0x14ec], R24 ;  /* 0x0014ec1801007387 */ /* 0x0003e80000100800 */
[----:B------:R-:W4:Y:S01]  /*2e1e0*/  LDL.LU R74, [R1+0x1814] ;  /* 0x00181400014a7983 */ /* 0x000f220000300800 */
[----:B-1----:R-:W-:Y:S01]  /*2e1f0*/  VIADD R24, R24, UR13 ;  /* 0x0000000d18187c36 */ /* 0x002fe20008000000 */
[----:B------:R-:W-:Y:S01]  /*2e200*/  LOP3.LUT R18, R18, 0xffffefff, RZ, 0xc0, !PT ;  /* 0xffffefff12127812 */ /* 0x000fe200078ec0ff */
[----:B------:R-:W-:Y:S01]  /*2e210*/  VIADD R43, R6, 0xc2 ;  /* 0x000000c2062b7836 */ /* 0x000fe20000000000 */
[----:B------:R-:W-:-:S02]  /*2e220*/  ULDC UR13, c[0x0][0x228] ;  /* 0x00008a00000d7ab9 */ /* 0x000fc40000000800 */
[----:B------:R1:W-:Y:S01]  /*2e230*/  STL [R1+0x14f0], R24 ;  /* 0x0014f01801007387 */ /* 0x0003e20000100800 */
[----:B------:R-:W-:-:S03]  /*2e240*/  @P1 LOP3.LUT R18, R18, 0x1000, RZ, 0xfc, !PT ;  /* 0x0000100012121812 */ /* 0x000fc600078efcff */
[----:B------:R-:W3:Y:S01]  /*2e250*/  LDL.LU R73, [R1+0x1810] ;  /* 0x0018100001497983 */ /* 0x000ee20000300800 */
[----:B-1----:R-:W-:Y:S01]  /*2e260*/  VIADD R24, R24, UR14 ;  /* 0x0000000e18187c36 */ /* 0x002fe20008000000 */
[----:B------:R-:W-:Y:S02]  /*2e270*/  ULDC.64 UR14, c[0x0][0x228] ;  /* 0x00008a00000e7ab9 */ /* 0x000fe40000000a00 */
[----:B------:R-:W-:Y:S01]  /*2e280*/  ISETP.LT.AND P0, PT, R7, UR14, !P0 ;  /* 0x0000000e07007c0c */ /* 0x000fe2000c701270 */
[----:B------:R-:W-:Y:S01]  /*2e290*/  VIADD R42, R6, 0xc1 ;  /* 0x000000c1062a7836 */ /* 0x000fe20000000000 */
[----:B------:R-:W-:Y:S01]  /*2e2a0*/  LOP3.LUT R18, R18, 0xfffff7ff, RZ, 0xc0, !PT ;  /* 0xfffff7ff12127812 */ /* 0x000fe200078ec0ff */
[----:B------:R1:W-:Y:S01]  /*2e2b0*/  STL [R1+0x14f4], R24 ;  /* 0x0014f41801007387 */ /* 0x0003e20000100800 */
[----:B------:R-:W-:Y:S01]  /*2e2c0*/  VIADD R41, R6, 0xc0 ;  /* 0x000000c006297836 */ /* 0x000fe20000000000 */
[----:B------:R-:W-:-:S08]  /*2e2d0*/  ULDC UR14, c[0x0][0x228] ;  /* 0x00008a00000e7ab9 */ /* 0x000fd00000000800 */
[----:B------:R-:W-:Y:S02]  /*2e2e0*/  @P0 LOP3.LUT R18, R18, 0x800, RZ, 0xfc, !PT ;  /* 0x0000080012120812 */ /* 0x000fe400078efcff */
[----:B------:R-:W-:Y:S01]  /*2e2f0*/  ISETP.GE.AND P0, PT, R72, UR31, PT ;  /* 0x0000001f48007c0c */ /* 0x000fe2000bf06270 */
[----:B------:R-:W-:Y:S01]  /*2e300*/  ULDC.64 UR30, c[0x0][0x228] ;  /* 0x00008a00001e7ab9 */ /* 0x000fe20000000a00 */
[----:B------:R-:W-:Y:S01]  /*2e310*/  LOP3.LUT R18, R18, 0xfffffbff, RZ, 0xc0, !PT ;  /* 0xfffffbff12127812 */ /* 0x000fe200078ec0ff */
[----:B-1----:R-:W-:Y:S01]  /*2e320*/  VIADD R24, R24, UR16 ;  /* 0x0000001018187c36 */ /* 0x002fe20008000000 */
[----:B------:R-:W-:Y:S01]  /*2e330*/  ISETP.LT.AND P1, PT, R8, UR5, !P0 ;  /* 0x0000000508007c0c */ /* 0x000fe2000c721270 */
[----:B------:R-:W4:Y:S01]  /*2e340*/  LDL.LU R72, [R1+0x180c] ;  /* 0x00180c0001487983 */ /* 0x000f220000300800 */
[----:B------:R-:W-:Y:S01]  /*2e350*/  ISETP.LT.AND P0, PT, R7, UR20, !P0 ;  /* 0x0000001407007c0c */ /* 0x000fe2000c701270 */
[----:B------:R-:W-:Y:S01]  /*2e360*/  ULDC UR16, c[0x0][0x248] ;  /* 0x0000920000107ab9 */ /* 0x000fe20000000800 */
[----:B------:R-:W-:Y:S01]  /*2e370*/  ULDC UR20, c[0x0][0x248] ;  /* 0x0000920000147ab9 */ /* 0x000fe20000000800 */
        /* <DEDUP_REMOVED lines=25> */
[----:B------:R-:W-:Y:S01]  /*2e510*/  ULDC UR18, c[0x0][0x248] ;  /* 0x0000920000127ab9 */ /* 0x000fe20000000800 */
[----:B------:R-:W-:Y:S01]  /*2e520*/  VIADD R38, R6, 0xbd ;  /* 0x000000bd06267836 */ /* 0x000fe20000000000 */
[----:B------:R-:W-:-:S06]  /*2e530*/  ULDC UR4, c[0x0][0x228] ;  /* 0x00008a0000047ab9 */ /* 0x000fcc0000000800 */
[----:B------:R-:W-:-:S04]  /*2e540*/  @P1 LOP3.LUT R18, R18, 0x40, RZ, 0xfc, !PT ;  /* 0x0000004012121812 */ /* 0x000fc800078efcff */
[----:B------:R-:W-:-:S04]  /*2e550*/  LOP3.LUT R18, R18, 0xffffffdf, RZ, 0xc0, !PT ;  /* 0xffffffdf12127812 */ /* 0x000fc800078ec0ff */
[----:B------:R-:W-:Y:S02]  /*2e560*/  @P0 LOP3.LUT R18, R18, 0x20, RZ, 0xfc, !PT ;  /* 0x0000002012120812 */ /* 0x000fe400078efcff */
[----:B------:R-:W-:Y:S01]  /*2e570*/  ISETP.GE.AND P0, PT, R69, UR17, PT ;  /* 0x0000001145007c0c */ /* 0x000fe2000bf06270 */
[----:B------:R1:W-:Y:S01]  /*2e580*/  STL [R1+0x14fc], R24 ;  /* 0x0014fc1801007387 */ /* 0x0003e20000100800 */
[----:B------:R-:W-:Y:S01]  /*2e590*/  LOP3.LUT R18, R18, 0xffffffef, RZ, 0xc0, !PT ;  /* 0xffffffef12127812 */ /* 0x000fe200078ec0ff */
[----:B------:R-:W-:Y:S01]  /*2e5a0*/  ULDC UR17, c[0x0][0x248] ;  /* 0x0000920000117ab9 */ /* 0x000fe20000000800 */
[----:B------:R-:W-:Y:S01]  /*2e5b0*/  ISETP.LT.AND P1, PT, R8, UR56, !P0 ;  /* 0x0000003808007c0c */ /* 0x000fe2000c721270 */
[----:B------:R-:W4:Y:S01]  /*2e5c0*/  LDL.LU R70, [R1+0x1804] ;  /* 0x0018040001467983 */ /* 0x000f220000300800 */
[----:B------:R-:W-:Y:S01]  /*2e5d0*/  ISETP.LT.AND P0, PT, R7, UR26, !P0 ;  /* 0x0000001a07007c0c */ /* 0x000fe2000c701270 */
[----:B------:R-:W-:-:S10]  /*2e5e0*/  ULDC UR56, c[0x0][0x228] ;  /* 0x00008a0000387ab9 */ /* 0x000fd40000000800 */
        /* <DEDUP_REMOVED lines=24> */
[----:B------:R-:W-:-:S08]  /*2e770*/  ULDC UR59, c[0x0][0x228] ;  /* 0x00008a00003b7ab9 */ /* 0x000fd00000000800 */
[----:B------:R-:W-:Y:S02]  /*2e780*/  @P0 LOP3.LUT R17, R17, 0x80000000, RZ, 0xfc, !PT ;  /* 0x8000000011110812 */ /* 0x000fe400078efcff */
[----:B------:R-:W-:Y:S01]  /*2e790*/  ISETP.GE.AND P0, PT, R66, UR15, PT ;  /* 0x0000000f42007c0c */ /* 0x000fe2000bf06270 */
[----:B-1----:R-:W-:Y:S01]  /*2e7a0*/  VIADD R24, R24, UR16 ;  /* 0x0000001018187c36 */ /* 0x002fe20008000000 */
[----:B------:R-:W-:Y:S01]  /*2e7b0*/  @P1 LOP3.LUT R18, R18, 0x1, RZ, 0xfc, !PT ;  /* 0x0000000112121812 */ /* 0x000fe200078efcff */
[----:B------:R-:W-:Y:S01]  /*2e7c0*/  VIADD R35, R6, 0xba ;  /* 0x000000ba06237836 */ /* 0x000fe20000000000 */
[----:B------:R-:W-:Y:S01]  /*2e7d0*/  ISETP.LT.AND P1, PT, R8, UR60, !P0 ;  /* 0x0000003c08007c0c */ /* 0x000fe2000c721270 */
[C---:B------:R-:W-:Y:S01]  /*2e7e0*/  VIADD R34, R6.reuse, 0xb9 ;  /* 0x000000b906227836 */ /* 0x040fe20000000000 */
[----:B------:R-:W-:Y:S02]  /*2e7f0*/  ISETP.LT.AND P0, PT, R7, UR24, !P0 ;  /* 0x0000001807007c0c */ /* 0x000fe4000c701270 */
[----:B------:R-:W-:Y:S01]  /*2e800*/  LOP3.LUT R17, R17, 0xbfffffff, RZ, 0xc0, !PT ;  /* 0xbfffffff11117812 */ /* 0x000fe200078ec0ff */
[----:B------:R1:W-:Y:S01]  /*2e810*/  STL [R1+0x1504], R24 ;  /* 0x0015041801007387 */ /* 0x0003e20000100800 */
[----:B------:R-:W-:Y:S01]  /*2e820*/  ULDC UR24, c[0x0][0x248] ;  /* 0x0000920000187ab9 */ /* 0x000fe20000000800 */
[C---:B------:R-:W-:Y:S01]  /*2e830*/  VIADD R33, R6.reuse, 0xb8 ;  /* 0x000000b806217836 */ /* 0x040fe20000000000 */
[----:B------:R-:W-:Y:S01]  /*2e840*/  ULDC UR16, c[0x0][0x228] ;  /* 0x00008a0000107ab9 */ /* 0x000fe20000000800 */
[----:B------:R-:W4:Y:S01]  /*2e850*/  LDL.LU R68, [R1+0x17fc] ;  /* 0x0017fc0001447983 */ /* 0x000f220000300800 */
[C---:B------:R-:W-:Y:S01]  /*2e860*/  VIADD R32, R6.reuse, 0xb7 ;  /* 0x000000b706207836 */ /* 0x040fe20000000000 */
[----:B------:R-:W-:Y:S01]  /*2e870*/  ULDC UR15, c[0x0][0x228] ;  /* 0x00008a00000f7ab9 */ /* 0x000fe20000000800 */
[C---:B------:R-:W-:Y:S01]  /*2e880*/  VIADD R31, R6.reuse, 0xb6 ;  /* 0x000000b6061f7836 */ /* 0x040fe20000000000 */
[----:B------:R-:W-:Y:S01]  /*2e890*/  @P1 LOP3.LUT R17, R17, 0x40000000, RZ, 0xfc, !PT ;  /* 0x4000000011111812 */ /* 0x000fe200078efcff */
[----:B------:R-:W-:Y:S01]  /*2e8a0*/  VIADD R30, R6, 0xb5 ;  /* 0x000000b5061e7836 */ /* 0x000fe20000000000 */
[----:B------:R-:W-:-:S02]  /*2e8b0*/  ULDC UR60, c[0x0][0x228] ;  /* 0x00008a00003c7ab9 */ /* 0x000fc40000000800 */
[----:B------:R-:W-:-:S04]  /*2e8c0*/  LOP3.LUT R17, R17, 0xdfffffff, RZ, 0xc0, !PT ;  /* 0xdfffffff11117812 */ /* 0x000fc800078ec0ff */
[----:B------:R-:W-:Y:S02]  /*2e8d0*/  @P0 LOP3.LUT R17, R17, 0x20000000, RZ, 0xfc, !PT ;  /* 0x2000000011110812 */ /* 0x000fe400078efcff */
[----:B------:R-:W-:Y:S01]  /*2e8e0*/  ISETP.GE.AND P0, PT, R65, UR21, PT ;  /* 0x0000001541007c0c */ /* 0x000fe2000bf06270 */
[----:B-1----:R-:W-:Y:S01]  /*2e8f0*/  VIADD R24, R24, UR17 ;  /* 0x0000001118187c36 */ /* 0x002fe20008000000 */
[----:B------:R-:W-:Y:S01]  /*2e900*/  LOP3.LUT R17, R17, 0xefffffff, RZ, 0xc0, !PT ;  /* 0xefffffff11117812 */ /* 0x000fe200078ec0ff */
[----:B------:R-:W-:Y:S01]  /*2e910*/  ULDC UR21, c[0x0][0x248] ;  /* 0x0000920000157ab9 */ /* 0x000fe20000000800 */
[----:B------:R-:W-:Y:S01]  /*2e920*/  ISETP.LT.AND P1, PT, R8, UR43, !P0 ;  /* 0x0000002b08007c0c */ /* 0x000fe2000c721270 */
[----:B------:R-:W-:Y:S01]  /*2e930*/  ULDC UR43, c[0x0][0x228] ;  /* 0x00008a00002b7ab9 */ /* 0x000fe20000000800 */
[----:B------:R-:W-:Y:S01]  /*2e940*/  ISETP.LT.AND P0, PT, R7, UR32, !P0 ;  /* 0x0000002007007c0c */ /* 0x000fe2000c701270 */
[----:B------:R-:W-:Y:S01]  /*2e950*/  VIADD R29, R6, 0xb4 ;  /* 0x000000b4061d7836 */ /* 0x000fe20000000000 */
[----:B------:R-:W-:-:S09]  /*2e960*/  ULDC UR17, c[0x0][0x228] ;  /* 0x00008a0000117ab9 */ /* 0x000fd20000000800 */
[----:B------:R-:W-:-:S04]  /*2e970*/  @P1 LOP3.LUT R17, R17, 0x10000000, RZ, 0xfc, !PT ;  /* 0x1000000011111812 */ /* 0x000fc800078efcff */
[----:B------:R-:W-:-:S04]  /*2e980*/  LOP3.LUT R17, R17, 0xf7ffffff, RZ, 0xc0, !PT ;  /* 0xf7ffffff11117812 */ /* 0x000fc800078ec0ff */
[----:B------:R-:W-:Y:S02]  /*2e990*/  @P0 LOP3.LUT R17, R17, 0x8000000, RZ, 0xfc, !PT ;  /* 0x0800000011110812 */ /* 0x000fe400078efcff */
[----:B------:R-:W-:-:S04]  /*2e9a0*/  ISETP.GE.AND P0, PT, R64, UR23, PT ;  /* 0x0000001740007c0c */ /* 0x000fc8000bf06270 */
[----:B------:R-:W-:Y:S01]  /*2e9b0*/  ISETP.LT.AND P1, PT, R8, UR43, !P0 ;  /* 0x0000002b08007c0c */ /* 0x000fe2000c721270 */
[----:B------:R1:W-:Y:S01]  /*2e9c0*/  STL [R1+0x1508], R24 ;  /* 0x0015081801007387 */ /* 0x0003e20000100800 */
[----:B------:R-:W-:Y:S01]  /*2e9d0*/  ISETP.LT.AND P0, PT, R7, UR34, !P0 ;  /* 0x0000002207007c0c */ /* 0x000fe2000c701270 */
[----:B------:R-:W-:Y:S01]  /*2e9e0*/  ULDC UR43, c[0x0][0x228] ;  /* 0x00008a00002b7ab9 */ /* 0x000fe20000000800 */
[----:B------:R-:W-:Y:S01]  /*2e9f0*/  LOP3.LUT R17, R17, 0xfbffffff, RZ, 0xc0, !PT ;  /* 0xfbffffff11117812 */ /* 0x000fe200078ec0ff */
[----:B------:R-:W3:Y:S01]  /*2ea00*/  LDL.LU R67, [R1+0x17f8] ;  /* 0x0017f80001437983 */ /* 0x000ee20000300800 */
[----:B-1----:R-:W-:Y:S01]  /*2ea10*/  VIADD R24, R24, UR18 ;  /* 0x0000001218187c36 */ /* 0x002fe20008000000 */
[----:B------:R-:W-:-:S06]  /*2ea20*/  ULDC UR18, c[0x0][0x228] ;  /* 0x00008a0000127ab9 */ /* 0x000fcc0000000800 */
[----:B------:R-:W-:Y:S01]  /*2ea30*/  @P1 LOP3.LUT R17, R17, 0x4000000, RZ, 0xfc, !PT ;  /* 0x0400000011111812 */ /* 0x000fe200078efcff */
[----:B------:R1:W-:Y:S03]  /*2ea40*/  STL [R1+0x150c], R24 ;  /* 0x00150c1801007387 */ /* 0x0003e60000100800 */
[----:B------:R-:W-:Y:S01]  /*2ea50*/  LOP3.LUT R17, R17, 0xfdffffff, RZ, 0xc0, !PT ;  /* 0xfdffffff11117812 */ /* 0x000fe200078ec0ff */
[----:B------:R-:W4:Y:S01]  /*2ea60*/  LDL.LU R66, [R1+0x17f4] ;  /* 0x0017f40001427983 */ /* 0x000f220000300800 */
[----:B-1----:R-:W-:Y:S01]  /*2ea70*/  VIADD R24, R24, UR20 ;  /* 0x0000001418187c36 */ /* 0x002fe20008000000 */
[----:B------:R-:W-:Y:S01]  /*2ea80*/  ULDC UR20, c[0x0][0x248] ;  /* 0x0000920000147ab9 */ /* 0x000fe20000000800 */
[----:B------:R-:W-:-:S03]  /*2ea90*/  @P0 LOP3.LUT R17, R17, 0x2000000, RZ, 0xfc, !PT ;  /* 0x0200000011110812 */ /* 0x000fc600078efcff */
[----:B------:R1:W-:Y:S01]  /*2eaa0*/  STL [R1+0x1510], R24 ;  /* 0x0015101801007387 */ /* 0x0003e20000100800 */
[----:B------:R-:W-:Y:S01]  /*2eab0*/  ISETP.GE.AND P0, PT, R63, UR19, PT ;  /* 0x000000133f007c0c */ /* 0x000fe2000bf06270 */
[----:B------:R-:W-:Y:S01]  /*2eac0*/  VIADD R28, R6, 0xb3 ;  /* 0x000000b3061c7836 */ /* 0x000fe20000000000 */
[----:B------:R-:W-:Y:S01]  /*2ead0*/  LOP3.LUT R17, R17, 0xfeffffff, RZ, 0xc0, !PT ;  /* 0xfeffffff11117812 */ /* 0x000fe200078ec0ff */
[----:B------:R-:W3:Y:S01]  /*2eae0*/  LDL.LU R65, [R1+0x17f0] ;  /* 0x0017f00001417983 */ /* 0x000ee20000300800 */
[----:B-1----:R-:W-:Y:S01]  /*2eaf0*/  VIADD R24, R24, UR20 ;  /* 0x0000001418187c36 */ /* 0x002fe20008000000 */
[----:B------:R-:W-:Y:S01]  /*2eb00*/  ISETP.LT.AND P1, PT, R8, UR43, !P0 ;  /* 0x0000002b08007c0c */ /* 0x000fe2000c721270 */
[----:B------:R-:W-:Y:S01]  /*2eb10*/  ULDC UR43, c[0x0][0x228] ;  /* 0x00008a00002b7ab9 */ /* 0x000fe20000000800 */
[C---:B------:R-:W-:Y:S01]  /*2eb20*/  VIADD R27, R6.reuse, 0xb2 ;  /* 0x000000b2061b7836 */ /* 0x040fe20000000000 */
[----:B------:R-:W-:Y:S01]  /*2eb30*/  ULDC UR20, c[0x0][0x228] ;  /* 0x00008a0000147ab9 */ /* 0x000fe20000000800 */
[----:B------:R1:W-:Y:S01]  /*2eb40*/  STL [R1+0x1514], R24 ;  /* 0x0015141801007387 */ /* 0x0003e20000100800 */
[----:B------:R-:W-:Y:S01]  /*2eb50*/  VIADD R26, R6, 0xb1 ;  /* 0x000000b1061a7836 */ /* 0x000fe20000000000 */
[----:B------:R-:W-:-:S02]  /*2eb60*/  ULDC UR19, c[0x0][0x228] ;  /* 0x00008a0000137ab9 */ /* 0x000fc40000000800 */
[----:B------:R-:W4:Y:S01]  /*2eb70*/  LDL.LU R64, [R1+0x17ec] ;  /* 0x0017ec0001407983 */ /* 0x000f220000300800 */
[----:B-1----:R-:W-:-:S04]  /*2eb80*/  VIADD R24, R24, UR21 ;  /* 0x0000001518187c36 */ /* 0x002fc80008000000 */
[----:B------:R-:W-:Y:S01]  /*2eb90*/  @P1 LOP3.LUT R17, R17, 0x1000000, RZ, 0xfc, !PT ;  /* 0x0100000011111812 */ /* 0x000fe200078efcff */
[----:B------:R-:W-:Y:S01]  /*2eba0*/  VIADD R25, R6, 0xb0 ;  /* 0x000000b006197836 */ /* 0x000fe20000000000 */
[----:B------:R-:W-:Y:S01]  /*2ebb0*/  ULDC UR21, c[0x0][0x228] ;  /* 0x00008a0000157ab9 */ /* 0x000fe20000000800 */
[----:B------:R1:W-:Y:S01]  /*2ebc0*/  STL [R1+0x151c], R24 ;  /* 0x00151c1801007387 */ /* 0x0003e20000100800 */
[----:B------:R-:W-:-:S03]  /*2ebd0*/  LOP3.LUT R17, R17, 0xff7fffff, RZ, 0xc0, !PT ;  /* 0xff7fffff11117812 */ /* 0x000fc600078ec0ff */
[----:B------:R-:W3:Y:S01]  /*2ebe0*/  LDL.LU R63, [R1+0x17e8] ;  /* 0x0017e800013f7983 */ /* 0x000ee20000300800 */
[----:B-1----:R-:W-:Y:S01]  /*2ebf0*/  VIADD R24, R24, UR22 ;  /* 0x0000001618187c36 */ /* 0x002fe20008000000 */
[----:B------:R-:W-:Y:S02]  /*2ec00*/  ULDC.64 UR22, c[0x0][0x228] ;  /* 0x00008a0000167ab9 */ /* 0x000fe40000000a00 */
[----:B------:R-:W-:Y:S01]  /*2ec10*/  ISETP.LT.AND P0, PT, R7, UR22, !P0 ;  /* 0x0000001607007c0c */ /* 0x000fe2000c701270 */
[----:B------:R-:W-:-:S12]  /*2ec20*/  ULDC UR22, c[0x0][0x248] ;  /* 0x0000920000167ab9 */ /* 0x000fd80000000800 */
[----:B------:R-:W-:Y:S02]  /*2ec30*/  @P0 LOP3.LUT R17, R17, 0x800000, RZ, 0xfc, !PT ;  /* 0x0080000011110812 */ /* 0x000fe400078efcff */
[----:B------:R-:W-:Y:S01]  /*2ec40*/  ISETP.GE.AND P0, PT, R62, UR27, PT ;  /* 0x0000001b3e007c0c */ /* 0x000fe2000bf06270 */
[----:B------:R-:W-:-:S03]  /*2ec50*/  ULDC.64 UR26, c[0x0][0x228] ;  /* 0x00008a00001a7ab9 */ /* 0x000fc60000000a00 */
[----:B------:R-:W-:Y:S01]  /*2ec60*/  ISETP.LT.AND P1, PT, R8, UR43, !P0 ;  /* 0x0000002b08007c0c */ /* 0x000fe2000c721270 */
[----:B------:R-:W-:Y:S01]  /*2ec70*/  ULDC UR43, c[0x0][0x228] ;  /* 0x00008a00002b7ab9 */ /* 0x000fe20000000800 */
        /* <DEDUP_REMOVED lines=8> */
[----:B------:R-:W-:Y:S01]  /*2ed00*/  ULDC UR43, c[0x0][0x228] ;  /* 0x00008a00002b7ab9 */ /* 0x000fe20000000800 */
[----:B------:R-:W-:Y:S01]  /*2ed10*/  ISETP.LT.AND P0, PT, R7, UR26, !P0 ;  /* 0x0000001a07007c0c */ /* 0x000fe2000c701270 */
[----:B------:R1:W-:Y:S01]  /*2ed20*/  STL [R1+0x1520], R24 ;  /* 0x0015201801007387 */ /* 0x0003e20000100800 */
[----:B------:R-:W-:Y:S01]  /*2ed30*/  LOP3.LUT R17, R17, 0xffefffff, RZ, 0xc0, !PT ;  /* 0xffefffff11117812 */ /* 0x000fe200078ec0ff */
[----:B------:R-:W-:Y:S02]  /*2ed40*/  ULDC UR26, c[0x0][0x248] ;  /* 0x00009200001a7ab9 */ /* 0x000fe40000000800 */
[----:B------:R-:W4:Y:S06]  /*2ed50*/  LDL.LU R62, [R1+0x17e4] ;  /* 0x0017e400013e7983 */ /* 0x000f2c0000300800 */
[----:B------:R-:W-:-:S04]  /*2ed60*/  @P1 LOP3.LUT R17, R17, 0x100000, RZ, 0xfc, !PT ;  /* 0x0010000011111812 */ /* 0x000fc800078efcff */
[----:B------:R-:W-:-:S04]  /*2ed70*/  LOP3.LUT R17, R17, 0xfff7ffff, RZ, 0xc0, !PT ;  /* 0xfff7ffff11117812 */ /* 0x000fc800078ec0ff */
[----:B------:R-:W-:Y:S02]  /*2ed80*/  @P0 LOP3.LUT R17, R17, 0x80000, RZ, 0xfc, !PT ;  /* 0x0008000011110812 */ /* 0x000fe400078efcff */
[----:B------:R-:W-:-:S04]  /*2ed90*/  ISETP.GE.AND P0, PT, R60, UR29, PT ;  /* 0x0000001d3c007c0c */ /* 0x000fc8000bf06270 */
[----:B------:R-:W-:Y:S01]  /*2eda0*/  ISETP.LT.AND P1, PT, R8, UR43, !P0 ;  /* 0x0000002b08007c0c */ /* 0x000fe2000c721270 */
[----:B-1----:R-:W-:Y:S01]  /*2edb0*/  VIADD R24, R24, UR22 ;  /* 0x0000001618187c36 */ /* 0x002fe20008000000 */
[----:B------:R-:W-:Y:S01]  /*2edc0*/  ISETP.LT.AND P0, PT, R7, UR30, !P0 ;  /* 0x0000001e07007c0c */ /* 0x000fe2000c701270 */
[----:B------:R-:W-:Y:S01]  /*2edd0*/  ULDC UR43, c[0x0][0x228] ;  /* 0x00008a00002b7ab9 */ /* 0x000fe20000000800 */
[----:B------:R-:W-:Y:S01]  /*2ede0*/  LOP3.LUT R17, R17, 0xfffbffff, RZ, 0xc0, !PT ;  /* 0xfffbffff11117812 */ /* 0x000fe200078ec0ff */
[----:B------:R-:W-:Y:S01]  /*2edf0*/  VIADD R252, R6, 0xaf ;  /* 0x000000af06fc7836 */ /* 0x000fe20000000000 */
[----:B------:R1:W-:Y:S01]  /*2ee00*/  STL [R1+0x152c], R24 ;  /* 0x00152c1801007387 */ /* 0x0003e20000100800 */
[----:B------:R-:W-:-:S03]  /*2ee10*/  ULDC UR22, c[0x0][0x228] ;  /* 0x00008a0000167ab9 */ /* 0x000fc60000000800 */
[----:B------:R-:W3:Y:S03]  /*2ee20*/  LDL.LU R61, [R1+0x17e0] ;  /* 0x0017e000013d7983 */ /* 0x000ee60000300800 */
        /* <DEDUP_REMOVED lines=8> */
[----:B------:R-:W-:Y:S01]  /*2eeb0*/  ULDC UR25, c[0x0][0x228] ;  /* 0x00008a0000197ab9 */ /* 0x000fe20000000800 */
[----:B------:R-:W-:Y:S01]  /*2eec0*/  ISETP.LT.AND P1, PT, R8, UR43, !P0 ;  /* 0x0000002b08007c0c */ /* 0x000fe2000c721270 */
[----:B------:R-:W4:Y:S01]  /*2eed0*/  LDL.LU R60, [R1+0x17dc] ;  /* 0x0017dc00013c7983 */ /* 0x000f220000300800 */
[----:B------:R-:W-:Y:S01]  /*2eee0*/  ULDC UR43, c[0x0][0x228] ;  /* 0x00008a00002b7ab9 */ /* 0x000fe20000000800 */
[----:B-1----:R-:W-:Y:S01]  /*2eef0*/  VIADD R24, R24, UR26 ;  /* 0x0000001a18187c36 */ /* 0x002fe20008000000 */
[----:B------:R-:W-:-:S04]  /*2ef00*/  ULDC UR26, c[0x0][0x228] ;  /* 0x00008a00001a7ab9 */ /* 0x000fc80000000800 */
[----:B------:R1:W-:Y:S05]  /*2ef10*/  STL [R1+0x1538], R24 ;  /* 0x0015381801007387 */ /* 0x0003ea0000100800 */
[----:B------:R-:W-:Y:S01]  /*2ef20*/  @P1 LOP3.LUT R17, R17, 0x10000, RZ, 0xfc, !PT ;  /* 0x0001000011111812 */ /* 0x000fe200078efcff */
[----:B------:R-:W3:Y:S01]  /*2ef30*/  LDL.LU R59, [R1+0x17d8] ;  /* 0x0017d800013b7983 */ /* 0x000ee20000300800 */
        /* <DEDUP_REMOVED lines=29> */
[----:B------:R-:W-:Y:S01]  /*2f110*/  ULDC UR43, c[0x0][0x228] ;  /* 0x00008a00002b7ab9 */ /* 0x000fe20000000800 */
[----:B------:R-:W-:Y:S01]  /*2f120*/  ISETP.LT.AND P0, PT, R7, UR34, !P0 ;  /* 0x0000002207007c0c */ /* 0x000fe2000c701270 */
[----:B------:R-:W4:Y:S10]  /*2f130*/  LDL.LU R58, [R1+0x17d4] ;  /* 0x0017d400013a7983 */ /* 0x000f340000300800 */
        /* <DEDUP_REMOVED lines=19> */
[----:B------:R-:W-:-:S10]  /*2f270*/  ULDC UR27, c[0x0][0x248] ;  /* 0x00009200001b7ab9 */ /* 0x000fd40000000800 */
        /* <DEDUP_REMOVED lines=8> */
[----:B------:R-:W-:Y:S01]  /*2f300*/  ULDC UR56, c[0x0][0x228] ;  /* 0x00008a0000387ab9 */ /* 0x000fe20000000800 */
[----:B------:R-:W-:Y:S01]  /*2f310*/  ISETP.LT.AND P0, PT, R7, UR42, !P0 ;  /* 0x0000002a07007c0c */ /* 0x000fe2000c701270 */
[----:B------:R-:W3:Y:S10]  /*2f320*/  LDL.LU R57, [R1+0x17d0] ;  /* 0x0017d00001397983 */ /* 0x000ef40000300800 */
        /* <DEDUP_REMOVED lines=9> */
[----:B------:R-:W-:Y:S01]  /*2f3c0*/  ULDC UR56, c[0x0][0x228] ;  /* 0x00008a0000387ab9 */ /* 0x000fe20000000800 */
[----:B------:R1:W-:Y:S04]  /*2f3d0*/  STL [R1+0x154c], R24 ;  /* 0x00154c1801007387 */ /* 0x0003e80000100800 */
[----:B------:R-:W4:Y:S03]  /*2f3e0*/  LDL.LU R56, [R1+0x17cc] ;  /* 0x0017cc0001387983 */ /* 0x000f260000300800 */
[----:B------:R-:W-:Y:S01]  /*2f3f0*/  @P1 LOP3.LUT R17, R17, 0x4, RZ, 0xfc, !PT ;  /* 0x0000000411111812 */ /* 0x000fe200078efcff */
[----:B-1----:R-:W-:-:S03]  /*2f400*/  VIADD R24, R24, UR28 ;  /* 0x0000001c18187c36 */ /* 0x002fc60008000000 */
[----:B------:R-:W-:Y:S01]  /*2f410*/  LOP3.LUT R17, R17, 0xfffffffd, RZ, 0xc0, !PT ;  /* 0xfffffffd11117812 */ /* 0x000fe200078ec0ff */
[----:B------:R-:W-:Y:S01]  /*2f420*/  ULDC UR28, c[0x0][0x248] ;  /* 0x00009200001c7ab9 */ /* 0x000fe20000000800 */
[----:B------:R1:W-:Y:S02]  /*2f430*/  STL [R1+0x1554], R24 ;  /* 0x0015541801007387 */ /* 0x0003e40000100800 */
[----:B------:R-:W-:Y:S02]  /*2f440*/  @P0 LOP3.LUT R17, R17, 0x2, RZ, 0xfc, !PT ;  /* 0x0000000211110812 */ /* 0x000fe400078efcff */
[----:B------:R-:W-:Y:S01]  /*2f450*/  ISETP.GE.AND P0, PT, R51, UR39, PT ;  /* 0x0000002733007c0c */ /* 0x000fe2000bf06270 */
[----:B------:R-:W3:Y:S01]  /*2f460*/  LDL.LU R55, [R1+0x17c8] ;  /* 0x0017c80001377983 */ /* 0x000ee20000300800 */
[----:B-1----:R-:W-:Y:S02]  /*2f470*/  VIADD R24, R24, UR23 ;  /* 0x0000001718187c36 */ /* 0x002fe40008000000 */
[----:B------:R-:W-:Y:S01]  /*2f480*/  ISETP.LT.AND P1, PT, R8, UR56, !P0 ;  /* 0x0000003808007c0c */ /* 0x000fe2000c721270 */
[----:B------:R-:W-:Y:S01]  /*2f490*/  ULDC UR56, c[0x0][0x228] ;  /* 0x00008a0000387ab9 */ /* 0x000fe20000000800 */
[----:B------:R-:W-:Y:S01]  /*2f4a0*/  LOP3.LUT R17, R17, 0xfffffffe, RZ, 0xc0, !PT ;  /* 0xfffffffe11117812 */ /* 0x000fe200078ec0ff */
[----:B------:R-:W-:Y:S01]  /*2f4b0*/  ULDC.64 UR38, c[0x0][0x228] ;  /* 0x00008a0000267ab9 */ /* 0x000fe20000000a00 */
[----:B------:R1:W-:Y:S01]  /*2f4c0*/  STL [R1+0x155c], R24 ;  /* 0x00155c1801007387 */ /* 0x0003e20000100800 */
[----:B------:R-:W-:-:S03]  /*2f4d0*/  ULDC UR23, c[0x0][0x228] ;  /* 0x00008a0000177ab9 */ /* 0x000fc60000000800 */
[----:B------:R-:W4:Y:S01]  /*2f4e0*/  LDL.LU R54, [R1+0x17c4] ;  /* 0x0017c40001367983 */ /* 0x000f220000300800 */
[----:B-1----:R-:W-:Y:S01]  /*2f4f0*/  VIADD R24, R24, UR28 ;  /* 0x0000001c18187c36 */ /* 0x002fe20008000000 */
[----:B------:R-:W-:Y:S02]  /*2f500*/  ULDC.64 UR28, c[0x0][0x228] ;  /* 0x00008a00001c7ab9 */ /* 0x000fe40000000a00 */
[----:B------:R-:W-:Y:S02]  /*2f510*/  ISETP.LT.AND P0, PT, R7, UR28, !P0 ;  /* 0x0000001c07007c0c */ /* 0x000fe4000c701270 */
[----:B------:R-:W-:-:S11]  /*2f520*/  @P1 LOP3.LUT R17, R17, 0x1, RZ, 0xfc, !PT ;  /* 0x0000000111111812 */ /* 0x000fd600078efcff */
        /* <DEDUP_REMOVED lines=163> */
[----:B------:R-:W4:Y:S10]  /*2ff60*/  LDL.LU R48, [R1+0x17ac] ;  /* 0x0017ac0001307983 */ /* 0x000f340000300800 */
[----:B------:R-:W-:-:S02]  /*2ff70*/  @P0 LOP3.LUT R15, R15, 0x80000000, RZ, 0xfc, !PT ;  /* 0x800000000f0f0812 */ /* 0x000fc400078efcff */
[----:B------:R-:W-:Y:S01]  /*2ff80*/  ISETP.GE.AND P0, PT, R34, UR33, PT ;  /* 0x0000002122007c0c */ /* 0x000fe2000bf06270 */
[----:B------:R-:W-:Y:S01]  /*2ff90*/  ULDC.64 UR32, c[0x0][0x228] ;  /* 0x00008a0000207ab9 */ /* 0x000fe20000000a00 */
[----:B------:R-:W-:Y:S02]  /*2ffa0*/  @P1 LOP3.LUT R16, R16, 0x1, RZ, 0xfc, !PT ;  /* 0x0000000110101812 */ /* 0x000fe400078efcff */
[----:B------:R-:W-:Y:S01]  /*2ffb0*/  ISETP.LT.AND P1, PT, R8, UR47, !P0 ;  /* 0x0000002f08007c0c */ /* 0x000fe2000c721270 */
[----:B-1----:R-:W-:Y:S01]  /*2ffc0*/  VIADD R24, R24, UR27 ;  /* 0x0000001b18187c36 */ /* 0x002fe20008000000 */
[----:B------:R-:W-:Y:S01]  /*2ffd0*/  ISETP.LT.AND P0, PT, R7, UR38, !P0 ;  /* 0x0000002607007c0c */ /* 0x000fe2000c701270 */
[----:B------:R-:W-:Y:S01]  /*2ffe0*/  ULDC UR27, c[0x0][0x248] ;  /* 0x00009200001b7ab9 */ /* 0x000fe20000000800 */
[----:B------:R-:W-:Y:S01]  /*2fff0*/  LOP3.LUT R15, R15, 0xbfffffff, RZ, 0xc0, !PT ;  /* 0xbfffffff0f0f7812 */ /* 0x000fe200078ec0ff */
[----:B------:R-:W-:Y:S01]  /*30000*/  ULDC UR38, c[0x0][0x228] ;  /* 0x00008a0000267ab9 */ /* 0x000fe20000000800 */
        /* <DEDUP_REMOVED lines=22> */
[----:B------:R1:W-:Y:S01]  /*30170*/  STL [R1+0x1590], R24 ;  /* 0x0015901801007387 */ /* 0x0003e20000100800 */
[----:B------:R-:W-:-:S03]  /*30180*/  ULDC UR45, c[0x0][0x228] ;  /* 0x00008a00002d7ab9 */ /* 0x000fc60000000800 */
[----:B------:R-:W4:Y:S06]  /*30190*/  LDL.LU R46, [R1+0x17a4] ;  /* 0x0017a400012e7983 */ /* 0x000f2c0000300800 */
        /* <DEDUP_REMOVED lines=12> */
[----:B------:R-:W3:Y:S01]  /*30260*/  LDL.LU R45, [R1+0x17a0] ;  /* 0x0017a000012d7983 */ /* 0x000ee20000300800 */
[----:B-1----:R-:W-:-:S05]  /*30270*/  VIADD R24, R24, UR27 ;  /* 0x0000001b18187c36 */ /* 0x002fca0008000000 */
[----:B------:R-:W-:Y:S01]  /*30280*/  @P1 LOP3.LUT R15, R15, 0x1000000, RZ, 0xfc, !PT ;  /* 0x010000000f0f1812 */ /* 0x000fe200078efcff */
[----:B------:R-:W-:-:S03]  /*30290*/  ULDC UR27, c[0x0][0x248] ;  /* 0x00009200001b7ab9 */ /* 0x000fc60000000800 */
[----:B------:R-:W-:Y:S01]  /*302a0*/  LOP3.LUT R15, R15, 0xff7fffff, RZ, 0xc0, !PT ;  /* 0xff7fffff0f0f7812 */ /* 0x000fe200078ec0ff */
[----:B------:R1:W-:Y:S03]  /*302b0*/  STL [R1+0x15a0], R24 ;  /* 0x0015a01801007387 */ /* 0x0003e60000100800 */
[----:B------:R-:W-:Y:S02]  /*302c0*/  @P0 LOP3.LUT R15, R15, 0x800000, RZ, 0xfc, !PT ;  /* 0x008000000f0f0812 */ /* 0x000fe400078efcff */
[----:B------:R-:W-:Y:S01]  /*302d0*/  ISETP.GE.AND P0, PT, R30, UR43, PT ;  /* 0x0000002b1e007c0c */ /* 0x000fe2000bf06270 */
[----:B------:R-:W-:Y:S01]  /*302e0*/  ULDC.64 UR42, c[0x0][0x228] ;  /* 0x00008a00002a7ab9 */ /* 0x000fe20000000a00 */
[----:B-1----:R-:W-:Y:S01]  /*302f0*/  VIADD R24, R24, UR27 ;  /* 0x0000001b18187c36 */ /* 0x002fe20008000000 */
[----:B------:R-:W-:Y:S01]  /*30300*/  ULDC UR27, c[0x0][0x248] ;  /* 0x00009200001b7ab9 */ /* 0x000fe20000000800 */
[----:B------:R-:W-:Y:S01]  /*30310*/  ISETP.LT.AND P1, PT, R8, UR11, !P0 ;  /* 0x0000000b08007c0c */ /* 0x000fe2000c721270 */
[----:B------:R-:W-:-:S02]  /*30320*/  ULDC UR11, c[0x0][0x248] ;  /* 0x00009200000b7ab9 */ /* 0x000fc40000000800 */
[----:B------:R1:W-:Y:S04]  /*30330*/  STL [R1+0x15a8], R24 ;  /* 0x0015a81801007387 */ /* 0x0003e80000100800 */
[----:B------:R-:W4:Y:S01]  /*30340*/  LDL.LU R44, [R1+0x179c] ;  /* 0x00179c00012c7983 */ /* 0x000f220000300800 */
[----:B-1----:R-:W-:Y:S01]  /*30350*/  VIADD R24, R24, UR27 ;  /* 0x0000001b18187c36 */ /* 0x002fe20008000000 */
[----:B------:R-:W-:-:S04]  /*30360*/  ULDC UR27, c[0x0][0x248] ;  /* 0x00009200001b7ab9 */ /* 0x000fc80000000800 */
[----:B------:R1:W-:Y:S01]  /*30370*/  STL [R1+0x15ac], R24 ;  /* 0x0015ac1801007387 */ /* 0x0003e20000100800 */
[----:B------:R-:W-:Y:S02]  /*30380*/  ISETP.LT.AND P0, PT, R7, UR36, !P0 ;  /* 0x0000002407007c0c */ /* 0x000fe4000c701270 */
[----:B------:R-:W-:Y:S01]  /*30390*/  LOP3.LUT R15, R15, 0xffbfffff, RZ, 0xc0, !PT ;  /* 0xffbfffff0f0f7812 */ /* 0x000fe200078ec0ff */
[----:B------:R-:W3:Y:S01]  /*303a0*/  LDL.LU R43, [R1+0x1798] ;  /* 0x00179800012b7983 */ /* 0x000ee20000300800 */
[----:B-1----:R-:W-:Y:S01]  /*303b0*/  VIADD R24, R24, UR27 ;  /* 0x0000001b18187c36 */ /* 0x002fe20008000000 */
[----:B------:R-:W-:Y:S01]  /*303c0*/  ULDC UR27, c[0x0][0x248] ;  /* 0x00009200001b7ab9 */ /* 0x000fe20000000800 */
[----:B------:R-:W-:-:S03]  /*303d0*/  @P1 LOP3.LUT R15, R15, 0x400000, RZ, 0xfc, !PT ;  /* 0x004000000f0f1812 */ /* 0x000fc600078efcff */
[----:B------:R1:W-:Y:S01]  /*303e0*/  STL [R1+0x15b4], R24 ;  /* 0x0015b41801007387 */ /* 0x0003e20000100800 */
[----:B------:R-:W-:-:S03]  /*303f0*/  LOP3.LUT R15, R15, 0xffdfffff, RZ, 0xc0, !PT ;  /* 0xffdfffff0f0f7812 */ /* 0x000fc600078ec0ff */
[----:B------:R-:W4:Y:S01]  /*30400*/  LDL.LU R42, [R1+0x1794] ;  /* 0x00179400012a7983 */ /* 0x000f220000300800 */
[----:B-1----:R-:W-:Y:S01]  /*30410*/  VIADD R24, R24, UR27 ;  /* 0x0000001b18187c36 */ /* 0x002fe20008000000 */
[----:B------:R-:W-:-:S04]  /*30420*/  ULDC UR27, c[0x0][0x248] ;  /* 0x00009200001b7ab9 */ /* 0x000fc80000000800 */
[----:B------:R1:W-:Y:S01]  /*30430*/  STL [R1+0x15b8], R24 ;  /* 0x0015b81801007387 */ /* 0x0003e20000100800 */
[----:B------:R-:W-:Y:S02]  /*30440*/  @P0 LOP3.LUT R15, R15, 0x200000, RZ, 0xfc, !PT ;  /* 0x002000000f0f0812 */ /* 0x000fe400078efcff */
[----:B------:R-:W-:Y:S01]  /*30450*/  ISETP.GE.AND P0, PT, R29, UR31, PT ;  /* 0x0000001f1d007c0c */ /* 0x000fe2000bf06270 */
[----:B------:R-:W3:Y:S01]  /*30460*/  LDL.LU R41, [R1+0x1790] ;  /* 0x0017900001297983 */ /* 0x000ee20000300800 */
[----:B-1----:R-:W-:Y:S01]  /*30470*/  VIADD R24, R24, UR27 ;  /* 0x0000001b18187c36 */ /* 0x002fe20008000000 */
[----:B------:R-:W-:Y:S01]  /*30480*/  ULDC UR27, c[0x0][0x248] ;  /* 0x00009200001b7ab9 */ /* 0x000fe20000000800 */
[----:B------:R-:W-:Y:S01]  /*30490*/  LOP3.LUT R15, R15, 0xffefffff, RZ, 0xc0, !PT ;  /* 0xffefffff0f0f7812 */ /* 0x000fe200078ec0ff */
[----:B------:R-:W-:Y:S02]  /*304a0*/  ULDC.64 UR30, c[0x0][0x228] ;  /* 0x00008a00001e7ab9 */ /* 0x000fe40000000a00 */
[----:B------:R1:W-:Y:S01]  /*304b0*/  STL [R1+0x15c4], R24 ;  /* 0x0015c41801007387 */ /* 0x0003e20000100800 */
[----:B------:R-:W-:Y:S01]  /*304c0*/  ISETP.LT.AND P1, PT, R8, UR9, !P0 ;  /* 0x0000000908007c0c */ /* 0x000fe2000c721270 */
[----:B------:R-:W-:-:S02]  /*304d0*/  ULDC UR9, c[0x0][0x248] ;  /* 0x0000920000097ab9 */ /* 0x000fc40000000800 */
[----:B------:R-:W4:Y:S01]  /*304e0*/  LDL.LU R40, [R1+0x178c] ;  /* 0x00178c0001287983 */ /* 0x000f220000300800 */
[----:B-1----:R-:W-:Y:S01]  /*304f0*/  VIADD R24, R24, UR27 ;  /* 0x0000001b18187c36 */ /* 0x002fe20008000000 */
[----:B------:R-:W-:-:S04]  /*30500*/  ULDC UR27, c[0x0][0x248] ;  /* 0x00009200001b7ab9 */ /* 0x000fc80000000800 */
[----:B------:R1:W-:Y:S01]  /*30510*/  STL [R1+0x15c8], R24 ;  /* 0x0015c81801007387 */ /* 0x0003e20000100800 */
[----:B------:R-:W-:Y:S01]  /*30520*/  ISETP.LT.AND P0, PT, R7, UR42, !P0 ;  /* 0x0000002a07007c0c */ /* 0x000fe2000c701270 */
[----:B------:R-:W-:Y:S02]  /*30530*/  ULDC UR42, c[0x0][0x228] ;  /* 0x00008a00002a7ab9 */ /* 0x000fe40000000800 */
[----:B------:R-:W3:Y:S01]  /*30540*/  LDL.LU R39, [R1+0x1788] ;  /* 0x0017880001277983 */ /* 0x000ee20000300800 */
[----:B-1----:R-:W-:Y:S01]  /*30550*/  VIADD R24, R24, UR27 ;  /* 0x0000001b18187c36 */ /* 0x002fe20008000000 */
[----:B------:R-:W-:-:S04]  /*30560*/  ULDC UR27, c[0x0][0x248] ;  /* 0x00009200001b7ab9 */ /* 0x000fc80000000800 */
[----:B------:R1:W-:Y:S01]  /*30570*/  STL [R1+0x15d0], R24 ;  /* 0x0015d01801007387 */ /* 0x0003e20000100800 */
[----:B------:R-:W-:-:S03]  /*30580*/  @P1 LOP3.LUT R15, R15, 0x100000, RZ, 0xfc, !PT ;  /* 0x001000000f0f1812 */ /* 0x000fc600078efcff */
[----:B------:R-:W4:Y:S01]  /*30590*/  LDL.LU R38, [R1+0x1784] ;  /* 0x0017840001267983 */ /* 0x000f220000300800 */
[----:B-1----:R-:W-:Y:S01]  /*305a0*/  VIADD R24, R24, UR27 ;  /* 0x0000001b18187c36 */ /* 0x002fe20008000000 */
[----:B------:R-:W-:Y:S01]  /*305b0*/  ULDC UR27, c[0x0][0x248] ;  /* 0x00009200001b7ab9 */ /* 0x000fe20000000800 */
[----:B------:R-:W-:-:S03]  /*305c0*/  LOP3.LUT R15, R15, 0xfff7ffff, RZ, 0xc0, !PT ;  /* 0xfff7ffff0f0f7812 */ /* 0x000fc600078ec0ff */
[----:B------:R1:W-:Y:S01]  /*305d0*/  STL [R1+0x15d4], R24 ;  /* 0x0015d41801007387 */ /* 0x0003e20000100800 */
[----:B------:R-:W-:-:S03]  /*305e0*/  @P0 LOP3.LUT R15, R15, 0x80000, RZ, 0xfc, !PT ;  /* 0x000800000f0f0812 */ /* 0x000fc600078efcff */
[----:B------:R-:W3:Y:S01]  /*305f0*/  LDL.LU R37, [R1+0x1780] ;  /* 0x0017800001257983 */ /* 0x000ee20000300800 */
[----:B-1----:R-:W-:Y:S01]  /*30600*/  VIADD R24, R24, UR27 ;  /* 0x0000001b18187c36 */ /* 0x002fe20008000000 */
[----:B------:R-:W-:Y:S01]  /*30610*/  ULDC UR27, c[0x0][0x248] ;  /* 0x00009200001b7ab9 */ /* 0x000fe20000000800 */
[----:B------:R-:W-:Y:S01]  /*30620*/  ISETP.GE.AND P0, PT, R28, UR29, PT ;  /* 0x0000001d1c007c0c */ /* 0x000fe2000bf06270 */
[----:B------:R-:W-:Y:S02]  /*30630*/  ULDC.64 UR28, c[0x0][0x228] ;  /* 0x00008a00001c7ab9 */ /* 0x000fe40000000a00 */
[----:B------:R1:W-:Y:S01]  /*30640*/  STL [R1+0x15dc], R24 ;  /* 0x0015dc1801007387 */ /* 0x0003e20000100800 */
[----:B------:R-:W-:-:S03]  /*30650*/  ISETP.LT.AND P1, PT, R8, UR10, !P0 ;  /* 0x0000000a08007c0c */ /* 0x000fc6000c721270 */
[----:B------:R-:W4:Y:S01]  /*30660*/  LDL.LU R36, [R1+0x177c] ;  /* 0x00177c0001247983 */ /* 0x000f220000300800 */
[----:B-1----:R-:W-:Y:S01]  /*30670*/  VIADD R24, R24, UR27 ;  /* 0x0000001b18187c36 */ /* 0x002fe20008000000 */
[----:B------:R-:W-:-:S04]  /*30680*/  ULDC UR27, c[0x0][0x248] ;  /* 0x00009200001b7ab9 */ /* 0x000fc80000000800 */
[----:B------:R1:W-:Y:S01]  /*30690*/  STL [R1+0x15e4], R24 ;  /* 0x0015e41801007387 */ /* 0x0003e20000100800 */
[----:B------:R-:W-:-:S03]  /*306a0*/  ISETP.LT.AND P0, PT, R7, UR30, !P0 ;  /* 0x0000001e07007c0c */ /* 0x000fc6000c701270 */
[----:B------:R-:W3:Y:S01]  /*306b0*/  LDL.LU R35, [R1+0x1778] ;  /* 0x0017780001237983 */ /* 0x000ee20000300800 */
[----:B-1----:R-:W-:Y:S01]  /*306c0*/  VIADD R24, R24, UR27 ;  /* 0x0000001b18187c36 */ /* 0x002fe20008000000 */
[----:B------:R-:W-:Y:S01]  /*306d0*/  ULDC UR27, c[0x0][0x248] ;  /* 0x00009200001b7ab9 */ /* 0x000fe20000000800 */
[----:B------:R-:W-:-:S03]  /*306e0*/  LOP3.LUT R15, R15, 0xfffbffff, RZ, 0xc0, !PT ;  /* 0xfffbffff0f0f7812 */ /* 0x000fc600078ec0ff */
[----:B------:R1:W-:Y:S01]  /*306f0*/  STL [R1+0x15ec], R24 ;  /* 0x0015ec1801007387 */ /* 0x0003e20000100800 */
[----:B------:R-:W-:-:S03]  /*30700*/  @P1 LOP3.LUT R15, R15, 0x40000, RZ, 0xfc, !PT ;  /* 0x000400000f0f1812 */ /* 0x000fc600078efcff */
        /* <DEDUP_REMOVED lines=10> */
[----:B------:R-:W-:-:S03]  /*307b0*/  ISETP.GE.AND P0, PT, R27, UR39, PT ;  /* 0x000000271b007c0c */ /* 0x000fc6000bf06270 */
[----:B------:R-:W4:Y:S01]  /*307c0*/  LDL.LU R32, [R1+0x176c] ;  /* 0x00176c0001207983 */ /* 0x000f220000300800 */
[----:B-1----:R-:W-:-:S03]  /*307d0*/  VIADD R24, R24, UR27 ;  /* 0x0000001b18187c36 */ /* 0x002fc60008000000 */
[----:B------:R-:W3:Y:S01]  /*307e0*/  LDL.LU R31, [R1+0x1768] ;  /* 0x00176800011f7983 */ /* 0x000ee20000300800 */
[----:B------:R-:W-:Y:S01]  /*307f0*/  ULDC UR27, c[0x0][0x248] ;  /* 0x00009200001b7ab9 */ /* 0x000fe20000000800 */
[----:B------:R-:W-:Y:S02]  /*30800*/  ISETP.LT.AND P1, PT, R8, UR13, !P0 ;  /* 0x0000000d08007c0c */ /* 0x000fe4000c721270 */
[----:B------:R1:W-:Y:S04]  /*30810*/  STL [R1+0x1600], R24 ;  /* 0x0016001801007387 */ /* 0x0003e80000100800 */
[----:B------:R-:W4:Y:S01]  /*30820*/  LDL.LU R30, [R1+0x1764] ;  /* 0x00176400011e7983 */ /* 0x000f220000300800 */
[----:B-1----:R-:W-:-:S05]  /*30830*/  VIADD R24, R24, UR27 ;  /* 0x0000001b18187c36 */ /* 0x002fca0008000000 */
[----:B------:R1:W-:Y:S01]  /*30840*/  STL [R1+0x1604], R24 ;  /* 0x0016041801007387 */ /* 0x0003e20000100800 */
[----:B------:R-:W-:-:S03]  /*30850*/  LOP3.LUT R15, R15, 0xfffeffff, RZ, 0xc0, !PT ;  /* 0xfffeffff0f0f7812 */ /* 0x000fc600078ec0ff */
[----:B------:R-:W3:Y:S01]  /*30860*/  LDL.LU R29, [R1+0x1760] ;  /* 0x00176000011d7983 */ /* 0x000ee20000300800 */
[----:B-1----:R-:W-:Y:S01]  /*30870*/  VIADD R24, R24, UR11 ;  /* 0x0000000b18187c36 */ /* 0x002fe20008000000 */
[----:B------:R-:W-:Y:S02]  /*30880*/  ULDC.64 UR10, c[0x0][0x228] ;  /* 0x00008a00000a7ab9 */ /* 0x000fe40000000a00 */
[----:B------:R-:W-:Y:S02]  /*30890*/  ISETP.LT.AND P0, PT, R7, UR10, !P0 ;  /* 0x0000000a07007c0c */ /* 0x000fe4000c701270 */
[----:B------:R-:W-:-:S04]  /*308a0*/  @P1 LOP3.LUT R15, R15, 0x10000, RZ, 0xfc, !PT ;  /* 0x000100000f0f1812 */ /* 0x000fc800078efcff */
[----:B------:R-:W-:-:S07]  /*308b0*/  LOP3.LUT R15, R15, 0xffff7fff, RZ, 0xc0, !PT ;  /* 0xffff7fff0f0f7812 */ /* 0x000fce00078ec0ff */
        /* <DEDUP_REMOVED lines=38> */
[----:B------:R-:W-:Y:S01]  /*30b20*/  ULDC UR4, c[0x0][0x248] ;  /* 0x0000920000047ab9 */ /* 0x000fe20000000800 */
[----:B------:R-:W-:Y:S01]  /*30b30*/  ULDC UR12, c[0x0][0x228] ;  /* 0x00008a00000c7ab9 */ /* 0x000fe20000000800 */
[----:B-1----:R-:W-:Y:S01]  /*30b40*/  VIADD R24, R24, UR9 ;  /* 0x0000000918187c36 */ /* 0x002fe20008000000 */
[----:B------:R-:W-:-:S04]  /*30b50*/  ULDC UR9, c[0x0][0x248] ;  /* 0x0000920000097ab9 */ /* 0x000fc80000000800 */
[----:B------:R1:W-:Y:S03]  /*30b60*/  STL [R1+0x161c], R24 ;  /* 0x00161c1801007387 */ /* 0x0003e60000100800 */
[----:B------:R-:W-:Y:S01]  /*30b70*/  @P1 LOP3.LUT R15, R15, 0x100, RZ, 0xfc, !PT ;  /* 0x000001000f0f1812 */ /* 0x000fe200078efcff */
        /* <DEDUP_REMOVED lines=8> */
[----:B------:R-:W-:Y:S01]  /*30c00*/  ISETP.GE.AND P0, PT, R250, UR43, PT ;  /* 0x0000002bfa007c0c */ /* 0x000fe2000bf06270 */
[----:B------:R-:W-:Y:S01]  /*30c10*/  ULDC UR9, c[0x0][0x248] ;  /* 0x0000920000097ab9 */ /* 0x000fe20000000800 */
[----:B------:R-:W-:Y:S01]  /*30c20*/  LOP3.LUT R15, R15, 0xffffffbf, RZ, 0xc0, !PT ;  /* 0xffffffbf0f0f7812 */ /* 0x000fe200078ec0ff */
[----:B------:R-:W-:Y:S01]  /*30c30*/  ULDC UR43, c[0x0][0x22c] ;  /* 0x00008b00002b7ab9 */ /* 0x000fe20000000800 */
[----:B------:R1:W-:Y:S01]  /*30c40*/  STL [R1+0x1624], R24 ;  /* 0x0016241801007387 */ /* 0x0003e20000100800 */
[----:B------:R-:W-:Y:S01]  /*30c50*/  ISETP.LT.AND P1, PT, R8, UR16, !P0 ;  /* 0x0000001008007c0c */ /* 0x000fe2000c721270 */
[----:B------:R-:W-:Y:S01]  /*30c60*/  ULDC UR16, c[0x0][0x248] ;  /* 0x0000920000107ab9 */ /* 0x000fe20000000800 */
[----:B-1----:R-:W-:Y:S01]  /*30c70*/  VIADD R24, R24, UR5 ;  /* 0x0000000518187c36 */ /* 0x002fe20008000000 */
[----:B------:R-:W-:-:S03]  /*30c80*/  ULDC UR5, c[0x0][0x248] ;  /* 0x0000920000057ab9 */ /* 0x000fc60000000800 */
[----:B------:R-:W-:Y:S01]  /*30c90*/  VIADD R252, R24, UR5 ;  /* 0x0000000518fc7c36 */ /* 0x000fe20008000000 */
[----:B------:R1:W-:Y:S04]  /*30ca0*/  STL [R1+0x162c], R24 ;  /* 0x00162c1801007387 */ /* 0x0003e80000100800 */
[----:B-1----:R-:W4:Y:S04]  /*30cb0*/  LDL.LU R24, [R1+0x174c] ;  /* 0x00174c0001187983 */ /* 0x002f280000300800 */
[----:B------:R1:W-:Y:S01]  /*30cc0*/  STL [R1+0x1634], R252 ;  /* 0x001634fc01007387 */ /* 0x0003e20000100800 */
[----:B------:R-:W-:Y:S01]  /*30cd0*/  @P1 LOP3.LUT R15, R15, 0x40, RZ, 0xfc, !PT ;  /* 0x000000400f0f1812 */ /* 0x000fe200078efcff */
[----:B-1----:R-:W-:Y:S01]  /*30ce0*/  VIADD R252, R252, UR4 ;  /* 0x00000004fcfc7c36 */ /* 0x002fe20008000000 */
[----:B------:R-:W-:-:S02]  /*30cf0*/  ULDC.64 UR4, c[0x0][0x228] ;  /* 0x00008a0000047ab9 */ /* 0x000fc40000000a00 */
[----:B------:R-:W-:Y:S01]  /*30d00*/  ISETP.LT.AND P0, PT, R7, UR4, !P0 ;  /* 0x0000000407007c0c */ /* 0x000fe2000c701270 */
[----:B------:R-:W-:Y:S01]  /*30d10*/  ULDC UR4, c[0x0][0x248] ;  /* 0x0000920000047ab9 */ /* 0x000fe20000000800 */
[----:B------:R-:W-:-:S11]  /*30d20*/  LOP3.LUT R15, R15, 0xffffffdf, RZ, 0xc0, !PT ;  /* 0xffffffdf0f0f7812 */ /* 0x000fd600078ec0ff */
[----:B------:R-:W-:Y:S02]  /*30d30*/  @P0 LOP3.LUT R15, R15, 0x20, RZ, 0xfc, !PT ;  /* 0x000000200f0f0812 */ /* 0x000fe400078efcff */
[----:B------:R-:W-:Y:S01]  /*30d40*/  ISETP.GE.AND P0, PT, R249, UR31, PT ;  /* 0x0000001ff9007c0c */ /* 0x000fe2000bf06270 */
[----:B------:R-:W-:-:S03]  /*30d50*/  ULDC.64 UR30, c[0x0][0x228] ;  /* 0x00008a00001e7ab9 */ /* 0x000fc60000000a00 */
[----:B------:R-:W-:Y:S01]  /*30d60*/  ISETP.LT.AND P1, PT, R8, UR17, !P0 ;  /* 0x0000001108007c0c */ /* 0x000fe2000c721270 */
[----:B------:R-:W-:Y:S01]  /*30d70*/  VIADD R251, R252, UR4 ;  /* 0x00000004fcfb7c36 */ /* 0x000fe20008000000 */
        /* <DEDUP_REMOVED lines=18> */
[----:B------:R-:W-:Y:S01]  /*30ea0*/  ULDC.64 UR14, c[0x0][0x228] ;  /* 0x00008a00000e7ab9 */ /* 0x000fe20000000a00 */
[----:B------:R-:W-:Y:S01]  /*30eb0*/  ISETP.LT.AND P0, PT, R7, UR10, !P0 ;  /* 0x0000000a07007c0c */ /* 0x000fe2000c701270 */
[----:B------:R-:W-:Y:S01]  /*30ec0*/  VIADD R250, R251, UR4 ;  /* 0x00000004fbfa7c36 */ /* 0x000fe20008000000 */
[----:B------:R-:W-:Y:S01]  /*30ed0*/  LOP3.LUT R15, R15, 0xfffffffe, RZ, 0xc0, !PT ;  /* 0xfffffffe0f0f7812 */ /* 0x000fe200078ec0ff */
[----:B------:R-:W-:Y:S01]  /*30ee0*/  ULDC UR4, c[0x0][0x248] ;  /* 0x0000920000047ab9 */ /* 0x000fe20000000800 */
[----:B------:R-:W-:-:S09]  /*30ef0*/  ULDC UR10, c[0x0][0x22c] ;  /* 0x00008b00000a7ab9 */ /* 0x000fd20000000800 */
[----:B------:R-:W-:Y:S02]  /*30f00*/  @P0 LOP3.LUT R14, R14, 0x80000000, RZ, 0xfc, !PT ;  /* 0x800000000e0e0812 */ /* 0x000fe400078efcff */
[----:B------:R-:W-:Y:S01]  /*30f10*/  ISETP.GE.AND P0, PT, R246, UR33, PT ;  /* 0x00000021f6007c0c */ /* 0x000fe2000bf06270 */
[----:B------:R-:W-:Y:S01]  /*30f20*/  ULDC.64 UR32, c[0x0][0x228] ;  /* 0x00008a0000207ab9 */ /* 0x000fe20000000a00 */
[----:B------:R-:W-:Y:S02]  /*30f30*/  @P1 LOP3.LUT R15, R15, 0x1, RZ, 0xfc, !PT ;  /* 0x000000010f0f1812 */ /* 0x000fe400078efcff */
        /* <DEDUP_REMOVED lines=14> */
[----:B------:R-:W-:-:S07]  /*31020*/  ULDC UR14, c[0x0][0x228] ;  /* 0x00008a00000e7ab9 */ /* 0x000fce0000000800 */
[----:B------:R-:W-:-:S04]  /*31030*/  @P1 LOP3.LUT R14, R14, 0x10000000, RZ, 0xfc, !PT ;  /* 0x100000000e0e1812 */ /* 0x000fc800078efcff */
[----:B------:R-:W-:-:S04]  /*31040*/  LOP3.LUT R14, R14, 0xf7ffffff, RZ, 0xc0, !PT ;  /* 0xf7ffffff0e0e7812 */ /* 0x000fc800078ec0ff */
[----:B------:R-:W-:Y:S02]  /*31050*/  @P0 LOP3.LUT R14, R14, 0x8000000, RZ, 0xfc, !PT ;  /* 0x080000000e0e0812 */ /* 0x000fe400078efcff */
[----:B------:R-:W-:Y:S01]  /*31060*/  ISETP.GE.AND P0, PT, R244, UR13, PT ;  /* 0x0000000df4007c0c */ /* 0x000fe2000bf06270 */
[----:B------:R-:W-:Y:S01]  /*31070*/  VIADD R248, R249, UR4 ;  /* 0x00000004f9f87c36 */ /* 0x000fe20008000000 */
        /* <DEDUP_REMOVED lines=14> */
[----:B------:R-:W-:Y:S01]  /*31160*/  ULDC UR5, c[0x0][0x228] ;  /* 0x00008a0000057ab9 */ /* 0x000fe20000000800 */
[----:B------:R-:W-:Y:S01]  /*31170*/  ISETP.LT.AND P0, PT, R7, UR18, !P0 ;  /* 0x0000001207007c0c */ /* 0x000fe2000c701270 */
[----:B------:R-:W-:Y:S01]  /*31180*/  VIADD R246, R247, UR4 ;  /* 0x00000004f7f67c36 */ /* 0x000fe20008000000 */
[----:B------:R-:W-:Y:S01]  /*31190*/  ULDC UR4, c[0x0][0x248] ;  /* 0x0000920000047ab9 */ /* 0x000fe20000000800 */
        /* <DEDUP_REMOVED lines=16> */
[----:B------:R-:W-:Y:S02]  /*312a0*/  ISETP.LT.AND P0, PT, R7, UR36, !P0 ;  /* 0x0000002407007c0c */ /* 0x000fe4000c701270 */
[----:B------:R-:W-:-:S09]  /*312b0*/  LOP3.LUT R14, R14, 0xffefffff, RZ, 0xc0, !PT ;  /* 0xffefffff0e0e7812 */ /* 0x000fd200078ec0ff */
        /* <DEDUP_REMOVED lines=104> */
[----:B------:R-:W-:-:S11]  /*31940*/  LOP3.LUT R14, R14, 0xfffffffe, RZ, 0xc0, !PT ;  /* 0xfffffffe0e0e7812 */ /* 0x000fd600078ec0ff */
[----:B------:R-:W-:Y:S02]  /*31950*/  @P0 LOP3.LUT R13, R13, 0x80000000, RZ, 0xfc, !PT ;  /* 0x800000000d0d0812 */ /* 0x000fe400078efcff */
[----:B------:R-:W-:Y:S01]  /*31960*/  ISETP.GE.AND P0, PT, R230, UR21, PT ;  /* 0x00000015e6007c0c */ /* 0x000fe2000bf06270 */
[----:B------:R-:W-:Y:S01]  /*31970*/  VIADD R239, R240, UR9 ;  /* 0x00000009f0ef7c36 */ /* 0x000fe20008000000 */
[----:B------:R-:W-:Y:S01]  /*31980*/  @P1 LOP3.LUT R14, R14, 0x1, RZ, 0xfc, !PT ;  /* 0x000000010e0e1812 */ /* 0x000fe200078efcff */
[----:B------:R-:W-:Y:S01]  /*31990*/  ULDC UR9, c[0x0][0x248] ;  /* 0x0000920000097ab9 */ /* 0x000fe20000000800 */
[----:B------:R-:W-:Y:S01]  /*319a0*/  ISETP.LT.AND P1, PT, R8, UR46, !P0 ;  /* 0x0000002e08007c0c */ /* 0x000fe2000c721270 */
[----:B------:R-:W-:Y:S01]  /*319b0*/  ULDC UR46, c[0x0][0x228] ;  /* 0x00008a00002e7ab9 */ /* 0x000fe20000000800 */
[----:B------:R-:W-:Y:S02]  /*319c0*/  ISETP.LT.AND P0, PT, R7, UR36, !P0 ;  /* 0x0000002407007c0c */ /* 0x000fe4000c701270 */
        /* <DEDUP_REMOVED lines=104> */
[----:B------:R-:W-:Y:S01]  /*32050*/  VIADD R229, R230, UR24 ;  /* 0x00000018e6e57c36 */ /* 0x000fe20008000000 */
[----:B------:R-:W-:Y:S01]  /*32060*/  ISETP.LT.AND P0, PT, R7, UR30, !P0 ;  /* 0x0000001e07007c0c */ /* 0x000fe2000c701270 */
[----:B------:R-:W-:Y:S01]  /*32070*/  ULDC.64 UR28, c[0x0][0x228] ;  /* 0x00008a00001c7ab9 */ /* 0x000fe20000000a00 */
[----:B------:R-:W-:Y:S01]  /*32080*/  ULDC UR30, c[0x0][0x248] ;  /* 0x00009200001e7ab9 */ /* 0x000fe20000000800 */
[----:B------:R-:W-:-:S08]  /*32090*/  ULDC UR46, c[0x0][0x22c] ;  /* 0x00008b00002e7ab9 */ /* 0x000fd00000000800 */
[----:B------:R-:W-:Y:S01]  /*320a0*/  @P1 LOP3.LUT R13, R13, 0x1000, RZ, 0xfc, !PT ;  /* 0x000010000d0d1812 */ /* 0x000fe200078efcff */
[----:B------:R-:W-:-:S03]  /*320b0*/  ULDC UR24, c[0x0][0x22c] ;  /* 0x00008b0000187ab9 */ /* 0x000fc60000000800 */
[----:B------:R-:W-:-:S04]  /*320c0*/  LOP3.LUT R13, R13, 0xfffff7ff, RZ, 0xc0, !PT ;  /* 0xfffff7ff0d0d7812 */ /* 0x000fc800078ec0ff */
[----:B------:R-:W-:Y:S02]  /*320d0*/  @P0 LOP3.LUT R13, R13, 0x800, RZ, 0xfc, !PT ;  /* 0x000008000d0d0812 */ /* 0x000fe400078efcff */
[----:B------:R-:W-:Y:S01]  /*320e0*/  ISETP.GE.AND P0, PT, R220, UR27, PT ;  /* 0x0000001bdc007c0c */ /* 0x000fe2000bf06270 */
[----:B------:R-:W-:Y:S01]  /*320f0*/  VIADD R228, R229, UR26 ;  /* 0x0000001ae5e47c36 */ /* 0x000fe20008000000 */
[----:B------:R-:W-:Y:S02]  /*32100*/  ULDC UR26, c[0x0][0x248] ;  /* 0x00009200001a7ab9 */ /* 0x000fe40000000800 */
[----:B------:R-:W-:Y:S01]  /*32110*/  ISETP.LT.AND P1, PT, R8, UR40, !P0 ;  /* 0x0000002808007c0c */ /* 0x000fe2000c721270 */
[----:B------:R-:W-:Y:S01]  /*32120*/  VIADD R227, R228, UR26 ;  /* 0x0000001ae4e37c36 */ /* 0x000fe20008000000 */
[----:B------:R-:W-:Y:S01]  /*32130*/  ISETP.LT.AND P0, PT, R7, UR28, !P0 ;  /* 0x0000001c07007c0c */ /* 0x000fe2000c701270 */
[----:B------:R-:W-:Y:S01]  /*32140*/  ULDC UR26, c[0x0][0x248] ;  /* 0x00009200001a7ab9 */ /* 0x000fe20000000800 */
[----:B------:R-:W-:Y:S01]  /*32150*/  LOP3.LUT R13, R13, 0xfffffbff, RZ, 0xc0, !PT ;  /* 0xfffffbff0d0d7812 */ /* 0x000fe200078ec0ff */
[----:B------:R-:W-:Y:S01]  /*32160*/  VIADD R226, R227, UR26 ;  /* 0x0000001ae3e27c36 */ /* 0x000fe20008000000 */
[----:B------:R-:W-:Y:S01]  /*32170*/  ULDC UR26, c[0x0][0x248] ;  /* 0x00009200001a7ab9 */ /* 0x000fe20000000800 */
[----:B------:R-:W-:Y:S01]  /*32180*/  ULDC UR40, c[0x0][0x228] ;  /* 0x00008a0000287ab9 */ /* 0x000fe20000000800 */
[----:B------:R-:W-:Y:S01]  /*32190*/  ULDC UR28, c[0x0][0x228] ;  /* 0x00008a00001c7ab9 */ /* 0x000fe20000000800 */
[----:B------:R-:W-:Y:S01]  /*321a0*/  VIADD R225, R226, UR26 ;  /* 0x0000001ae2e17c36 */ /* 0x000fe20008000000 */
[----:B------:R-:W-:-:S03]  /*321b0*/  ULDC UR26, c[0x0][0x248] ;  /* 0x00009200001a7ab9 */ /* 0x000fc60000000800 */
[----:B------:R-:W-:Y:S01]  /*321c0*/  @P1 LOP3.LUT R13, R13, 0x400, RZ, 0xfc, !PT ;  /* 0x000004000d0d1812 */ /* 0x000fe200078efcff */
[----:B------:R-:W-:Y:S01]  /*321d0*/  VIADD R224, R225, UR26 ;  /* 0x0000001ae1e07c36 */ /* 0x000fe20008000000 */
[----:B------:R-:W-:Y:S02]  /*321e0*/  ULDC UR26, c[0x0][0x248] ;  /* 0x00009200001a7ab9 */ /* 0x000fe40000000800 */
[----:B------:R-:W-:Y:S01]  /*321f0*/  LOP3.LUT R13, R13, 0xfffffdff, RZ, 0xc0, !PT ;  /* 0xfffffdff0d0d7812 */ /* 0x000fe200078ec0ff */
[----:B------:R-:W-:Y:S01]  /*32200*/  VIADD R223, R224, UR26 ;  /* 0x0000001ae0df7c36 */ /* 0x000fe20008000000 */
[----:B------:R-:W-:Y:S02]  /*32210*/  ULDC UR26, c[0x0][0x248] ;  /* 0x00009200001a7ab9 */ /* 0x000fe40000000800 */
[----:B------:R-:W-:Y:S02]  /*32220*/  @P0 LOP3.LUT R13, R13, 0x200, RZ, 0xfc, !PT ;  /* 0x000002000d0d0812 */ /* 0x000fe400078efcff */
[----:B------:R-:W-:Y:S01]  /*32230*/  ISETP.GE.AND P0, PT, R219, UR41, PT ;  /* 0x00000029db007c0c */ /* 0x000fe2000bf06270 */
[----:B------:R-:W-:Y:S01]  /*32240*/  VIADD R222, R223, UR26 ;  /* 0x0000001adfde7c36 */ /* 0x000fe20008000000 */
[----:B------:R-:W-:-:S02]  /*32250*/  ULDC UR26, c[0x0][0x248] ;  /* 0x00009200001a7ab9 */ /* 0x000fc40000000800 */
[----:B------:R-:W-:Y:S01]  /*32260*/  ISETP.LT.AND P1, PT, R8, UR40, !P0 ;  /* 0x0000002808007c0c */ /* 0x000fe2000c721270 */
[----:B------:R-:W-:Y:S01]  /*32270*/  VIADD R221, R222, UR26 ;  /* 0x0000001adedd7c36 */ /* 0x000fe20008000000 */
[----:B------:R-:W-:Y:S01]  /*32280*/  ULDC.64 UR26, c[0x0][0x228] ;  /* 0x00008a00001a7ab9 */ /* 0x000fe20000000a00 */
[----:B------:R-:W-:Y:S01]  /*32290*/  LOP3.LUT R13, R13, 0xfffffeff, RZ, 0xc0, !PT ;  /* 0xfffffeff0d0d7812 */ /* 0x000fe200078ec0ff */
[----:B------:R-:W-:Y:S01]  /*322a0*/  ULDC.64 UR40, c[0x0][0x228] ;  /* 0x00008a0000287ab9 */ /* 0x000fe20000000a00 */
[----:B------:R-:W-:Y:S01]  /*322b0*/  ISETP.LT.AND P0, PT, R7, UR26, !P0 ;  /* 0x0000001a07007c0c */ /* 0x000fe2000c701270 */
[----:B------:R-:W-:Y:S01]  /*322c0*/  VIADD R220, R221, UR30 ;  /* 0x0000001edddc7c36 */ /* 0x000fe20008000000 */
[----:B------:R-:W-:Y:S01]  /*322d0*/  ULDC UR30, c[0x0][0x248] ;  /* 0x00009200001e7ab9 */ /* 0x000fe20000000800 */
[----:B------:R-:W-:-:S05]  /*322e0*/  ULDC UR26, c[0x0][0x228] ;  /* 0x00008a00001a7ab9 */ /* 0x000fca0000000800 */
[----:B------:R-:W-:-:S04]  /*322f0*/  @P1 LOP3.LUT R13, R13, 0x100, RZ, 0xfc, !PT ;  /* 0x000001000d0d1812 */ /* 0x000fc800078efcff */
[----:B------:R-:W-:-:S04]  /*32300*/  LOP3.LUT R13, R13, 0xffffff7f, RZ, 0xc0, !PT ;  /* 0xffffff7f0d0d7812 */ /* 0x000fc800078ec0ff */
[----:B------:R-:W-:Y:S02]  /*32310*/  @P0 LOP3.LUT R13, R13, 0x80, RZ, 0xfc, !PT ;  /* 0x000000800d0d0812 */ /* 0x000fe400078efcff */
[----:B------:R-:W-:-:S04]  /*32320*/  ISETP.GE.AND P0, PT, R218, UR39, PT ;  /* 0x00000027da007c0c */ /* 0x000fc8000bf06270 */
        /* <DEDUP_REMOVED lines=34> */
[----:B------:R-:W-:Y:S01]  /*32550*/  VIADD R216, R217, UR30 ;  /* 0x0000001ed9d87c36 */ /* 0x000fe20008000000 */
[----:B------:R-:W-:Y:S01]  /*32560*/  ISETP.LT.AND P0, PT, R7, UR32, !P0 ;  /* 0x0000002007007c0c */ /* 0x000fe2000c701270 */
[----:B------:R-:W-:Y:S01]  /*32570*/  ULDC UR30, c[0x0][0x228] ;  /* 0x00008a00001e7ab9 */ /* 0x000fe20000000800 */
[----:B------:R-:W-:Y:S01]  /*32580*/  LOP3.LUT R13, R13, 0xfffffffe, RZ, 0xc0, !PT ;  /* 0xfffffffe0d0d7812 */ /* 0x000fe200078ec0ff */
[----:B------:R-:W-:Y:S01]  /*32590*/  ULDC.64 UR36, c[0x0][0x228] ;  /* 0x00008a0000247ab9 */ /* 0x000fe20000000a00 */
[----:B------:R-:W-:-:S09]  /*325a0*/  ULDC UR32, c[0x0][0x22c] ;  /* 0x00008b0000207ab9 */ /* 0x000fd20000000800 */
[----:B------:R-:W-:Y:S02]  /*325b0*/  @P0 LOP3.LUT R12, R12, 0x80000000, RZ, 0xfc, !PT ;  /* 0x800000000c0c0812 */ /* 0x000fe400078efcff */
[----:B------:R-:W-:Y:S02]  /*325c0*/  ISETP.GE.AND P0, PT, R214, UR31, PT ;  /* 0x0000001fd6007c0c */ /* 0x000fe4000bf06270 */
[----:B------:R-:W-:Y:S02]  /*325d0*/  @P1 LOP3.LUT R13, R13, 0x1, RZ, 0xfc, !PT ;  /* 0x000000010d0d1812 */ /* 0x000fe400078efcff */
[----:B------:R-:W-:Y:S01]  /*325e0*/  ISETP.LT.AND P1, PT, R8, UR30, !P0 ;  /* 0x0000001e08007c0c */ /* 0x000fe2000c721270 */
[----:B------:R-:W-:Y:S01]  /*325f0*/  ULDC UR30, c[0x0][0x248] ;  /* 0x00009200001e7ab9 */ /* 0x000fe20000000800 */
[----:B------:R-:W-:Y:S02]  /*32600*/  ISETP.LT.AND P0, PT, R7, UR36, !P0 ;  /* 0x0000002407007c0c */ /* 0x000fe4000c701270 */
[----:B------:R-:W-:Y:S01]  /*32610*/  LOP3.LUT R12, R12, 0xbfffffff, RZ, 0xc0, !PT ;  /* 0xbfffffff0c0c7812 */ /* 0x000fe200078ec0ff */
[----:B------:R-:W-:Y:S01]  /*32620*/  VIADD R215, R216, UR30 ;  /* 0x0000001ed8d77c36 */ /* 0x000fe20008000000 */
[----:B------:R-:W-:Y:S01]  /*32630*/  ULDC.64 UR30, c[0x0][0x228] ;  /* 0x00008a00001e7ab9 */ /* 0x000fe20000000a00 */
[----:B------:R-:W-:-:S06]  /*32640*/  ULDC UR36, c[0x0][0x228] ;  /* 0x00008a0000247ab9 */ /* 0x000fcc0000000800 */
[----:B------:R-:W-:-:S04]  /*32650*/  @P1 LOP3.LUT R12, R12, 0x40000000, RZ, 0xfc, !PT ;  /* 0x400000000c0c1812 */ /* 0x000fc800078efcff */
[----:B------:R-:W-:-:S04]  /*32660*/  LOP3.LUT R12, R12, 0xdfffffff, RZ, 0xc0, !PT ;  /* 0xdfffffff0c0c7812 */ /* 0x000fc800078ec0ff */
[----:B------:R-:W-:Y:S02]  /*32670*/  @P0 LOP3.LUT R12, R12, 0x20000000, RZ, 0xfc, !PT ;  /* 0x200000000c0c0812 */ /* 0x000fe400078efcff */
[----:B------:R-:W-:Y:S01]  /*32680*/  ISETP.GE.AND P0, PT, R213, UR29, PT ;  /* 0x0000001dd5007c0c */ /* 0x000fe2000bf06270 */
[----:B------:R-:W-:-:S03]  /*32690*/  ULDC UR29, c[0x0][0x248] ;  /* 0x00009200001d7ab9 */ /* 0x000fc60000000800 */
[----:B------:R-:W-:Y:S01]  /*326a0*/  ISETP.LT.AND P1, PT, R8, UR47, !P0 ;  /* 0x0000002f08007c0c */ /* 0x000fe2000c721270 */
[----:B------:R-:W-:Y:S01]  /*326b0*/  ULDC UR47, c[0x0][0x228] ;  /* 0x00008a00002f7ab9 */ /* 0x000fe20000000800 */
[----:B------:R-:W-:Y:S01]  /*326c0*/  ISETP.LT.AND P0, PT, R7, UR30, !P0 ;  /* 0x0000001e07007c0c */ /* 0x000fe2000c701270 */
[----:B------:R-:W-:Y:S01]  /*326d0*/  ULDC UR30, c[0x0][0x22c] ;  /* 0x00008b00001e7ab9 */ /* 0x000fe20000000800 */
        /* <DEDUP_REMOVED lines=11> */
[----:B------:R-:W-:Y:S01]  /*32790*/  ULDC UR48, c[0x0][0x22c] ;  /* 0x00008b0000307ab9 */ /* 0x000fe20000000800 */
[----:B------:R-:W-:-:S09]  /*327a0*/  ULDC UR27, c[0x0][0x248] ;  /* 0x00009200001b7ab9 */ /* 0x000fd20000000800 */
        /* <DEDUP_REMOVED lines=76> */
[----:B------:R-:W-:-:S03]  /*32c70*/  ULDC UR10, c[0x0][0x228] ;  /* 0x00008a00000a7ab9 */ /* 0x000fc60000000800 */
[----:B------:R-:W-:Y:S01]  /*32c80*/  ISETP.LT.AND P1, PT, R8, UR10, !P0 ;  /* 0x0000000a08007c0c */ /* 0x000fe2000c721270 */
[----:B------:R-:W-:Y:S01]  /*32c90*/  VIADD R207, R208, UR31 ;  /* 0x0000001fd0cf7c36 */ /* 0x000fe20008000000 */
        /* <DEDUP_REMOVED lines=51> */
[----:B------:R-:W-:Y:S01]  /*32fd0*/  ULDC UR12, c[0x0][0x228] ;  /* 0x00008a00000c7ab9 */ /* 0x000fe20000000800 */
[----:B------:R-:W-:Y:S01]  /*32fe0*/  ULDC UR16, c[0x0][0x228] ;  /* 0x00008a0000107ab9 */ /* 0x000fe20000000800 */
        /* <DEDUP_REMOVED lines=19> */
[----:B------:R-:W-:Y:S02]  /*33120*/  ISETP.GE.AND P0, PT, R199, UR24, PT ;  /* 0x00000018c7007c0c */ /* 0x000fe4000bf06270 */
[----:B------:R-:W-:Y:S01]  /*33130*/  LOP3.LUT R12, R12, 0xfffffffe, RZ, 0xc0, !PT ;  /* 0xfffffffe0c0c7812 */ /* 0x000fe200078ec0ff */
[----:B------:R-:W-:Y:S01]  /*33140*/  VIADD R199, R200, UR21 ;  /* 0x00000015c8c77c36 */ /* 0x000fe20008000000 */
[----:B------:R-:W-:Y:S01]  /*33150*/  ISETP.LT.AND P1, PT, R8, UR25, !P0 ;  /* 0x0000001908007c0c */ /* 0x000fe2000c721270 */
[----:B------:R-:W-:Y:S01]  /*33160*/  ULDC UR21, c[0x0][0x22c] ;  /* 0x00008b0000157ab9 */ /* 0x000fe20000000800 */
[----:B------:R-:W-:Y:S01]  /*33170*/  ISETP.LT.AND P0, PT, R7, UR42, !P0 ;  /* 0x0000002a07007c0c */ /* 0x000fe2000c701270 */
[----:B------:R-:W-:Y:S01]  /*33180*/  ULDC UR24, c[0x0][0x248] ;  /* 0x0000920000187ab9 */ /* 0x000fe20000000800 */
[----:B------:R-:W-:Y:S01]  /*33190*/  ULDC UR25, c[0x0][0x228] ;  /* 0x00008a0000197ab9 */ /* 0x000fe20000000800 */
[----:B------:R-:W-:-:S10]  /*331a0*/  ULDC UR42, c[0x0][0x228] ;  /* 0x00008a00002a7ab9 */ /* 0x000fd40000000800 */
[----:B------:R-:W-:Y:S02]  /*331b0*/  @P0 LOP3.LUT R11, R11, 0x80000000, RZ, 0xfc, !PT ;  /* 0x800000000b0b0812 */ /* 0x000fe400078efcff */
[----:B------:R-:W-:Y:S02]  /*331c0*/  ISETP.GE.AND P0, PT, R198, UR43, PT ;  /* 0x0000002bc6007c0c */ /* 0x000fe4000bf06270 */
[----:B------:R-:W-:Y:S02]  /*331d0*/  @P1 LOP3.LUT R12, R12, 0x1, RZ, 0xfc, !PT ;  /* 0x000000010c0c1812 */ /* 0x000fe400078efcff */
[----:B------:R-:W-:Y:S01]  /*331e0*/  LOP3.LUT R11, R11, 0xbfffffff, RZ, 0xc0, !PT ;  /* 0xbfffffff0b0b7812 */ /* 0x000fe200078ec0ff */
[----:B------:R-:W-:Y:S01]  /*331f0*/  VIADD R198, R199, UR24 ;  /* 0x00000018c7c67c36 */ /* 0x000fe20008000000 */
[----:B------:R-:W-:Y:S01]  /*33200*/  ISETP.LT.AND P1, PT, R8, UR44, !P0 ;  /* 0x0000002c08007c0c */ /* 0x000fe2000c721270 */
[----:B------:R-:W-:Y:S01]  /*33210*/  ULDC UR24, c[0x0][0x22c] ;  /* 0x00008b0000187ab9 */ /* 0x000fe20000000800 */
[----:B------:R-:W-:Y:S01]  /*33220*/  ISETP.LT.AND P0, PT, R7, UR45, !P0 ;  /* 0x0000002d07007c0c */ /* 0x000fe2000c701270 */
[----:B------:R-:W-:Y:S01]  /*33230*/  ULDC UR44, c[0x0][0x228] ;  /* 0x00008a00002c7ab9 */ /* 0x000fe20000000800 */
[----:B------:R-:W-:Y:S01]  /*33240*/  ULDC UR43, c[0x0][0x228] ;  /* 0x00008a00002b7ab9 */ /* 0x000fe20000000800 */
[----:B------:R-:W-:-:S08]  /*33250*/  ULDC UR45, c[0x0][0x228] ;  /* 0x00008a00002d7ab9 */ /* 0x000fd00000000800 */
        /* <DEDUP_REMOVED lines=27> */
[----:B------:R-:W-:Y:S02]  /*33410*/  ISETP.LT.AND P1, PT, R8, UR36, !P0 ;  /* 0x0000002408007c0c */ /* 0x000fe4000c721270 */
[----:B------:R-:W-:Y:S01]  /*33420*/  LOP3.LUT R11, R11, 0xfeffffff, RZ, 0xc0, !PT ;  /* 0xfeffffff0b0b7812 */ /* 0x000fe200078ec0ff */
[----:B------:R-:W-:Y:S01]  /*33430*/  VIADD R196, R197, UR32 ;  /* 0x00000020c5c47c36 */ /* 0x000fe20008000000 */
[----:B------:R-:W-:Y:S01]  /*33440*/  ISETP.LT.AND P0, PT, R7, UR47, !P0 ;  /* 0x0000002f07007c0c */ /* 0x000fe2000c701270 */
[----:B------:R-:W-:Y:S01]  /*33450*/  ULDC UR32, c[0x0][0x22c] ;  /* 0x00008b0000207ab9 */ /* 0x000fe20000000800 */
[----:B------:R-:W-:Y:S01]  /*33460*/  ULDC UR36, c[0x0][0x228] ;  /* 0x00008a0000247ab9 */ /* 0x000fe20000000800 */
        /* <DEDUP_REMOVED lines=8> */
[----:B------:R-:W-:Y:S02]  /*334f0*/  ISETP.LT.AND P0, PT, R7, UR49, !P0 ;  /* 0x0000003107007c0c */ /* 0x000fe4000c701270 */
[----:B------:R-:W-:Y:S01]  /*33500*/  LOP3.LUT R11, R11, 0xffbfffff, RZ, 0xc0, !PT ;  /* 0xffbfffff0b0b7812 */ /* 0x000fe200078ec0ff */
[----:B------:R-:W-:Y:S01]  /*33510*/  VIADD R195, R196, UR29 ;  /* 0x0000001dc4c37c36 */ /* 0x000fe20008000000 */
        /* <DEDUP_REMOVED lines=106> */
[----:B------:R-:W-:Y:S01]  /*33bc0*/  VIADD R166, R6, 0x59 ;  /* 0x0000005906a67836 */ /* 0x000fe20000000000 */
[----:B------:R-:W-:Y:S01]  /*33bd0*/  ULDC UR4, c[0x0][0x248] ;  /* 0x0000920000047ab9 */ /* 0x000fe20000000800 */
[----:B------:R-:W-:-:S08]  /*33be0*/  ULDC UR58, c[0x0][0x228] ;  /* 0x00008a00003a7ab9 */ /* 0x000fd00000000800 */
        /* <DEDUP_REMOVED lines=8> */
[----:B------:R-:W-:Y:S01]  /*33c70*/  VIADD R165, R6, 0x58 ;  /* 0x0000005806a57836 */ /* 0x000fe20000000000 */
        /* <DEDUP_REMOVED lines=15> */
[----:B------:R-:W-:Y:S01]  /*33d70*/  VIADD R164, R6, 0x57 ;  /* 0x0000005706a47836 */ /* 0x000fe20000000000 */
[----:B------:R-:W-:-:S08]  /*33d80*/  ULDC UR9, c[0x0][0x248] ;  /* 0x0000920000097ab9 */ /* 0x000fd00000000800 */
[----:B------:R-:W-:Y:S02]  /*33d90*/  @P0 LOP3.LUT R10, R10, 0x80000000, RZ, 0xfc, !PT ;  /* 0x800000000a0a0812 */ /* 0x000fe400078efcff */
[----:B------:R-:W-:Y:S02]  /*33da0*/  ISETP.GE.AND P0, PT, R182, UR13, PT ;  /* 0x0000000db6007c0c */ /* 0x000fe4000bf06270 */
[----:B------:R-:W-:Y:S01]  /*33db0*/  @P1 LOP3.LUT R11, R11, 0x1, RZ, 0xfc, !PT ;  /* 0x000000010b0b1812 */ /* 0x000fe200078efcff */
[----:B------:R-:W-:Y:S01]  /*33dc0*/  VIADD R184, R185, UR9 ;  /* 0x00000009b9b87c36 */ /* 0x000fe20008000000 */
[----:B------:R-:W-:Y:S01]  /*33dd0*/  ISETP.LT.AND P1, PT, R8, UR12, !P0 ;  /* 0x0000000c08007c0c */ /* 0x000fe2000c721270 */
[----:B------:R-:W-:Y:S01]  /*33de0*/  ULDC UR9, c[0x0][0x22c] ;  /* 0x00008b0000097ab9 */ /* 0x000fe20000000800 */
[----:B------:R-:W-:Y:S01]  /*33df0*/  ISETP.LT.AND P0, PT, R7, UR16, !P0 ;  /* 0x0000001007007c0c */ /* 0x000fe2000c701270 */
[----:B------:R-:W-:Y:S01]  /*33e00*/  ULDC UR13, c[0x0][0x228] ;  /* 0x00008a00000d7ab9 */ /* 0x000fe20000000800 */
[----:B------:R-:W-:Y:S01]  /*33e10*/  LOP3.LUT R10, R10, 0xbfffffff, RZ, 0xc0, !PT ;  /* 0xbfffffff0a0a7812 */ /* 0x000fe200078ec0ff */
[----:B------:R-:W-:Y:S01]  /*33e20*/  VIADD R163, R6, 0x56 ;  /* 0x0000005606a37836 */ /* 0x000fe20000000000 */
[----:B------:R-:W-:Y:S01]  /*33e30*/  ULDC UR12, c[0x0][0x248] ;  /* 0x00009200000c7ab9 */ /* 0x000fe20000000800 */
[----:B------:R-:W-:-:S06]  /*33e40*/  ULDC UR16, c[0x0][0x228] ;  /* 0x00008a0000107ab9 */ /* 0x000fcc0000000800 */
        /* <DEDUP_REMOVED lines=25> */
[----:B------:R-:W-:Y:S01]  /*33fe0*/  STL [R1+0x163c], R252 ;  /* 0x00163cfc01007387 */ /* 0x000fe20000100800 */
        /* <DEDUP_REMOVED lines=11> */
[----:B------:R-:W-:Y:S01]  /*340a0*/  STL [R1+0x1644], R251 ;  /* 0x001644fb01007387 */ /* 0x000fe20000100800 */
[----:B------:R-:W-:Y:S01]  /*340b0*/  ULDC UR19, c[0x0][0x228] ;  /* 0x00008a0000137ab9 */ /* 0x000fe20000000800 */
[----:B------:R-:W-:Y:S01]  /*340c0*/  ULDC UR26, c[0x0][0x228] ;  /* 0x00008a00001a7ab9 */ /* 0x000fe20000000800 */
[----:B------:R-:W-:Y:S01]  /*340d0*/  VIADD R160, R6, 0x53 ;  /* 0x0000005306a07836 */ /* 0x000fe20000000000 */
[----:B------:R-:W-:-:S06]  /*340e0*/  ULDC UR22, c[0x0][0x22c] ;  /* 0x00008b0000167ab9 */ /* 0x000fcc0000000800 */
[----:B------:R-:W-:Y:S01]  /*340f0*/  @P1 LOP3.LUT R10, R10, 0x1000000, RZ, 0xfc, !PT ;  /* 0x010000000a0a1812 */ /* 0x000fe200078efcff */
[----:B------:R-:W-:-:S03]  /*34100*/  ULDC UR21, c[0x0][0x228] ;  /* 0x00008a0000157ab9 */ /* 0x000fc60000000800 */
[----:B------:R-:W-:-:S04]  /*34110*/  LOP3.LUT R10, R10, 0xff7fffff, RZ, 0xc0, !PT ;  /* 0xff7fffff0a0a7812 */ /* 0x000fc800078ec0ff */
[----:B------:R-:W-:Y:S02]  /*34120*/  @P0 LOP3.LUT R10, R10, 0x800000, RZ, 0xfc, !PT ;  /* 0x008000000a0a0812 */ /* 0x000fe400078efcff */
[----:B------:R-:W-:Y:S01]  /*34130*/  ISETP.GE.AND P0, PT, R178, UR24, PT ;  /* 0x00000018b2007c0c */ /* 0x000fe2000bf06270 */
[----:B------:R-:W-:-:S03]  /*34140*/  ULDC UR24, c[0x0][0x248] ;  /* 0x0000920000187ab9 */ /* 0x000fc60000000800 */
[----:B------:R-:W-:Y:S02]  /*34150*/  ISETP.LT.AND P1, PT, R8, UR25, !P0 ;  /* 0x0000001908007c0c */ /* 0x000fe4000c721270 */
[----:B------:R-:W-:Y:S01]  /*34160*/  LOP3.LUT R10, R10, 0xffbfffff, RZ, 0xc0, !PT ;  /* 0xffbfffff0a0a7812 */ /* 0x000fe200078ec0ff */
[----:B------:R-:W-:Y:S01]  /*34170*/  STL [R1+0x1648], R250 ;  /* 0x001648fa01007387 */ /* 0x000fe20000100800 */
[----:B------:R-:W-:Y:S01]  /*34180*/  ISETP.LT.AND P0, PT, R7, UR38, !P0 ;  /* 0x0000002607007c0c */ /* 0x000fe2000c701270 */
[----:B------:R-:W-:Y:S01]  /*34190*/  VIADD R179, R180, UR24 ;  /* 0x00000018b4b37c36 */ /* 0x000fe20008000000 */
[----:B------:R-:W-:Y:S01]  /*341a0*/  ULDC UR38, c[0x0][0x228] ;  /* 0x00008a0000267ab9 */ /* 0x000fe20000000800 */
[----:B------:R-:W-:Y:S01]  /*341b0*/  VIADD R159, R6, 0x52 ;  /* 0x00000052069f7836 */ /* 0x000fe20000000000 */
[----:B------:R-:W-:-:S05]  /*341c0*/  ULDC UR25, c[0x0][0x22c] ;  /* 0x00008b0000197ab9 */ /* 0x000fca0000000800 */
[----:B------:R-:W-:Y:S01]  /*341d0*/  @P1 LOP3.LUT R10, R10, 0x400000, RZ, 0xfc, !PT ;  /* 0x004000000a0a1812 */ /* 0x000fe200078efcff */
[----:B------:R-:W-:Y:S01]  /*341e0*/  STL [R1+0x164c], R249 ;  /* 0x00164cf901007387 */ /* 0x000fe20000100800 */
[----:B------:R-:W-:Y:S02]  /*341f0*/  ULDC UR24, c[0x0][0x228] ;  /* 0x00008a0000187ab9 */ /* 0x000fe40000000800 */
[----:B------:R-:W-:-:S04]  /*34200*/  LOP3.LUT R10, R10, 0xffdfffff, RZ, 0xc0, !PT ;  /* 0xffdfffff0a0a7812 */ /* 0x000fc800078ec0ff */
[----:B------:R-:W-:Y:S02]  /*34210*/  @P0 LOP3.LUT R10, R10, 0x200000, RZ, 0xfc, !PT ;  /* 0x002000000a0a0812 */ /* 0x000fe400078efcff */
[----:B------:R-:W-:Y:S01]  /*34220*/  ISETP.GE.AND P0, PT, R177, UR28, PT ;  /* 0x0000001cb1007c0c */ /* 0x000fe2000bf06270 */
[----:B------:R-:W-:Y:S01]  /*34230*/  STL [R1+0x1654], R248 ;  /* 0x001654f801007387 */ /* 0x000fe20000100800 */
[----:B------:R-:W-:Y:S01]  /*34240*/  LOP3.LUT R10, R10, 0xffefffff, RZ, 0xc0, !PT ;  /* 0xffefffff0a0a7812 */ /* 0x000fe200078ec0ff */
[----:B------:R-:W-:Y:S01]  /*34250*/  ULDC UR28, c[0x0][0x248] ;  /* 0x00009200001c7ab9 */ /* 0x000fe20000000800 */
[----:B------:R-:W-:Y:S01]  /*34260*/  ISETP.LT.AND P1, PT, R8, UR34, !P0 ;  /* 0x0000002208007c0c */ /* 0x000fe2000c721270 */
[----:B------:R-:W-:Y:S01]  /*34270*/  STL [R1+0x1658], R247 ;  /* 0x001658f701007387 */ /* 0x000fe20000100800 */
[----:B------:R-:W-:Y:S01]  /*34280*/  ISETP.LT.AND P0, PT, R7, UR40, !P0 ;  /* 0x0000002807007c0c */ /* 0x000fe2000c701270 */
[----:B------:R-:W-:Y:S01]  /*34290*/  VIADD R178, R179, UR28 ;  /* 0x0000001cb3b27c36 */ /* 0x000fe20008000000 */
[----:B------:R-:W-:Y:S01]  /*342a0*/  ULDC UR40, c[0x0][0x228] ;  /* 0x00008a0000287ab9 */ /* 0x000fe20000000800 */
[----:B------:R-:W-:Y:S01]  /*342b0*/  VIADD R158, R6, 0x51 ;  /* 0x00000051069e7836 */ /* 0x000fe20000000000 */
[----:B------:R-:W-:-:S07]  /*342c0*/  ULDC UR34, c[0x0][0x22c] ;  /* 0x00008b0000227ab9 */ /* 0x000fce0000000800 */
        /* <DEDUP_REMOVED lines=46> */
[----:B--2---:R1:W-:Y:S01]  /*345b0*/  STSM.16.M88.4 [R0], R152 ;  /* 0x0000009800007844 */ /* 0x0043e20000000200 */
[----:B------:R-:W-:Y:S01]  /*345c0*/  ULDC UR43, c[0x0][0x22c] ;  /* 0x00008b00002b7ab9 */ /* 0x000fe20000000800 */
[----:B------:R-:W-:-:S06]  /*345d0*/  ULDC UR27, c[0x0][0x228] ;  /* 0x00008a00001b7ab9 */ /* 0x000fcc0000000800 */
[----:B------:R-:W-:-:S04]  /*345e0*/  @P1 LOP3.LUT R10, R10, 0x4000, RZ, 0xfc, !PT ;  /* 0x000040000a0a1812 */ /* 0x000fc800078efcff */
        /* <DEDUP_REMOVED lines=11> */
[C---:B-1----:R-:W-:Y:S01]  /*346a0*/  VIADD R155, R6.reuse, 0x4e ;  /* 0x0000004e069b7836 */ /* 0x042fe20000000000 */
[----:B------:R-:W-:Y:S01]  /*346b0*/  ULDC UR45, c[0x0][0x22c] ;  /* 0x00008b00002d7ab9 */ /* 0x000fe20000000800 */
[----:B------:R-:W-:-:S02]  /*346c0*/  VIADD R154, R6, 0x4d ;  /* 0x0000004d069a7836 */ /* 0x000fc40000000000 */
[----:B------:R-:W-:Y:S01]  /*346d0*/  VIADD R23, R6, 0x4a ;  /* 0x0000004a06177836 */ /* 0x000fe20000000000 */
[----:B------:R-:W-:Y:S01]  /*346e0*/  LOP3.LUT R20, R20, 0xffdfffff, RZ, 0xc0, !PT ;  /* 0xffdfffff14147812 */ /* 0x000fe200078ec0ff */
[----:B------:R-:W-:Y:S01]  /*346f0*/  VIADD R153, R6, 0x4c ;  /* 0x0000004c06997836 */ /* 0x000fe20000000000 */
[----:B------:R-:W-:Y:S01]  /*34700*/  BAR.SYNC.DEFER_BLOCKING 0x0 ;  /* 0x0000000000007b1d */ /* 0x000fe20000010000 */
[----:B------:R-:W-:-:S04]  /*34710*/  @P1 LOP3.LUT R10, R10, 0x1000, RZ, 0xfc, !PT ;  /* 0x000010000a0a1812 */ /* 0x000fc800078efcff */
[----:B------:R-:W-:Y:S01]  /*34720*/  LOP3.LUT R10, R10, 0xfffff7ff, RZ, 0xc0, !PT ;  /* 0xfffff7ff0a0a7812 */ /* 0x000fe200078ec0ff */
[----:B------:R-:W-:-:S03]  /*34730*/  ULDC UR41, c[0x0][0x228] ;  /* 0x00008a0000297ab9 */ /* 0x000fc60000000800 */
        /* <DEDUP_REMOVED lines=10> */
[----:B------:R-:W-:-:S08]  /*347e0*/  ULDC UR47, c[0x0][0x22c] ;  /* 0x00008b00002f7ab9 */ /* 0x000fd00000000800 */
        /* <DEDUP_REMOVED lines=10> */
[----:B------:R1:W-:Y:S01]  /*34890*/  STL [R1+0x16c4], R231 ;  /* 0x0016c4e701007387 */ /* 0x0003e20000100800 */
[----:B------:R-:W-:Y:S01]  /*348a0*/  ISETP.LT.AND P0, PT, R7, UR52, !P0 ;  /* 0x0000003407007c0c */ /* 0x000fe2000c701270 */
[----:B------:R-:W-:Y:S01]  /*348b0*/  VIADD R172, R173, UR35 ;  /* 0x00000023adac7c36 */ /* 0x000fe20008000000 */
[----:B------:R-:W-:Y:S01]  /*348c0*/  ULDC UR52, c[0x0][0x228] ;  /* 0x00008a0000347ab9 */ /* 0x000fe20000000800 */
[----:B------:R-:W-:Y:S01]  /*348d0*/  VIADD R152, R6, 0x4b ;  /* 0x0000004b06987836 */ /* 0x000fe20000000000 */
[----:B------:R-:W-:-:S07]  /*348e0*/  ULDC UR49, c[0x0][0x22c] ;  /* 0x00008b0000317ab9 */ /* 0x000fce0000000800 */
[----:B------:R-:W-:Y:S01]  /*348f0*/  @P1 LOP3.LUT R10, R10, 0x100, RZ, 0xfc, !PT ;  /* 0x000001000a0a1812 */ /* 0x000fe200078efcff */
[----:B------:R2:W-:Y:S01]  /*34900*/  STL [R1+0x16c8], R230 ;  /* 0x0016c8e601007387 */ /* 0x0005e20000100800 */
        /* <DEDUP_REMOVED lines=16> */
[----:B------:R-:W-:Y:S01]  /*34a10*/  VIADD R22, R6, 0x49 ;  /* 0x0000004906167836 */ /* 0x000fe20000000000 */
[----:B------:R-:W-:Y:S01]  /*34a20*/  ULDC UR33, c[0x0][0x228] ;  /* 0x00008a0000217ab9 */ /* 0x000fe20000000800 */
        /* <DEDUP_REMOVED lines=9> */
[----:B------:R-:W-:Y:S01]  /*34ac0*/  ULDC UR31, c[0x0][0x248] ;  /* 0x00009200001f7ab9 */ /* 0x000fe20000000800 */
[----:B------:R-:W-:-:S09]  /*34ad0*/  ULDC UR53, c[0x0][0x248] ;  /* 0x0000920000357ab9 */ /* 0x000fd20000000800 */
[----:B------:R-:W-:-:S04]  /*34ae0*/  @P1 LOP3.LUT R10, R10, 0x10, RZ, 0xfc, !PT ;  /* 0x000000100a0a1812 */ /* 0x000fc800078efcff */
[----:B------:R-:W-:-:S04]  /*34af0*/  LOP3.LUT R10, R10, 0xfffffff7, RZ, 0xc0, !PT ;  /* 0xfffffff70a0a7812 */ /* 0x000fc800078ec0ff */
[----:B------:R-:W-:Y:S02]  /*34b00*/  @P0 LOP3.LUT R10, R10, 0x8, RZ, 0xfc, !PT ;  /* 0x000000080a0a0812 */ /* 0x000fe400078efcff */
[----:B------:R-:W-:Y:S01]  /*34b10*/  ISETP.GE.AND P0, PT, R168, UR55, PT ;  /* 0x00000037a8007c0c */ /* 0x000fe2000bf06270 */
[----:B------:R-:W-:Y:S01]  /*34b20*/  STL [R1+0x16f0], R224 ;  /* 0x0016f0e001007387 */ /* 0x000fe20000100800 */
[----:B------:R-:W-:Y:S01]  /*34b30*/  LOP3.LUT R10, R10, 0xfffffffb, RZ, 0xc0, !PT ;  /* 0xfffffffb0a0a7812 */ /* 0x000fe200078ec0ff */
[----:B------:R-:W-:Y:S01]  /*34b40*/  VIADD R170, R171, UR31 ;  /* 0x0000001fabaa7c36 */ /* 0x000fe20008000000 */
[----:B------:R-:W-:Y:S01]  /*34b50*/  ISETP.LT.AND P1, PT, R8, UR10, !P0 ;  /* 0x0000000a08007c0c */ /* 0x000fe2000c721270 */
[----:B------:R-:W-:Y:S01]  /*34b60*/  STL [R1+0x16f4], R223 ;  /* 0x0016f4df01007387 */ /* 0x000fe20000100800 */
[----:B------:R-:W-:Y:S01]  /*34b70*/  ISETP.LT.AND P0, PT, R7, UR56, !P0 ;  /* 0x0000003807007c0c */ /* 0x000fe2000c701270 */
[----:B------:R-:W-:Y:S01]  /*34b80*/  VIADD R169, R170, UR53 ;  /* 0x00000035aaa97c36 */ /* 0x000fe20008000000 */
[----:B------:R-:W-:Y:S01]  /*34b90*/  ULDC UR55, c[0x0][0x248] ;  /* 0x0000920000377ab9 */ /* 0x000fe20000000800 */
[----:B------:R-:W-:Y:S01]  /*34ba0*/  ULDC UR10, c[0x0][0x248] ;  /* 0x00009200000a7ab9 */ /* 0x000fe20000000800 */
[----:B------:R-:W-:-:S07]  /*34bb0*/  ULDC UR31, c[0x0][0x22c] ;  /* 0x00008b00001f7ab9 */ /* 0x000fce0000000800 */
[----:B------:R-:W-:Y:S01]  /*34bc0*/  @P1 LOP3.LUT R10, R10, 0x4, RZ, 0xfc, !PT ;  /* 0x000000040a0a1812 */ /* 0x000fe200078efcff */
[----:B------:R-:W-:Y:S01]  /*34bd0*/  STL [R1+0x16f8], R222 ;  /* 0x0016f8de01007387 */ /* 0x000fe20000100800 */
[----:B------:R-:W-:Y:S01]  /*34be0*/  ULDC UR56, c[0x0][0x248] ;  /* 0x0000920000387ab9 */ /* 0x000fe20000000800 */
[----:B------:R-:W-:Y:S01]  /*34bf0*/  ULDC UR53, c[0x0][0x248] ;  /* 0x0000920000357ab9 */ /* 0x000fe20000000800 */
        /* <DEDUP_REMOVED lines=15> */
[----:B------:R-:W-:Y:S01]  /*34cf0*/  @P0 LOP3.LUT R9, R9, 0x80000000, RZ, 0xfc, !PT ;  /* 0x8000000009090812 */ /* 0x000fe200078efcff */
[----:B------:R-:W-:Y:S01]  /*34d00*/  ULDC UR59, c[0x0][0x248] ;  /* 0x00009200003b7ab9 */ /* 0x000fe20000000800 */
[----:B------:R-:W-:Y:S01]  /*34d10*/  ISETP.GE.AND P0, PT, R166, UR4, PT ;  /* 0x00000004a6007c0c */ /* 0x000fe2000bf06270 */
[----:B------:R-:W-:Y:S01]  /*34d20*/  ULDC UR10, c[0x0][0x248] ;  /* 0x00009200000a7ab9 */ /* 0x000fe20000000800 */
[----:B------:R-:W-:Y:S01]  /*34d30*/  LOP3.LUT R9, R9, 0xbfffffff, RZ, 0xc0, !PT ;  /* 0xbfffffff09097812 */ /* 0x000fe200078ec0ff */
[----:B------:R-:W-:Y:S01]  /*34d40*/  STL [R1+0x1714], R218 ;  /* 0x001714da01007387 */ /* 0x000fe20000100800 */
[----:B------:R-:W-:Y:S01]  /*34d50*/  ISETP.LT.AND P1, PT, R8, UR58, !P0 ;  /* 0x0000003a08007c0c */ /* 0x000fe2000c721270 */
[----:B------:R-:W-:Y:S01]  /*34d60*/  VIADD R166, R167, UR56 ;  /* 0x00000038a7a67c36 */ /* 0x000fe20008000000 */
[----:B------:R-:W-:Y:S01]  /*34d70*/  ISETP.LT.AND P0, PT, R7, UR11, !P0 ;  /* 0x0000000b07007c0c */ /* 0x000fe2000c701270 */
[----:B------:R-:W-:Y:S01]  /*34d80*/  STL [R1+0x171c], R217 ;  /* 0x00171cd901007387 */ /* 0x000fe20000100800 */
[----:B------:R-:W-:Y:S01]  /*34d90*/  ULDC UR11, c[0x0][0x248] ;  /* 0x00009200000b7ab9 */ /* 0x000fe20000000800 */
[----:B------:R-:W-:Y:S01]  /*34da0*/  ULDC UR4, c[0x0][0x248] ;  /* 0x0000920000047ab9 */ /* 0x000fe20000000800 */
[----:B------:R-:W-:-:S07]  /*34db0*/  ULDC UR58, c[0x0][0x248] ;  /* 0x00009200003a7ab9 */ /* 0x000fce0000000800 */
[----:B------:R-:W-:Y:S01]  /*34dc0*/  @P1 LOP3.LUT R9, R9, 0x40000000, RZ, 0xfc, !PT ;  /* 0x4000000009091812 */ /* 0x000fe200078efcff */
[----:B------:R-:W-:-:S03]  /*34dd0*/  ULDC UR56, c[0x0][0x248] ;  /* 0x0000920000387ab9 */ /* 0x000fc60000000800 */
[----:B------:R-:W-:-:S04]  /*34de0*/  LOP3.LUT R9, R9, 0xdfffffff, RZ, 0xc0, !PT ;  /* 0xdfffffff09097812 */ /* 0x000fc800078ec0ff */
[----:B------:R-:W-:Y:S02]  /*34df0*/  @P0 LOP3.LUT R9, R9, 0x20000000, RZ, 0xfc, !PT ;  /* 0x2000000009090812 */ /* 0x000fe400078efcff */
[----:B------:R-:W-:Y:S02]  /*34e00*/  ISETP.GE.AND P0, PT, R165, UR60, PT ;  /* 0x0000003ca5007c0c */ /* 0x000fe4000bf06270 */
        /* <DEDUP_REMOVED lines=9> */
[----:B------:R-:W-:-:S04]  /*34ea0*/  @P1 LOP3.LUT R9, R9, 0x10000000, RZ, 0xfc, !PT ;  /* 0x1000000009091812 */ /* 0x000fc800078efcff */
        /* <DEDUP_REMOVED lines=9> */
[----:B------:R-:W-:-:S07]  /*34f40*/  ULDC UR9, c[0x0][0x248] ;  /* 0x0000920000097ab9 */ /* 0x000fce0000000800 */
[----:B------:R-:W-:Y:S01]  /*34f50*/  @P1 LOP3.LUT R9, R9, 0x4000000, RZ, 0xfc, !PT ;  /* 0x0400000009091812 */ /* 0x000fe200078efcff */
[----:B------:R-:W-:Y:S01]  /*34f60*/  STL [R1+0x1734], R213 ;  /* 0x001734d501007387 */ /* 0x000fe20000100800 */
[----:B------:R-:W-:Y:S01]  /*34f70*/  ISETP.GE.AND P4, PT, R22, UR31, PT ;  /* 0x0000001f16007c0c */ /* 0x000fe2000bf86270 */
[----:B------:R-:W-:Y:S01]  /*34f80*/  ULDC UR13, c[0x0][0x228] ;  /* 0x00008a00000d7ab9 */ /* 0x000fe20000000800 */
[----:B------:R-:W-:-:S04]  /*34f90*/  LOP3.LUT R9, R9, 0xfdffffff, RZ, 0xc0, !PT ;  /* 0xfdffffff09097812 */ /* 0x000fc800078ec0ff */
[----:B------:R-:W-:Y:S02]  /*34fa0*/  @P0 LOP3.LUT R9, R9, 0x2000000, RZ, 0xfc, !PT ;  /* 0x0200000009090812 */ /* 0x000fe400078efcff */
[----:B------:R-:W-:-:S04]  /*34fb0*/  ISETP.GE.AND P0, PT, R163, UR12, PT ;  /* 0x0000000ca3007c0c */ /* 0x000fc8000bf06270 */
[----:B------:R-:W-:Y:S02]  /*34fc0*/  ISETP.LT.AND P2, PT, R8, UR16, !P0 ;  /* 0x0000001008007c0c */ /* 0x000fe4000c741270 */
[----:B------:R-:W-:Y:S02]  /*34fd0*/  ISETP.LT.AND P1, PT, R7, UR18, !P0 ;  /* 0x0000001207007c0c */ /* 0x000fe4000c721270 */
[----:B------:R-:W-:Y:S02]  /*34fe0*/  LOP3.LUT R9, R9, 0xfeffffff, RZ, 0xc0, !PT ;  /* 0xfeffffff09097812 */ /* 0x000fe400078ec0ff */
[----:B------:R-:W-:-:S07]  /*34ff0*/  ISETP.GE.AND P0, PT, R162, UR17, PT ;  /* 0x00000011a2007c0c */ /* 0x000fce000bf06270 */
[----:B------:R-:W-:Y:S02]  /*35000*/  @P2 LOP3.LUT R9, R9, 0x1000000, RZ, 0xfc, !PT ;  /* 0x0100000009092812 */ /* 0x000fe400078efcff */
[----:B------:R-:W-:Y:S02]  /*35010*/  ISETP.LT.AND P2, PT, R8, UR15, !P0 ;  /* 0x0000000f08007c0c */ /* 0x000fe4000c741270 */
[----:B------:R-:W-:-:S04]  /*35020*/  LOP3.LUT R9, R9, 0xff7fffff, RZ, 0xc0, !PT ;  /* 0xff7fffff09097812 */ /* 0x000fc800078ec0ff */
[----:B------:R-:W-:Y:S02]  /*35030*/  @P1 LOP3.LUT R9, R9, 0x800000, RZ, 0xfc, !PT ;  /* 0x0080000009091812 */ /* 0x000fe400078efcff */
[----:B------:R-:W-:Y:S02]  /*35040*/  ISETP.LT.AND P1, PT, R7, UR23, !P0 ;  /* 0x0000001707007c0c */ /* 0x000fe4000c721270 */
[----:B------:R-:W-:Y:S02]  /*35050*/  LOP3.LUT R9, R9, 0xffbfffff, RZ, 0xc0, !PT ;  /* 0xffbfffff09097812 */ /* 0x000fe400078ec0ff */
[----:B------:R-:W-:Y:S02]  /*35060*/  ISETP.GE.AND P0, PT, R161, UR20, PT ;  /* 0x00000014a1007c0c */ /* 0x000fe4000bf06270 */
[----:B------:R-:W-:Y:S02]  /*35070*/  @P2 LOP3.LUT R9, R9, 0x400000, RZ, 0xfc, !PT ;  /* 0x0040000009092812 */ /* 0x000fe400078efcff */
[----:B------:R-:W-:-:S02]  /*35080*/  ISETP.LT.AND P2, PT, R8, UR19, !P0 ;  /* 0x0000001308007c0c */ /* 0x000fc4000c741270 */
        /* <DEDUP_REMOVED lines=12> */
[----:B------:R-:W-:Y:S01]  /*35150*/  @P2 LOP3.LUT R9, R9, 0x40000, RZ, 0xfc, !PT ;  /* 0x0004000009092812 */ /* 0x000fe200078efcff */
[----:B------:R-:W-:Y:S01]  /*35160*/  STL [R1+0x173c], R212 ;  /* 0x00173cd401007387 */ /* 0x000fe20000100800 */
[----:B------:R-:W-:-:S02]  /*35170*/  ISETP.LT.AND P2, PT, R8, UR24, !P0 ;  /* 0x0000001808007c0c */ /* 0x000fc4000c741270 */
[----:B------:R-:W-:Y:S01]  /*35180*/  LOP3.LUT R9, R9, 0xfffdffff, RZ, 0xc0, !PT ;  /* 0xfffdffff09097812 */ /* 0x000fe200078ec0ff */
[----:B------:R-:W-:Y:S04]  /*35190*/  STL [R1+0x1740], R211 ;  /* 0x001740d301007387 */ /* 0x000fe80000100800 */
[----:B------:R-:W-:Y:S01]  /*351a0*/  STL [R1+0x1738], R210 ;  /* 0x001738d201007387 */ /* 0x000fe20000100800 */
[----:B------:R-:W-:-:S03]  /*351b0*/  @P1 LOP3.LUT R9, R9, 0x20000, RZ, 0xfc, !PT ;  /* 0x0002000009091812 */ /* 0x000fc600078efcff */
[----:B------:R-:W-:Y:S04]  /*351c0*/  STL [R1+0x1730], R209 ;  /* 0x001730d101007387 */ /* 0x000fe80000100800 */
[----:B------:R-:W-:Y:S01]  /*351d0*/  STL [R1+0x1728], R208 ;  /* 0x001728d001007387 */ /* 0x000fe20000100800 */
[----:B------:R-:W-:-:S03]  /*351e0*/  ISETP.LT.AND P1, PT, R7, UR40, !P0 ;  /* 0x0000002807007c0c */ /* 0x000fc6000c721270 */
[----:B------:R-:W-:Y:S01]  /*351f0*/  STL [R1+0x1718], R207 ;  /* 0x001718cf01007387 */ /* 0x000fe20000100800 */
[----:B------:R-:W-:-:S03]  /*35200*/  LOP3.LUT R9, R9, 0xfffeffff, RZ, 0xc0, !PT ;  /* 0xfffeffff09097812 */ /* 0x000fc600078ec0ff */
[----:B------:R-:W-:Y:S04]  /*35210*/  STL [R1+0x170c], R206 ;  /* 0x00170cce01007387 */ /* 0x000fe80000100800 */
[----:B------:R-:W-:Y:S04]  /*35220*/  STL [R1+0x1708], R205 ;  /* 0x001708cd01007387 */ /* 0x000fe80000100800 */
[----:B------:R-:W-:Y:S01]  /*35230*/  STL [R1+0x16fc], R204 ;  /* 0x0016fccc01007387 */ /* 0x000fe20000100800 */
[----:B------:R-:W-:-:S03]  /*35240*/  ISETP.GE.AND P0, PT, R158, UR34, PT ;  /* 0x000000229e007c0c */ /* 0x000fc6000bf06270 */
[----:B------:R-:W-:Y:S01]  /*35250*/  STL [R1+0x16ec], R203 ;  /* 0x0016eccb01007387 */ /* 0x000fe20000100800 */
[----:B------:R-:W-:-:S03]  /*35260*/  @P2 LOP3.LUT R9, R9, 0x10000, RZ, 0xfc, !PT ;  /* 0x0001000009092812 */ /* 0x000fc600078efcff */
[----:B------:R-:W-:Y:S04]  /*35270*/  STL [R1+0x16e0], R202 ;  /* 0x0016e0ca01007387 */ /* 0x000fe80000100800 */
[----:B------:R-:W-:Y:S04]  /*35280*/  STL [R1+0x16dc], R201 ;  /* 0x0016dcc901007387 */ /* 0x000fe80000100800 */
[----:B------:R-:W-:Y:S01]  /*35290*/  STL [R1+0x16d0], R200 ;  /* 0x0016d0c801007387 */ /* 0x000fe20000100800 */
[----:B------:R-:W-:-:S03]  /*352a0*/  ISETP.LT.AND P2, PT, R8, UR28, !P0 ;  /* 0x0000001c08007c0c */ /* 0x000fc6000c741270 */
[----:B------:R-:W-:Y:S01]  /*352b0*/  STL [R1+0x16c0], R199 ;  /* 0x0016c0c701007387 */ /* 0x000fe20000100800 */
[----:B------:R-:W-:-:S03]  /*352c0*/  LOP3.LUT R9, R9, 0xffff7fff, RZ, 0xc0, !PT ;  /* 0xffff7fff09097812 */ /* 0x000fc600078ec0ff */
[----:B------:R-:W-:Y:S04]  /*352d0*/  STL [R1+0x16b8], R198 ;  /* 0x0016b8c601007387 */ /* 0x000fe80000100800 */
[----:B------:R-:W-:Y:S04]  /*352e0*/  STL [R1+0x16b0], R197 ;  /* 0x0016b0c501007387 */ /* 0x000fe80000100800 */
[----:B------:R-:W-:Y:S04]  /*352f0*/  STL [R1+0x16a8], R196 ;  /* 0x0016a8c401007387 */ /* 0x000fe80000100800 */
        /* <DEDUP_REMOVED lines=8> */
[----:B------:R-:W-:Y:S01]  /*35380*/  STL [R1+0x1660], R190 ;  /* 0x001660be01007387 */ /* 0x000fe20000100800 */
[----:B------:R-:W-:-:S03]  /*35390*/  VIADD R163, R164, UR5 ;  /* 0x00000005a4a37c36 */ /* 0x000fc60008000000 */
[----:B------:R-:W-:Y:S04]  /*353a0*/  STL [R1+0x165c], R189 ;  /* 0x00165cbd01007387 */ /* 0x000fe80000100800 */
[----:B------:R-:W-:Y:S01]  /*353b0*/  STL [R1+0x1650], R188 ;  /* 0x001650bc01007387 */ /* 0x000fe20000100800 */
[----:B------:R-:W-:-:S03]  /*353c0*/  ISETP.GE.AND P0, PT, R157, UR36, PT ;  /* 0x000000249d007c0c */ /* 0x000fc6000bf06270 */
[----:B------:R-:W-:Y:S01]  /*353d0*/  STL [R1+0x1640], R187 ;  /* 0x001640bb01007387 */ /* 0x000fe20000100800 */
[----:B------:R-:W-:-:S03]  /*353e0*/  @P2 LOP3.LUT R9, R9, 0x4000, RZ, 0xfc, !PT ;  /* 0x0000400009092812 */ /* 0x000fc600078efcff */
[----:B------:R-:W-:Y:S01]  /*353f0*/  STL [R1+0x1638], R186 ;  /* 0x001638ba01007387 */ /* 0x000fe20000100800 */
[----:B------:R-:W-:-:S03]  /*35400*/  VIADD R162, R163, UR59 ;  /* 0x0000003ba3a27c36 */ /* 0x000fc60008000000 */
        /* <DEDUP_REMOVED lines=8> */
[----:B------:R-:W-:Y:S04]  /*35490*/  STL [R1+0x15fc], R180 ;  /* 0x0015fcb401007387 */ /* 0x000fe80000100800 */
        /* <DEDUP_REMOVED lines=10> */
[----:B------:R-:W-:Y:S01]  /*35540*/  VIADD R159, R160, UR4 ;  /* 0x00000004a09f7c36 */ /* 0x000fe20008000000 */
[----:B------:R-:W-:Y:S01]  /*35550*/  @P2 LOP3.LUT R9, R9, 0x1000, RZ, 0xfc, !PT ;  /* 0x0000100009092812 */ /* 0x000fe200078efcff */
[----:B------:R-:W-:Y:S01]  /*35560*/  ULDC UR4, c[0x0][0x22c] ;  /* 0x00008b0000047ab9 */ /* 0x000fe20000000800 */
[----:B------:R-:W-:Y:S04]  /*35570*/  STL [R1+0x15bc], R173 ;  /* 0x0015bcad01007387 */ /* 0x000fe80000100800 */
[----:B------:R-:W-:Y:S04]  /*35580*/  STL [R1+0x15b0], R172 ;  /* 0x0015b0ac01007387 */ /* 0x000fe80000100800 */
[----:B------:R-:W-:Y:S04]  /*35590*/  STL [R1+0x15a4], R171 ;  /* 0x0015a4ab01007387 */ /* 0x000fe80000100800 */
[----:B------:R-:W-:Y:S01]  /*355a0*/  STL [R1+0x159c], R170 ;  /* 0x00159caa01007387 */ /* 0x000fe20000100800 */
[----:B------:R-:W-:-:S03]  /*355b0*/  VIADD R158, R159, UR58 ;  /* 0x0000003a9f9e7c36 */ /* 0x000fc60008000000 */
[----:B------:R-:W-:Y:S04]  /*355c0*/  STL [R1+0x1594], R169 ;  /* 0x001594a901007387 */ /* 0x000fe80000100800 */
[----:B------:R-:W-:Y:S04]  /*355d0*/  STL [R1+0x158c], R168 ;  /* 0x00158ca801007387 */ /* 0x000fe80000100800 */
[----:B------:R-:W-:Y:S01]  /*355e0*/  STL [R1+0x1580], R167 ;  /* 0x001580a701007387 */ /* 0x000fe20000100800 */
[----:B------:R-:W-:-:S03]  /*355f0*/  LOP3.LUT R9, R9, 0xfffff7ff, RZ, 0xc0, !PT ;  /* 0xfffff7ff09097812 */ /* 0x000fc600078ec0ff */
[----:B------:R-:W-:Y:S01]  /*35600*/  STL [R1+0x1574], R166 ;  /* 0x001574a601007387 */ /* 0x000fe20000100800 */
[----:B------:R-:W-:-:S03]  /*35610*/  ISETP.GE.AND P0, PT, R156, UR30, PT ;  /* 0x0000001e9c007c0c */ /* 0x000fc6000bf06270 */
[----:B------:R-:W-:Y:S01]  /*35620*/  STL [R1+0x1570], R165 ;  /* 0x001570a501007387 */ /* 0x000fe20000100800 */
[----:B------:R-:W-:-:S03]  /*35630*/  VIADD R157, R158, UR10 ;  /* 0x0000000a9e9d7c36 */ /* 0x000fc60008000000 */
[----:B------:R-:W-:Y:S04]  /*35640*/  STL [R1+0x1564], R164 ;  /* 0x001564a401007387 */ /* 0x000fe80000100800 */
[----:B------:R-:W-:Y:S01]  /*35650*/  STL [R1+0x1558], R163 ;  /* 0x001558a301007387 */ /* 0x000fe20000100800 */
[----:B------:R-:W-:-:S03]  /*35660*/  @P1 LOP3.LUT R9, R9, 0x800, RZ, 0xfc, !PT ;  /* 0x0000080009091812 */ /* 0x000fc600078efcff */
[----:B------:R-:W-:Y:S01]  /*35670*/  STL [R1+0x1550], R162 ;  /* 0x001550a201007387 */ /* 0x000fe20000100800 */
[----:B------:R-:W-:-:S03]  /*35680*/  ISETP.LT.AND P2, PT, R8, UR29, !P0 ;  /* 0x0000001d08007c0c */ /* 0x000fc6000c741270 */
[----:B------:R-:W-:Y:S01]  /*35690*/  STL [R1+0x1548], R161 ;  /* 0x001548a101007387 */ /* 0x000fe20000100800 */
[----:B------:R-:W-:-:S03]  /*356a0*/  ISETP.LT.AND P1, PT, R7, UR46, !P0 ;  /* 0x0000002e07007c0c */ /* 0x000fc6000c721270 */
[----:B------:R-:W-:Y:S01]  /*356b0*/  STL [R1+0x1540], R160 ;  /* 0x001540a001007387 */ /* 0x000fe20000100800 */
[----:B------:R-:W-:-:S03]  /*356c0*/  ISETP.GE.AND P0, PT, R155, UR43, PT ;  /* 0x0000002b9b007c0c */ /* 0x000fc6000bf06270 */
[----:B------:R-:W-:Y:S04]  /*356d0*/  STL [R1+0x1534], R159 ;  /* 0x0015349f01007387 */ /* 0x000fe80000100800 */
[----:B------:R-:W-:Y:S04]  /*356e0*/  STL [R1+0x1528], R158 ;  /* 0x0015289e01007387 */ /* 0x000fe80000100800 */
[----:B------:R-:W-:Y:S04]  /*356f0*/  STL [R1+0x1524], R157 ;  /* 0x0015249d01007387 */ /* 0x000fe80000100800 */
[----:B------:R-:W3:Y:S01]  /*35700*/  LDL.LU R155, [R1+0x12cc] ;  /* 0x0012cc00019b7983 */ /* 0x000ee20000300800 */
[----:B------:R-:W-:-:S04]  /*35710*/  LOP3.LUT R9, R9, 0xfffffbff, RZ, 0xc0, !PT ;  /* 0xfffffbff09097812 */ /* 0x000fc800078ec0ff */
        /* <DEDUP_REMOVED lines=19> */
[----:B------:R-:W-:-:S04]  /*35850*/  LOP3.LUT R9, R9, 0xfffffff7, RZ, 0xc0, !PT ;  /* 0xfffffff709097812 */ /* 0x000fc800078ec0ff */
[----:B------:R-:W-:Y:S02]  /*35860*/  @P2 LOP3.LUT R9, R9, 0x8, RZ, 0xfc, !PT ;  /* 0x0000000809092812 */ /* 0x000fe400078efcff */
[----:B------:R-:W-:Y:S02]  /*35870*/  ISETP.GE.AND P0, PT, R152, UR49, PT ;  /* 0x0000003198007c0c */ /* 0x000fe4000bf06270 */
[----:B------:R-:W-:-:S04]  /*35880*/  LOP3.LUT R9, R9, 0xfffffffb, RZ, 0xc0, !PT ;  /* 0xfffffffb09097812 */ /* 0x000fc800078ec0ff */
[----:B------:R-:W-:Y:S02]  /*35890*/  @P1 LOP3.LUT R9, R9, 0x4, RZ, 0xfc, !PT ;  /* 0x0000000409091812 */ /* 0x000fe400078efcff */
[----:B------:R-:W-:Y:S01]  /*358a0*/  ISETP.LT.AND P1, PT, R8, UR35, !P0 ;  /* 0x0000002308007c0c */ /* 0x000fe2000c721270 */
[----:B------:R-:W-:Y:S01]  /*358b0*/  VIADD R156, R157, UR60 ;  /* 0x0000003c9d9c7c36 */ /* 0x000fe20008000000 */
[----:B------:R-:W-:Y:S02]  /*358c0*/  ISETP.LT.AND P0, PT, R7, UR54, !P0 ;  /* 0x0000003607007c0c */ /* 0x000fe4000c701270 */
[----:B------:R-:W-:Y:S01]  /*358d0*/  LOP3.LUT R9, R9, 0xfffffffd, RZ, 0xc0, !PT ;  /* 0xfffffffd09097812 */ /* 0x000fe200078ec0ff */
[----:B------:R-:W-:-:S04]  /*358e0*/  VIADD R252, R156, UR14 ;  /* 0x0000000e9cfc7c36 */ /* 0x000fc80008000000 */
[----:B-1----:R-:W-:-:S04]  /*358f0*/  VIADD R231, R252, UR56 ;  /* 0x00000038fce77c36 */ /* 0x002fc80008000000 */
[----:B------:R-:W-:Y:S01]  /*35900*/  @P1 LOP3.LUT R9, R9, 0x2, RZ, 0xfc, !PT ;  /* 0x0000000209091812 */ /* 0x000fe200078efcff */
[----:B--2---:R-:W-:-:S03]  /*35910*/  VIADD R230, R231, UR61 ;  /* 0x0000003de7e67c36 */ /* 0x004fc60008000000 */
[----:B------:R-:W-:Y:S02]  /*35920*/  LOP3.LUT R9, R9, 0xfffffffe, RZ, 0xc0, !PT ;  /* 0xfffffffe09097812 */ /* 0x000fe400078ec0ff */
[----:B------:R-:W-:Y:S02]  /*35930*/  ISETP.GE.AND P2, PT, R23, UR51, PT ;  /* 0x0000003317007c0c */ /* 0x000fe4000bf46270 */
[----:B------:R-:W-:Y:S01]  /*35940*/  @P0 LOP3.LUT R9, R9, 0x1, RZ, 0xfc, !PT ;  /* 0x0000000109090812 */ /* 0x000fe200078efcff */
[----:B------:R-:W-:Y:S01]  /*35950*/  VIADD R23, R230, UR9 ;  /* 0x00000009e6177c36 */ /* 0x000fe20008000000 */
[----:B------:R1:W-:Y:S04]  /*35960*/  STL [R1+0x1518], R156 ;  /* 0x0015189c01007387 */ /* 0x0003e80000100800 */
        /* <DEDUP_REMOVED lines=12> */
[----:B------:R-:W2:Y:S01]  /*35a30*/  LDS.128 R12, [R21] ;  /* 0x00000000150c7984 */ /* 0x000ea20000000c00 */
[----:B------:R-:W-:Y:S01]  /*35a40*/  BAR.SYNC.DEFER_BLOCKING 0x0 ;  /* 0x0000000000007b1d */ /* 0x000fe20000010000 */
[----:B---3--:R-:W-:-:S13]  /*35a50*/  ISETP.GE.AND P0, PT, R251, R155, PT ;  /* 0x0000009bfb00720c */ /* 0x008fda0003f06270 */
[----:B------:R-:W-:-:S05]  /*35a60*/  @P0 LOP3.LUT R20, R20, 0x200000, RZ, 0xfc, !PT ;  /* 0x0020000014140812 */ /* 0x000fca00078efcff */
[----:B------:R-:W-:Y:S04]  /*35a70*/  STL [R1+0x176c], R20 ;  /* 0x00176c1401007387 */ /* 0x000fe80000100800 */
[----:B-1----:R-:W3:Y:S04]  /*35a80*/  LDL.LU R156, [R1+0x550] ;  /* 0x00055000019c7983 */ /* 0x002ee80000300800 */
[----:B------:R-:W3:Y:S04]  /*35a90*/  LDL.LU R157, [R1+0x558] ;  /* 0x00055800019d7983 */ /* 0x000ee80000300800 */
[----:B------:R-:W3:Y:S04]  /*35aa0*/  LDL.LU R158, [R1+0x150] ;  /* 0x00015000019e7983 */ /* 0x000ee80000300800 */
[----:B------:R-:W3:Y:S04]  /*35ab0*/  LDL.LU R159, [R1+0x158] ;  /* 0x00015800019f7983 */ /* 0x000ee80000300800 */
[----:B------:R-:W4:Y:S04]  /*35ac0*/  LDL.LU R152, [R1+0xd54] ;  /* 0x000d540001987983 */ /* 0x000f280000300800 */
[----:B--2---:R-:W-:Y:S04]  /*35ad0*/  STL.64 [R1+0xd40], R12 ;  /* 0x000d400c01007387 */ /* 0x004fe80000100a00 */
[----:B------:R-:W-:Y:S04]  /*35ae0*/  STL.64 [R1+0xd48], R14 ;  /* 0x000d480e01007387 */ /* 0x000fe80000100a00 */
[----:B------:R-:W4:Y:S04]  /*35af0*/  LDL.LU R153, [R1+0xd5c] ;  /* 0x000d5c0001997983 */ /* 0x000f280000300800 */
[----:B------:R-:W4:Y:S04]  /*35b00*/  LDL.LU R154, [R1+0x954] ;  /* 0x00095400019a7983 */ /* 0x000f280000300800 */
[----:B------:R-:W4:Y:S04]  /*35b10*/  LDL.LU R155, [R1+0x95c] ;  /* 0x00095c00019b7983 */ /* 0x000f280000300800 */
[----:B---3--:R1:W-:Y:S01]  /*35b20*/  STSM.16.M88.4 [R0], R156 ;  /* 0x0000009c00007844 */ /* 0x0083e20000000200 */
[----:B------:R-:W-:Y:S06]  /*35b30*/  BAR.SYNC.DEFER_BLOCKING 0x0 ;  /* 0x0000000000007b1d */ /* 0x000fec0000010000 */
[----:B-1----:R-:W2:Y:S04]  /*35b40*/  LDL.LU R156, [R1+0x554] ;  /* 0x00055400019c7983 */ /* 0x002ea80000300800 */
[----:B------:R-:W1:Y:S01]  /*35b50*/  LDS.128 R12, [R21] ;  /* 0x00000000150c7984 */ /* 0x000e620000000c00 */
[----:B------:R-:W-:Y:S06]  /*35b60*/  BAR.SYNC.DEFER_BLOCKING 0x0 ;  /* 0x0000000000007b1d */ /* 0x000fec0000010000 */
[----:B----4-:R3:W-:Y:S04]  /*35b70*/  STSM.16.M88.4 [R0], R152 ;  /* 0x0000009800007844 */ /* 0x0107e80000000200 */
[----:B-1----:R-:W-:Y:S04]  /*35b80*/  STL.64 [R1+0x950], R12 ;  /* 0x0009500c01007387 */ /* 0x002fe80000100a00 */
[----:B------:R-:W-:Y:S01]  /*35b90*/  STL.64 [R1+0x958], R14 ;  /* 0x0009580e01007387 */ /* 0x000fe20000100a00 */
[----:B------:R-:W-:Y:S06]  /*35ba0*/  BAR.SYNC.DEFER_BLOCKING 0x0 ;  /* 0x0000000000007b1d */ /* 0x000fec0000010000 */
[----:B------:R-:W2:Y:S04]  /*35bb0*/  LDL.LU R157, [R1+0x55c] ;  /* 0x00055c00019d7983 */ /* 0x000ea80000300800 */
[----:B------:R-:W2:Y:S04]  /*35bc0*/  LDL.LU R158, [R1+0x154] ;  /* 0x00015400019e7983 */ /* 0x000ea80000300800 */
[----:B------:R-:W2:Y:S04]  /*35bd0*/  LDL.LU R159, [R1+0x15c] ;  /* 0x00015c00019f7983 */ /* 0x000ea80000300800 */
[----:B---3--:R-:W3:Y:S04]  /*35be0*/  LDL.LU R152, [R1+0xd60] ;  /* 0x000d600001987983 */ /* 0x008ee80000300800 */
[----:B------:R-:W1:Y:S01]  /*35bf0*/  LDS.128 R12, [R21] ;  /* 0x00000000150c7984 */ /* 0x000e620000000c00 */
[----:B------:R-:W-:Y:S06]  /*35c00*/  BAR.SYNC.DEFER_BLOCKING 0x0 ;  /* 0x0000000000007b1d */ /* 0x000fec0000010000 */
[----:B-1----:R-:W-:Y:S04]  /*35c10*/  STL.64 [R1+0x550], R12 ;  /* 0x0005500c01007387 */ /* 0x002fe80000100a00 */
[----:B------:R-:W-:Y:S04]  /*35c20*/  STL.64 [R1+0x558], R14 ;  /* 0x0005580e01007387 */ /* 0x000fe80000100a00 */
[----:B------:R-:W3:Y:S04]  /*35c30*/  LDL.LU R153, [R1+0xd68] ;  /* 0x000d680001997983 */ /* 0x000ee80000300800 */
[----:B------:R-:W3:Y:S04]  /*35c40*/  LDL.LU R154, [R1+0x960] ;  /* 0x00096000019a7983 */ /* 0x000ee80000300800 */
[----:B------:R-:W3:Y:S04]  /*35c50*/  LDL.LU R155, [R1+0x968] ;  /* 0x00096800019b7983 */ /* 0x000ee80000300800 */
[----:B--2---:R1:W-:Y:S01]  /*35c60*/  STSM.16.M88.4 [R0], R156 ;  /* 0x0000009c00007844 */ /* 0x0043e20000000200 */
[----:B------:R-:W-:Y:S06]  /*35c70*/  BAR.SYNC.DEFER_BLOCKING 0x0 ;  /* 0x0000000000007b1d */ /* 0x000fec0000010000 */
[----:B-1----:R-:W2:Y:S04]  /*35c80*/  LDL.LU R156, [R1+0x560] ;  /* 0x00056000019c7983 */ /* 0x002ea80000300800 */
[----:B------:R-:W1:Y:S01]  /*35c90*/  LDS.128 R12, [R21] ;  /* 0x00000000150c7984 */ /* 0x000e620000000c00 */
[----:B------:R-:W-:Y:S06]  /*35ca0*/  BAR.SYNC.DEFER_BLOCKING 0x0 ;  /* 0x0000000000007b1d */ /* 0x000fec0000010000 */
[----:B---3--:R3:W-:Y:S04]  /*35cb0*/  STSM.16.M88.4 [R0], R152 ;  /* 0x0000009800007844 */ /* 0x0087e80000000200 */
        /* <DEDUP_REMOVED lines=48> */
[----:B------:R-:W-:Y:S01]  /*35fc0*/  BAR.SYNC.DEFER_BLOCKING 0x0 ;  /* 0x0000000000007b1d */ /* 0x000fe20000010000 */
[----:B-1----:R-:W-:-:S05]  /*35fd0*/  IMAD.MOV.U32 R16, RZ, RZ, R12 ;  /* 0x000000ffff107224 */ /* 0x002fca00078e000c */
[----:B------:R-:W-:Y:S04]  /*35fe0*/  STL [R1+0xd64], R13 ;  /* 0x000d640d01007387 */ /* 0x000fe80000100800 */
[----:B------:R-:W-:Y:S04]  /*35ff0*/  STL.64 [R1+0xd68], R14 ;  /* 0x000d680e01007387 */ /* 0x000fe80000100a00 */
[----:B------:R-:W-:Y:S04]  /*36000*/  STL [R1+0x17a0], R16 ;  /* 0x0017a01001007387 */ /* 0x000fe80000100800 */
        /* <DEDUP_REMOVED lines=50> */
[----:B-1----:R-:W-:Y:S04]  /*36330*/  STL.64 [R1+0x980], R12 ;  /* 0x0009800c01007387 */ /* 0x002fe80000100a00 */
[----:B---3--:R1:W-:Y:S04]  /*36340*/  STSM.16.M88.4 [R0], R152 ;  /* 0x0000009800007844 */ /* 0x0083e80000000200 */
[----:B------:R-:W-:Y:S04]  /*36350*/  STL.64 [R1+0x988], R14 ;  /* 0x0009880e01007387 */ /* 0x000fe80000100a00 */
[----:B------:R-:W2:Y:S01]  /*36360*/  LDL.LU R157, [R1+0x58c] ;  /* 0x00058c00019d7983 */ /* 0x000ea20000300800 */
[----:B------:R-:W-:Y:S06]  /*36370*/  BAR.SYNC.DEFER_BLOCKING 0x0 ;  /* 0x0000000000007b1d */ /* 0x000fec0000010000 */
[----:B------:R-:W2:Y:S04]  /*36380*/  LDL.LU R158, [R1+0x184] ;  /* 0x00018400019e7983 */ /* 0x000ea80000300800 */
[----:B------:R-:W2:Y:S04]  /*36390*/  LDL.LU R159, [R1+0x18c] ;  /* 0x00018c00019f7983 */ /* 0x000ea80000300800 */
[----:B-1----:R-:W3:Y:S04]  /*363a0*/  LDL.LU R152, [R1+0xd90] ;  /* 0x000d900001987983 */ /* 0x002ee80000300800 */
        /* <DEDUP_REMOVED lines=71> */
[----:B------:R-:W-:Y:S01]  /*36820*/  BAR.SYNC.DEFER_BLOCKING 0x0 ;  /* 0x0000000000007b1d */ /* 0x000fe20000010000 */
[----:B-1----:R-:W-:-:S05]  /*36830*/  IMAD.MOV.U32 R18, RZ, RZ, R14 ;  /* 0x000000ffff127224 */ /* 0x002fca00078e000e */
[----:B---3--:R1:W-:Y:S04]  /*36840*/  STSM.16.M88.4 [R0], R152 ;  /* 0x0000009800007844 */ /* 0x0083e80000000200 */
[----:B------:R-:W-:Y:S04]  /*36850*/  STL.64 [R1+0x9a0], R12 ;  /* 0x0009a00c01007387 */ /* 0x000fe80000100a00 */
[----:B------:R-:W-:Y:S01]  /*36860*/  STL [R1+0x9ac], R15 ;  /* 0x0009ac0f01007387 */ /* 0x000fe20000100800 */
[----:B------:R-:W-:Y:S06]  /*36870*/  BAR.SYNC.DEFER_BLOCKING 0x0 ;  /* 0x0000000000007b1d */ /* 0x000fec0000010000 */
[----:B------:R-:W-:Y:S04]  /*36880*/  STL [R1+0x1788], R18 ;  /* 0x0017881201007387 */ /* 0x000fe80000100800 */
[----:B------:R-:W2:Y:S04]  /*36890*/  LDL.LU R157, [R1+0x5ac] ;  /* 0x0005ac00019d7983 */ /* 0x000ea80000300800 */
[----:B------:R-:W2:Y:S04]  /*368a0*/  LDL.LU R158, [R1+0x1a4] ;  /* 0x0001a400019e7983 */ /* 0x000ea80000300800 */
[----:B------:R-:W2:Y:S04]  /*368b0*/  LDL.LU R159, [R1+0x1ac] ;  /* 0x0001ac00019f7983 */ /* 0x000ea80000300800 */
[----:B------:R-:W3:Y:S04]  /*368c0*/  LDS.128 R12, [R21] ;  /* 0x00000000150c7984 */ /* 0x000ee80000000c00 */
[----:B-1----:R-:W4:Y:S01]  /*368d0*/  LDL.LU R152, [R1+0xdb0] ;  /* 0x000db00001987983 */ /* 0x002f220000300800 */
[----:B------:R-:W-:Y:S06]  /*368e0*/  BAR.SYNC.DEFER_BLOCKING 0x0 ;  /* 0x0000000000007b1d */ /* 0x000fec0000010000 */
[----:B---3--:R-:W-:Y:S04]  /*368f0*/  STL.64 [R1+0x5a0], R12 ;  /* 0x0005a00c01007387 */ /* 0x008fe80000100a00 */
[----:B------:R-:W-:Y:S04]  /*36900*/  STL.64 [R1+0x5a8], R14 ;  /* 0x0005a80e01007387 */ /* 0x000fe80000100a00 */
[----:B------:R-:W4:Y:S04]  /*36910*/  LDL.LU R153, [R1+0xdb8] ;  /* 0x000db80001997983 */ /* 0x000f280000300800 */
[----:B------:R-:W4:Y:S04]  /*36920*/  LDL.LU R154, [R1+0x9b0] ;  /* 0x0009b000019a7983 */ /* 0x000f280000300800 */
[----:B------:R-:W4:Y:S04]  /*36930*/  LDL.LU R155, [R1+0x9b8] ;  /* 0x0009b800019b7983 */ /* 0x000f280000300800 */
[----:B--2---:R1:W-:Y:S01]  /*36940*/  STSM.16.M88.4 [R0], R156 ;  /* 0x0000009c00007844 */ /* 0x0043e20000000200 */
[----:B------:R-:W-:Y:S06]  /*36950*/  BAR.SYNC.DEFER_BLOCKING 0x0 ;  /* 0x0000000000007b1d */ /* 0x000fec0000010000 */
[----:B-1----:R-:W2:Y:S04]  /*36960*/  LDL.LU R156, [R1+0x5b0] ;  /* 0x0005b000019c7983 */ /* 0x002ea80000300800 */
[----:B------:R-:W1:Y:S01]  /*36970*/  LDS.128 R12, [R21] ;  /* 0x00000000150c7984 */ /* 0x000e620000000c00 */
[----:B------:R-:W-:Y:S06]  /*36980*/  BAR.SYNC.DEFER_BLOCKING 0x0 ;  /* 0x0000000000007b1d */ /* 0x000fec0000010000 */
[----:B----4-:R3:W-:Y:S01]  /*36990*/  STSM.16.M88.4 [R0], R152 ;  /* 0x0000009800007844 */ /* 0x0107e20000000200 */
[----:B-1----:R-:W-:-:S03]  /*369a0*/  IMAD.MOV.U32 R18, RZ, RZ, R12 ;  /* 0x000000ffff127224 */ /* 0x002fc600078e000c */
[----:B------:R-:W-:Y:S04]  /*369b0*/  STL [R1+0x1a4], R13 ;  /* 0x0001a40d01007387 */ /* 0x000fe80000100800 */
[----:B------:R-:W-:Y:S01]  /*369c0*/  STL.64 [R1+0x1a8], R14 ;  /* 0x0001a80e01007387 */ /* 0x000fe20000100a00 */
[----:B------:R-:W-:Y:S06]  /*369d0*/  BAR.SYNC.DEFER_BLOCKING 0x0 ;  /* 0x0000000000007b1d */ /* 0x000fec0000010000 */
[----:B------:R-:W-:Y:S04]  /*369e0*/  STL [R1+0x178c], R18 ;  /* 0x00178c1201007387 */ /* 0x000fe80000100800 */
[----:B------:R-:W2:Y:S04]  /*369f0*/  LDL.LU R157, [R1+0x5b8] ;  /* 0x0005b800019d7983 */ /* 0x000ea80000300800 */
[----:B------:R-:W2:Y:S04]  /*36a00*/  LDL.LU R158, [R1+0x1b0] ;  /* 0x0001b000019e7983 */ /* 0x000ea80000300800 */
[----:B------:R-:W2:Y:S04]  /*36a10*/  LDL.LU R159, [R1+0x1b8] ;  /* 0x0001b800019f7983 */ /* 0x000ea80000300800 */
[----:B------:R-:W1:Y:S04]  /*36a20*/  LDS.128 R12, [R21] ;  /* 0x00000000150c7984 */ /* 0x000e680000000c00 */
[----:B---3--:R-:W3:Y:S01]  /*36a30*/  LDL.LU R152, [R1+0xdb4] ;  /* 0x000db40001987983 */ /* 0x008ee20000300800 */
        /* <DEDUP_REMOVED lines=71> */
[----:B---3--:R3:W-:Y:S01]  /*36eb0*/  STSM.16.M88.4 [R0], R152 ;  /* 0x0000009800007844 */ /* 0x0087e20000000200 */
[----:B-1----:R-:W-:-:S03]  /*36ec0*/  IMAD.MOV.U32 R19, RZ, RZ, R15 ;  /* 0x000000ffff137224 */ /* 0x002fc600078e000f */
[----:B------:R-:W-:Y:S04]  /*36ed0*/  STL.64 [R1+0x1c0], R12 ;  /* 0x0001c00c01007387 */ /* 0x000fe80000100a00 */
[----:B------:R-:W-:Y:S01]  /*36ee0*/  STL [R1+0x1c8], R14 ;  /* 0x0001c80e01007387 */ /* 0x000fe20000100800 */
        /* <DEDUP_REMOVED lines=115> */
[----:B------:R-:W4:Y:S04]  /*37620*/  LDL.LU R160, [R1+0x200] ;  /* 0x0002000001a07983 */ /* 0x000f280000300800 */
[----:B--2---:R-:W-:Y:S01]  /*37630*/  STSM.16.M88.4 [R0], R156 ;  /* 0x0000009c00007844 */ /* 0x004fe20000000200 */
[----:B------:R-:W-:Y:S06]  /*37640*/  BAR.SYNC.DEFER_BLOCKING 0x0 ;  /* 0x0000000000007b1d */ /* 0x000fec0000010000 */
[----:B------:R-:W1:Y:S02]  /*37650*/  LDS.128 R12, [R21] ;  /* 0x00000000150c7984 */ /* 0x000e640000000c00 */
[----:B------:R-:W-:Y:S06]  /*37660*/  BAR.SYNC.DEFER_BLOCKING 0x0 ;  /* 0x0000000000007b1d */ /* 0x000fec0000010000 */
[----:B---3--:R-:W-:Y:S04]  /*37670*/  STSM.16.M88.4 [R0], R152 ;  /* 0x0000009800007844 */ /* 0x008fe80000000200 */
[----:B-1----:R-:W-:Y:S04]  /*37680*/  STL.64 [R1+0x5f0], R12 ;  /* 0x0005f00c01007387 */ /* 0x002fe80000100a00 */
[----:B------:R-:W-:Y:S01]  /*37690*/  STL.64 [R1+0x5f8], R14 ;  /* 0x0005f80e01007387 */ /* 0x000fe20000100a00 */
[----:B------:R-:W-:Y:S06]  /*376a0*/  BAR.SYNC.DEFER_BLOCKING 0x0 ;  /* 0x0000000000007b1d */ /* 0x000fec0000010000 */
[----:B------:R-:W4:Y:S04]  /*376b0*/  LDL.LU R161, [R1+0x208] ;  /* 0x0002080001a17983 */ /* 0x000f280000300800 */
[----:B------:R-:W2:Y:S04]  /*376c0*/  LDL.LU R156, [R1+0xa04] ;  /* 0x000a0400019c7983 */ /* 0x000ea80000300800 */
[----:B------:R-:W1:Y:S04]  /*376d0*/  LDS.128 R12, [R21] ;  /* 0x00000000150c7984 */ /* 0x000e680000000c00 */
[----:B-1----:R-:W-:Y:S04]  /*376e0*/  STL.64 [R1+0xdf0], R12 ;  /* 0x000df00c01007387 */ /* 0x002fe80000100a00 */
[----:B------:R-:W-:Y:S04]  /*376f0*/  STL.64 [R1+0xdf8], R14 ;  /* 0x000df80e01007387 */ /* 0x000fe80000100a00 */
[----:B------:R-:W2:Y:S04]  /*37700*/  LDL.LU R157, [R1+0xa0c] ;  /* 0x000a0c00019d7983 */ /* 0x000ea80000300800 */
[----:B------:R-:W2:Y:S04]  /*37710*/  LDL.LU R158, [R1+0x604] ;  /* 0x00060400019e7983 */ /* 0x000ea80000300800 */
[----:B------:R-:W2:Y:S01]  /*37720*/  LDL.LU R159, [R1+0x60c] ;  /* 0x00060c00019f7983 */ /* 0x000ea20000300800 */
[----:B------:R-:W-:Y:S01]  /*37730*/  BAR.SYNC.DEFER_BLOCKING 0x0 ;  /* 0x0000000000007b1d */ /* 0x000fe20000010000 */
[----:B------:R-:W-:-:S02]  /*37740*/  IMAD.MOV.U32 R162, RZ, RZ, R24 ;  /* 0x000000ffffa27224 */ /* 0x000fc400078e0018 */
[----:B------:R-:W-:-:S03]  /*37750*/  IMAD.MOV.U32 R163, RZ, RZ, R26 ;  /* 0x000000ffffa37224 */ /* 0x000fc600078e001a */
[----:B------:R-:W3:Y:S01]  /*37760*/  LDL.LU R152, [R1+0x204] ;  /* 0x0002040001987983 */ /* 0x000ee20000300800 */
[----:B------:R-:W-:Y:S02]  /*37770*/  IMAD.MOV.U32 R154, RZ, RZ, R25 ;  /* 0x000000ffff9a7224 */ /* 0x000fe400078e0019 */
[----:B------:R-:W-:Y:S01]  /*37780*/  IMAD.MOV.U32 R155, RZ, RZ, R27 ;  /* 0x000000ffff9b7224 */ /* 0x000fe200078e001b */
[----:B----4-:R-:W-:Y:S01]  /*37790*/  STSM.16.M88.4 [R0], R160 ;  /* 0x000000a000007844 */ /* 0x010fe20000000200 */
[----:B------:R-:W-:Y:S06]  /*377a0*/  BAR.SYNC.DEFER_BLOCKING 0x0 ;  /* 0x0000000000007b1d */ /* 0x000fec0000010000 */
[----:B------:R-:W1:Y:S02]  /*377b0*/  LDS.128 R12, [R21] ;  /* 0x00000000150c7984 */ /* 0x000e640000000c00 */
[----:B------:R-:W-:Y:S06]  /*377c0*/  BAR.SYNC.DEFER_BLOCKING 0x0 ;  /* 0x0000000000007b1d */ /* 0x000fec0000010000 */
[----:B--2---:R-:W-:Y:S04]  /*377d0*/  STSM.16.M88.4 [R0], R156 ;  /* 0x0000009c00007844 */ /* 0x004fe80000000200 */
[----:B-1----:R-:W-:Y:S04]  /*377e0*/  STL.64 [R1+0xa00], R12 ;  /* 0x000a000c01007387 */ /* 0x002fe80000100a00 */
[----:B------:R-:W-:Y:S01]  /*377f0*/  STL.64 [R1+0xa08], R14 ;  /* 0x000a080e01007387 */ /* 0x000fe20000100a00 */
[----:B------:R-:W-:Y:S06]  /*37800*/  BAR.SYNC.DEFER_BLOCKING 0x0 ;  /* 0x0000000000007b1d */ /* 0x000fec0000010000 */
[----:B------:R-:W3:Y:S04]  /*37810*/  LDL.LU R153, [R1+0x20c] ;  /* 0x00020c0001997983 */ /* 0x000ee80000300800 */
[----:B------:R-:W2:Y:S04]  /*37820*/  LDL.LU R24, [R1+0xa10] ;  /* 0x000a100001187983 */ /* 0x000ea80000300800 */
[----:B------:R-:W1:Y:S01]  /*37830*/  LDS.128 R12, [R21] ;  /* 0x00000000150c7984 */ /* 0x000e620000000c00 */
[----:B------:R-:W-:Y:S06]  /*37840*/  BAR.SYNC.DEFER_BLOCKING 0x0 ;  /* 0x0000000000007b1d */ /* 0x000fec0000010000 */
[----:B-1----:R-:W-:Y:S04]  /*37850*/  STL.64 [R1+0x1f0], R12 ;  /* 0x0001f00c01007387 */ /* 0x002fe80000100a00 */
[----:B------:R-:W-:Y:S04]  /*37860*/  STL.64 [R1+0x1f8], R14 ;  /* 0x0001f80e01007387 */ /* 0x000fe80000100a00 */
[----:B------:R-:W2:Y:S04]  /*37870*/  LDL.LU R25, [R1+0xa18] ;  /* 0x000a180001197983 */ /* 0x000ea80000300800 */
[----:B------:R-:W2:Y:S04]  /*37880*/  LDL.LU R26, [R1+0x610] ;  /* 0x00061000011a7983 */ /* 0x000ea80000300800 */
[----:B------:R-:W2:Y:S04]  /*37890*/  LDL.LU R27, [R1+0x618] ;  /* 0x00061800011b7983 */ /* 0x000ea80000300800 */
[----:B---3--:R1:W-:Y:S01]  /*378a0*/  STSM.16.M88.4 [R0], R152 ;  /* 0x0000009800007844 */ /* 0x0083e20000000200 */
[----:B------:R-:W-:Y:S06]  /*378b0*/  BAR.SYNC.DEFER_BLOCKING 0x0 ;  /* 0x0000000000007b1d */ /* 0x000fec0000010000 */
[----:B-1----:R-:W3:Y:S04]  /*378c0*/  LDL.LU R152, [R1+0x210] ;  /* 0x0002100001987983 */ /* 0x002ee80000300800 */
[----:B------:R-:W1:Y:S01]  /*378d0*/  LDS.128 R12, [R21] ;  /* 0x00000000150c7984 */ /* 0x000e620000000c00 */
[----:B------:R-:W-:Y:S06]  /*378e0*/  BAR.SYNC.DEFER_BLOCKING 0x0 ;  /* 0x0000000000007b1d */ /* 0x000fec0000010000 */
[----:B--2---:R2:W-:Y:S04]  /*378f0*/  STSM.16.M88.4 [R0], R24 ;  /* 0x0000001800007844 */ /* 0x0045e80000000200 */
[----:B-1----:R-:W-:Y:S04]  /*37900*/  STL.64 [R1+0x600], R12 ;  /* 0x0006000c01007387 */ /* 0x002fe80000100a00 */
[----:B------:R-:W-:Y:S01]  /*37910*/  STL.64 [R1+0x608], R14 ;  /* 0x0006080e01007387 */ /* 0x000fe20000100a00 */
[----:B------:R-:W-:Y:S06]  /*37920*/  BAR.SYNC.DEFER_BLOCKING 0x0 ;  /* 0x0000000000007b1d */ /* 0x000fec0000010000 */
[----:B------:R-:W3:Y:S04]  /*37930*/  LDL.LU R153, [R1+0x218] ;  /* 0x0002180001997983 */ /* 0x000ee80000300800 */
[----:B--2---:R-:W2:Y:S04]  /*37940*/  LDL.LU R24, [R1+0xa14] ;  /* 0x000a140001187983 */ /* 0x004ea80000300800 */
        /* <DEDUP_REMOVED lines=8> */
[----:B------:R-:W-:-:S05]  /*379d0*/  IMAD.MOV.U32 R155, RZ, RZ, R30 ;  /* 0x000000ffff9b7224 */ /* 0x000fca00078e001e */
        /* <DEDUP_REMOVED lines=20> */
[----:B------:R-:W4:Y:S04]  /*37b20*/  LDL.LU R28, [R1+0x220] ;  /* 0x00022000011c7983 */ /* 0x000f280000300800 */
[----:B---3--:R-:W-:Y:S01]  /*37b30*/  STSM.16.M88.4 [R0], R152 ;  /* 0x0000009800007844 */ /* 0x008fe20000000200 */
[----:B------:R-:W-:Y:S06]  /*37b40*/  BAR.SYNC.DEFER_BLOCKING 0x0 ;  /* 0x0000000000007b1d */ /* 0x000fec0000010000 */
[----:B------:R-:W1:Y:S02]  /*37b50*/  LDS.128 R12, [R21] ;  /* 0x00000000150c7984 */ /* 0x000e640000000c00 */
[----:B------:R-:W-:Y:S06]  /*37b60*/  BAR.SYNC.DEFER_BLOCKING 0x0 ;  /* 0x0000000000007b1d */ /* 0x000fec0000010000 */
[----:B--2---:R2:W-:Y:S04]  /*37b70*/  STSM.16.M88.4 [R0], R24 ;  /* 0x0000001800007844 */ /* 0x0045e80000000200 */
[----:B-1----:R-:W-:Y:S04]  /*37b80*/  STL.64 [R1+0x200], R12 ;  /* 0x0002000c01007387 */ /* 0x002fe80000100a00 */
[----:B------:R-:W-:Y:S01]  /*37b90*/  STL.64 [R1+0x208], R14 ;  /* 0x0002080e01007387 */ /* 0x000fe20000100a00 */
[----:B------:R-:W-:Y:S06]  /*37ba0*/  BAR.SYNC.DEFER_BLOCKING 0x0 ;  /* 0x0000000000007b1d */ /* 0x000fec0000010000 */
[----:B------:R-:W4:Y:S04]  /*37bb0*/  LDL.LU R29, [R1+0x228] ;  /* 0x00022800011d7983 */ /* 0x000f280000300800 */
        /* <DEDUP_REMOVED lines=10> */
[----:B----4-:R1:W-:Y:S01]  /*37c60*/  STSM.16.M88.4 [R0], R28 ;  /* 0x0000001c00007844 */ /* 0x0103e20000000200 */
        /* <DEDUP_REMOVED lines=604> */
[----:B--2---:R2:W-:Y:S01]  /*3a230*/  STSM.16.M88.4 [R0], R24 ;  /* 0x0000001800007844 */ /* 0x0045e20000000200 */
[----:B-1----:R-:W-:-:S03]  /*3a240*/  IMAD.MOV.U32 R252, RZ, RZ, R15 ;  /* 0x000000fffffc7224 */ /* 0x002fc600078e000f */
[----:B------:R-:W-:Y:S04]  /*3a250*/  STL.64 [R1+0xc0], R12 ;  /* 0x0000c00c01007387 */ /* 0x000fe80000100a00 */
[----:B------:R-:W-:Y:S01]  /*3a260*/  STL [R1+0xc8], R14 ;  /* 0x0000c80e01007387 */ /* 0x000fe20000100800 */
[----:B------:R-:W-:Y:S06]  /*3a270*/  BAR.SYNC.DEFER_BLOCKING 0x0 ;  /* 0x0000000000007b1d */ /* 0x000fec0000010000 */
[----:B------:R-:W-:Y:S04]  /*3a280*/  STL [R1+0x175c], R252 ;  /* 0x00175cfc01007387 */ /* 0x000fe80000100800 */
[----:B------:R-:W3:Y:S04]  /*3a290*/  LDL.LU R29, [R1+0x31c] ;  /* 0x00031c00011d7983 */ /* 0x000ee80000300800 */
[----:B--2---:R-:W2:Y:S04]  /*3a2a0*/  LDL.LU R24, [R1+0xb20] ;  /* 0x000b200001187983 */ /* 0x004ea80000300800 */
[----:B------:R-:W1:Y:S02]  /*3a2b0*/  LDS.128 R12, [R21] ;  /* 0x00000000150c7984 */ /* 0x000e640000000c00 */
[----:B-1----:R-:W-:-:S02]  /*3a2c0*/  IMAD.MOV.U32 R252, RZ, RZ, R14 ;  /* 0x000000fffffc7224 */ /* 0x002fc400078e000e */
[----:B------:R-:W-:Y:S01]  /*3a2d0*/  IMAD.MOV.U32 R231, RZ, RZ, R15 ;  /* 0x000000ffffe77224 */ /* 0x000fe200078e000f */
[----:B------:R-:W-:Y:S04]  /*3a2e0*/  STL.64 [R1+0x80], R12 ;  /* 0x0000800c01007387 */ /* 0x000fe80000100a00 */
[----:B------:R-:W-:Y:S04]  /*3a2f0*/  STL [R1+0x1760], R252 ;  /* 0x001760fc01007387 */ /* 0x000fe80000100800 */
[----:B------:R-:W-:Y:S04]  /*3a300*/  STL [R1+0x1758], R231 ;  /* 0x001758e701007387 */ /* 0x000fe80000100800 */
        /* <DEDUP_REMOVED lines=11> */
[----:B--2---:R2:W-:Y:S02]  /*3a3c0*/  STSM.16.M88.4 [R0], R24 ;  /* 0x0000001800007844 */ /* 0x0045e40000000200 */
[----:B------:R-:W-:Y:S01]  /*3a3d0*/  BAR.SYNC.DEFER_BLOCKING 0x0 ;  /* 0x0000000000007b1d */ /* 0x000fe20000010000 */
[----:B-1----:R-:W-:-:S02]  /*3a3e0*/  IMAD.MOV.U32 R230, RZ, RZ, R15 ;  /* 0x000000ffffe67224 */ /* 0x002fc400078e000f */
[----:B------:R-:W-:Y:S02]  /*3a3f0*/  IMAD.MOV.U32 R252, RZ, RZ, R13 ;  /* 0x000000fffffc7224 */ /* 0x000fe400078e000d */
[----:B------:R-:W-:Y:S01]  /*3a400*/  IMAD.MOV.U32 R231, RZ, RZ, R14 ;  /* 0x000000ffffe77224 */ /* 0x000fe200078e000e */
[----:B------:R-:W-:Y:S04]  /*3a410*/  STL [R1+0x20], R12 ;  /* 0x0000200c01007387 */ /* 0x000fe80000100800 */
[----:B------:R-:W4:Y:S04]  /*3a420*/  LDL.LU R13, [R1+0x12c8] ;  /* 0x0012c800010d7983 */ /* 0x000f280000300800 */
[----:B------:R-:W4:Y:S04]  /*3a430*/  LDL.LU R16, [R1+0xe00] ;  /* 0x000e000001107983 */ /* 0x000f280000300800 */
[----:B------:R-:W4:Y:S04]  /*3a440*/  LDL.LU R14, [R1+0x1744] ;  /* 0x00174400010e7983 */ /* 0x000f280000300800 */
[----:B------:R-:W-:Y:S04]  /*3a450*/  STL [R1+0x1774], R230 ;  /* 0x001774e601007387 */ /* 0x000fe80000100800 */
[----:B------:R-:W-:Y:S04]  /*3a460*/  STL [R1+0x1768], R231 ;  /* 0x001768e701007387 */ /* 0x000fe80000100800 */
[----:B------:R-:W-:Y:S04]  /*3a470*/  STL [R1+0x1764], R252 ;  /* 0x001764fc01007387 */ /* 0x000fe80000100800 */
[----:B------:R-:W3:Y:S04]  /*3a480*/  LDL.LU R29, [R1+0x328] ;  /* 0x00032800011d7983 */ /* 0x000ee80000300800 */
[----:B------:R-:W1:Y:S04]  /*3a490*/  LDS.128 R248, [R21] ;  /* 0x0000000015f87984 */ /* 0x000e680000000c00 */
[----:B--2---:R-:W2:Y:S04]  /*3a4a0*/  LDL.LU R24, [R1+0xb24] ;  /* 0x000b240001187983 */ /* 0x004ea80000300800 */
[----:B-1----:R-:W-:Y:S04]  /*3a4b0*/  STL [R1+0x17a8], R248 ;  /* 0x0017a8f801007387 */ /* 0x002fe80000100800 */
[----:B------:R-:W-:Y:S04]  /*3a4c0*/  STL [R1+0x1794], R249 ;  /* 0x001794f901007387 */ /* 0x000fe80000100800 */
        /* <DEDUP_REMOVED lines=11> */
[----:B------:R-:W3:Y:S04]  /*3a580*/  LDL.LU R29, [R1+0x32c] ;  /* 0x00032c00011d7983 */ /* 0x000ee80000300800 */
[----:B------:R-:W1:Y:S01]  /*3a590*/  LDS.128 R244, [R21] ;  /* 0x0000000015f47984 */ /* 0x000e620000000c00 */
[----:B------:R-:W-:Y:S06]  /*3a5a0*/  BAR.SYNC.DEFER_BLOCKING 0x0 ;  /* 0x0000000000007b1d */ /* 0x000fec0000010000 */
[----:B--2---:R2:W-:Y:S02]  /*3a5b0*/  STSM.16.M88.4 [R0], R24 ;  /* 0x0000001800007844 */ /* 0x0045e40000000200 */
[----:B------:R-:W-:Y:S06]  /*3a5c0*/  BAR.SYNC.DEFER_BLOCKING 0x0 ;  /* 0x0000000000007b1d */ /* 0x000fec0000010000 */
[----:B--2---:R-:W2:Y:S04]  /*3a5d0*/  LDL.LU R24, [R1+0xb30] ;  /* 0x000b300001187983 */ /* 0x004ea80000300800 */
[----:B------:R-:W2:Y:S04]  /*3a5e0*/  LDL.LU R25, [R1+0xb38] ;  /* 0x000b380001197983 */ /* 0x000ea80000300800 */
[----:B------:R-:W2:Y:S04]  /*3a5f0*/  LDL.LU R26, [R1+0x730] ;  /* 0x00073000011a7983 */ /* 0x000ea80000300800 */
[----:B------:R-:W2:Y:S04]  /*3a600*/  LDL.LU R27, [R1+0x738] ;  /* 0x00073800011b7983 */ /* 0x000ea80000300800 */
[----:B------:R-:W1:Y:S01]  /*3a610*/  LDS.128 R240, [R21] ;  /* 0x0000000015f07984 */ /* 0x000e620000000c00 */
[----:B------:R-:W-:-:S02]  /*3a620*/  IMAD.MOV.U32 R30, RZ, RZ, R97 ;  /* 0x000000ffff1e7224 */ /* 0x000fc400078e0061 */
[----:B------:R-:W-:Y:S01]  /*3a630*/  IMAD.MOV.U32 R31, RZ, RZ, R99 ;  /* 0x000000ffff1f7224 */ /* 0x000fe200078e0063 */
[----:B------:R-:W-:Y:S06]  /*3a640*/  BAR.SYNC.DEFER_BLOCKING 0x0 ;  /* 0x0000000000007b1d */ /* 0x000fec0000010000 */
[----:B---3--:R3:W-:Y:S02]  /*3a650*/  STSM.16.M88.4 [R0], R28 ;  /* 0x0000001c00007844 */ /* 0x0087e40000000200 */
[----:B------:R-:W-:Y:S06]  /*3a660*/  BAR.SYNC.DEFER_BLOCKING 0x0 ;  /* 0x0000000000007b1d */ /* 0x000fec0000010000 */
[----:B---3--:R-:W3:Y:S04]  /*3a670*/  LDL.LU R28, [R1+0x330] ;  /* 0x00033000011c7983 */ /* 0x008ee80000300800 */
        /* <DEDUP_REMOVED lines=57> */
[----:B------:R-:W4:Y:S04]  /*3aa10*/  LDL.LU R32, [R1+0x350] ;  /* 0x0003500001207983 */ /* 0x000f280000300800 */
[----:B------:R-:W4:Y:S04]  /*3aa20*/  LDL.LU R33, [R1+0x358] ;  /* 0x0003580001217983 */ /* 0x000f280000300800 */
        /* <DEDUP_REMOVED lines=8> */
[----:B------:R-:W3:Y:S04]  /*3aab0*/  LDL.LU R30, [R1+0x754] ;  /* 0x00075400011e7983 */ /* 0x000ee80000300800 */
[----:B------:R-:W3:Y:S04]  /*3aac0*/  LDL.LU R31, [R1+0x75c] ;  /* 0x00075c00011f7983 */ /* 0x000ee80000300800 */
[----:B------:R-:W1:Y:S01]  /*3aad0*/  LDS.128 R200, [R21] ;  /* 0x0000000015c87984 */ /* 0x000e620000000c00 */
[----:B------:R-:W-:Y:S06]  /*3aae0*/  BAR.SYNC.DEFER_BLOCKING 0x0 ;  /* 0x0000000000007b1d */ /* 0x000fec0000010000 */
[----:B--2---:R2:W-:Y:S02]  /*3aaf0*/  STSM.16.M88.4 [R0], R24 ;  /* 0x0000001800007844 */ /* 0x0045e40000000200 */
[----:B------:R-:W-:Y:S06]  /*3ab00*/  BAR.SYNC.DEFER_BLOCKING 0x0 ;  /* 0x0000000000007b1d */ /* 0x000fec0000010000 */
[----:B--2---:R-:W2:Y:S04]  /*3ab10*/  LDL.LU R24, [R1+0x354] ;  /* 0x0003540001187983 */ /* 0x004ea80000300800 */
[----:B------:R-:W2:Y:S04]  /*3ab20*/  LDL.LU R25, [R1+0x35c] ;  /* 0x00035c0001197983 */ /* 0x000ea80000300800 */
[----:B------:R-:W1:Y:S01]  /*3ab30*/  LDS.128 R196, [R21] ;  /* 0x0000000015c47984 */ /* 0x000e620000000c00 */
[----:B------:R-:W-:-:S02]  /*3ab40*/  IMAD.MOV.U32 R34, RZ, RZ, R108 ;  /* 0x000000ffff227224 */ /* 0x000fc400078e006c */
[----:B------:R-:W-:Y:S01]  /*3ab50*/  IMAD.MOV.U32 R35, RZ, RZ, R110 ;  /* 0x000000ffff237224 */ /* 0x000fe200078e006e */
[----:B------:R-:W-:Y:S06]  /*3ab60*/  BAR.SYNC.DEFER_BLOCKING 0x0 ;  /* 0x0000000000007b1d */ /* 0x000fec0000010000 */
[----:B----4-:R-:W-:Y:S02]  /*3ab70*/  STSM.16.M88.4 [R0], R32 ;  /* 0x0000002000007844 */ /* 0x010fe40000000200 */
[----:B------:R-:W-:Y:S06]  /*3ab80*/  BAR.SYNC.DEFER_BLOCKING 0x0 ;  /* 0x0000000000007b1d */ /* 0x000fec0000010000 */
[----:B------:R-:W4:Y:S02]  /*3ab90*/  LDS.128 R192, [R21] ;  /* 0x0000000015c07984 */ /* 0x000f240000000c00 */
[----:B------:R-:W-:Y:S01]  /*3aba0*/  BAR.SYNC.DEFER_BLOCKING 0x0 ;  /* 0x0000000000007b1d */ /* 0x000fe20000010000 */
[----:B------:R-:W-:-:S02]  /*3abb0*/  IMAD.MOV.U32 R26, RZ, RZ, R109 ;  /* 0x000000ffff1a7224 */ /* 0x000fc400078e006d */
[----:B------:R-:W-:-:S03]  /*3abc0*/  IMAD.MOV.U32 R27, RZ, RZ, R111 ;  /* 0x000000ffff1b7224 */ /* 0x000fc600078e006f */
[----:B---3--:R3:W-:Y:S02]  /*3abd0*/  STSM.16.M88.4 [R0], R28 ;  /* 0x0000001c00007844 */ /* 0x0087e40000000200 */
[----:B------:R-:W-:Y:S06]  /*3abe0*/  BAR.SYNC.DEFER_BLOCKING 0x0 ;  /* 0x0000000000007b1d */ /* 0x000fec0000010000 */
[----:B---3--:R-:W3:Y:S04]  /*3abf0*/  LDL.LU R28, [R1+0xb60] ;  /* 0x000b6000011c7983 */ /* 0x008ee80000300800 */
[----:B------:R-:W3:Y:S04]  /*3ac00*/  LDL.LU R29, [R1+0xb68] ;  /* 0x000b6800011d7983 */ /* 0x000ee80000300800 */
[----:B------:R-:W3:Y:S04]  /*3ac10*/  LDL.LU R30, [R1+0x760] ;  /* 0x00076000011e7983 */ /* 0x000ee80000300800 */
[----:B------:R-:W3:Y:S04]  /*3ac20*/  LDL.LU R31, [R1+0x768] ;  /* 0x00076800011f7983 */ /* 0x000ee80000300800 */
[----:B------:R-:W4:Y:S01]  /*3ac30*/  LDS.128 R188, [R21] ;  /* 0x0000000015bc7984 */ /* 0x000f220000000c00 */
[----:B------:R-:W-:Y:S06]  /*3ac40*/  BAR.SYNC.DEFER_BLOCKING 0x0 ;  /* 0x0000000000007b1d */ /* 0x000fec0000010000 */
[----:B--2---:R2:W-:Y:S02]  /*3ac50*/  STSM.16.M88.4 [R0], R24 ;  /* 0x0000001800007844 */ /* 0x0045e40000000200 */
[----:B------:R-:W-:Y:S06]  /*3ac60*/  BAR.SYNC.DEFER_BLOCKING 0x0 ;  /* 0x0000000000007b1d */ /* 0x000fec0000010000 */
[----:B--2---:R-:W2:Y:S04]  /*3ac70*/  LDL.LU R24, [R1+0x360] ;  /* 0x0003600001187983 */ /* 0x004ea80000300800 */
[----:B------:R-:W2:Y:S04]  /*3ac80*/  LDL.LU R25, [R1+0x368] ;  /* 0x0003680001197983 */ /* 0x000ea80000300800 */
[----:B------:R-:W4:Y:S01]  /*3ac90*/  LDS.128 R184, [R21] ;  /* 0x0000000015b87984 */ /* 0x000f220000000c00 */
        /* <DEDUP_REMOVED lines=31> */
[----:B------:R-:W4:Y:S04]  /*3ae90*/  LDL.LU R32, [R1+0xb74] ;  /* 0x000b740001207983 */ /* 0x000f280000300800 */
[----:B------:R-:W4:Y:S04]  /*3aea0*/  LDL.LU R33, [R1+0xb7c] ;  /* 0x000b7c0001217983 */ /* 0x000f280000300800 */
[----:B------:R-:W4:Y:S04]  /*3aeb0*/  LDL.LU R34, [R1+0x774] ;  /* 0x0007740001227983 */ /* 0x000f280000300800 */
[----:B------:R-:W4:Y:S04]  /*3aec0*/  LDL.LU R35, [R1+0x77c] ;  /* 0x00077c0001237983 */ /* 0x000f280000300800 */
[----:B------:R-:W1:Y:S01]  /*3aed0*/  LDS.128 R168, [R21] ;  /* 0x0000000015a87984 */ /* 0x000e620000000c00 */
[----:B------:R-:W-:Y:S01]  /*3aee0*/  BAR.SYNC.DEFER_BLOCKING 0x0 ;  /* 0x0000000000007b1d */ /* 0x000fe20000010000 */
[----:B------:R-:W-:-:S02]  /*3aef0*/  IMAD.MOV.U32 R26, RZ, RZ, R116 ;  /* 0x000000ffff1a7224 */ /* 0x000fc400078e0074 */
[----:B------:R-:W-:-:S03]  /*3af00*/  IMAD.MOV.U32 R27, RZ, RZ, R118 ;  /* 0x000000ffff1b7224 */ /* 0x000fc600078e0076 */
[----:B------:R-:W4:Y:S04]  /*3af10*/  LDL.LU R36, [R1+0x374] ;  /* 0x0003740001247983 */ /* 0x000f280000300800 */
[----:B------:R-:W4:Y:S04]  /*3af20*/  LDL.LU R37, [R1+0x37c] ;  /* 0x00037c0001257983 */ /* 0x000f280000300800 */
[----:B---3--:R-:W-:Y:S01]  /*3af30*/  STSM.16.M88.4 [R0], R28 ;  /* 0x0000001c00007844 */ /* 0x008fe20000000200 */
[----:B------:R-:W-:Y:S06]  /*3af40*/  BAR.SYNC.DEFER_BLOCKING 0x0 ;  /* 0x0000000000007b1d */ /* 0x000fec0000010000 */
[----:B------:R-:W3:Y:S02]  /*3af50*/  LDS.128 R28, [R21] ;  /* 0x00000000151c7984 */ /* 0x000ee40000000c00 */
[----:B------:R-:W-:Y:S06]  /*3af60*/  BAR.SYNC.DEFER_BLOCKING 0x0 ;  /* 0x0000000000007b1d */ /* 0x000fec0000010000 */
[----:B--2---:R-:W-:Y:S02]  /*3af70*/  STSM.16.M88.4 [R0], R24 ;  /* 0x0000001800007844 */ /* 0x004fe40000000200 */
[----:B------:R-:W-:Y:S06]  /*3af80*/  BAR.SYNC.DEFER_BLOCKING 0x0 ;  /* 0x0000000000007b1d */ /* 0x000fec0000010000 */
[----:B------:R-:W2:Y:S02]  /*3af90*/  LDS.128 R24, [R21] ;  /* 0x0000000015187984 */ /* 0x000ea40000000c00 */
[----:B------:R-:W-:Y:S06]  /*3afa0*/  BAR.SYNC.DEFER_BLOCKING 0x0 ;  /* 0x0000000000007b1d */ /* 0x000fec0000010000 */
[----:B----4-:R4:W-:Y:S02]  /*3afb0*/  STSM.16.M88.4 [R0], R32 ;  /* 0x0000002000007844 */ /* 0x0109e40000000200 */
[----:B------:R-:W-:Y:S06]  /*3afc0*/  BAR.SYNC.DEFER_BLOCKING 0x0 ;  /* 0x0000000000007b1d */ /* 0x000fec0000010000 */
[----:B----4-:R-:W4:Y:S04]  /*3afd0*/  LDL.LU R32, [R1+0xb80] ;  /* 0x000b800001207983 */ /* 0x010f280000300800 */
[----:B------:R-:W4:Y:S04]  /*3afe0*/  LDL.LU R33, [R1+0xb88] ;  /* 0x000b880001217983 */ /* 0x000f280000300800 */
[----:B------:R-:W4:Y:S04]  /*3aff0*/  LDL.LU R34, [R1+0x780] ;  /* 0x0007800001227983 */ /* 0x000f280000300800 */
[----:B------:R-:W4:Y:S04]  /*3b000*/  LDL.LU R35, [R1+0x788] ;  /* 0x0007880001237983 */ /* 0x000f280000300800 */
[----:B------:R-:W3:Y:S04]  /*3b010*/  LDL.LU R44, [R1+0x380] ;  /* 0x00038000012c7983 */ /* 0x000ee80000300800 */
[----:B------:R-:W3:Y:S04]  /*3b020*/  LDL.LU R45, [R1+0x388] ;  /* 0x00038800012d7983 */ /* 0x000ee80000300800 */
[----:B------:R-:W2:Y:S04]  /*3b030*/  LDL.LU R48, [R1+0xb84] ;  /* 0x000b840001307983 */ /* 0x000ea80000300800 */
[----:B------:R-:W2:Y:S04]  /*3b040*/  LDL.LU R49, [R1+0xb8c] ;  /* 0x000b8c0001317983 */ /* 0x000ea80000300800 */
[----:B------:R-:W2:Y:S04]  /*3b050*/  LDL.LU R50, [R1+0x784] ;  /* 0x0007840001327983 */ /* 0x000ea80000300800 */
[----:B------:R-:W2:Y:S04]  /*3b060*/  LDL.LU R51, [R1+0x78c] ;  /* 0x00078c0001337983 */ /* 0x000ea80000300800 */
[----:B------:R-:W1:Y:S01]  /*3b070*/  LDS.128 R40, [R21] ;  /* 0x0000000015287984 */ /* 0x000e620000000c00 */
[----:B------:R-:W-:-:S02]  /*3b080*/  IMAD.MOV.U32 R38, RZ, RZ, R117 ;  /* 0x000000ffff267224 */ /* 0x000fc400078e0075 */
[----:B------:R-:W-:Y:S01]  /*3b090*/  IMAD.MOV.U32 R39, RZ, RZ, R119 ;  /* 0x000000ffff277224 */ /* 0x000fe200078e0077 */
[----:B------:R-:W-:Y:S01]  /*3b0a0*/  BAR.SYNC.DEFER_BLOCKING 0x0 ;  /* 0x0000000000007b1d */ /* 0x000fe20000010000 */
[----:B------:R-:W-:Y:S02]  /*3b0b0*/  IMAD.MOV.U32 R46, RZ, RZ, R120 ;  /* 0x000000ffff2e7224 */ /* 0x000fe400078e0078 */
[----:B------:R-:W-:-:S03]  /*3b0c0*/  IMAD.MOV.U32 R47, RZ, RZ, R122 ;  /* 0x000000ffff2f7224 */ /* 0x000fc600078e007a */
[----:B------:R-:W2:Y:S04]  /*3b0d0*/  LDL.LU R52, [R1+0x384] ;  /* 0x0003840001347983 */ /* 0x000ea80000300800 */
[----:B------:R-:W2:Y:S04]  /*3b0e0*/  LDL.LU R53, [R1+0x38c] ;  /* 0x00038c0001357983 */ /* 0x000ea80000300800 */
[----:B------:R-:W-:Y:S01]  /*3b0f0*/  STSM.16.M88.4 [R0], R36 ;  /* 0x0000002400007844 */ /* 0x000fe20000000200 */
[----:B------:R-:W-:Y:S06]  /*3b100*/  BAR.SYNC.DEFER_BLOCKING 0x0 ;  /* 0x0000000000007b1d */ /* 0x000fec0000010000 */
[----:B------:R-:W1:Y:S02]  /*3b110*/  LDS.128 R36, [R21] ;  /* 0x0000000015247984 */ /* 0x000e640000000c00 */
[----:B------:R-:W-:Y:S06]  /*3b120*/  BAR.SYNC.DEFER_BLOCKING 0x0 ;  /* 0x0000000000007b1d */ /* 0x000fec0000010000 */
[----:B----4-:R-:W-:Y:S02]  /*3b130*/  STSM.16.M88.4 [R0], R32 ;  /* 0x0000002000007844 */ /* 0x010fe40000000200 */
[----:B------:R-:W-:Y:S06]  /*3b140*/  BAR.SYNC.DEFER_BLOCKING 0x0 ;  /* 0x0000000000007b1d */ /* 0x000fec0000010000 */
[----:B------:R-:W4:Y:S02]  /*3b150*/  LDS.128 R32, [R21] ;  /* 0x0000000015207984 */ /* 0x000f240000000c00 */
[----:B------:R-:W-:Y:S06]  /*3b160*/  BAR.SYNC.DEFER_BLOCKING 0x0 ;  /* 0x0000000000007b1d */ /* 0x000fec0000010000 */
[----:B---3--:R-:W-:Y:S02]  /*3b170*/  STSM.16.M88.4 [R0], R44 ;  /* 0x0000002c00007844 */ /* 0x008fe40000000200 */
[----:B------:R-:W-:Y:S06]  /*3b180*/  BAR.SYNC.DEFER_BLOCKING 0x0 ;  /* 0x0000000000007b1d */ /* 0x000fec0000010000 */
[----:B------:R-:W3:Y:S02]  /*3b190*/  LDS.128 R44, [R21] ;  /* 0x00000000152c7984 */ /* 0x000ee40000000c00 */
        /* <DEDUP_REMOVED lines=9> */
[----:B------:R-:W3:Y:S04]  /*3b230*/  LDL.LU R64, [R1+0xb94] ;  /* 0x000b940001407983 */ /* 0x000ee80000300800 */
[----:B------:R-:W3:Y:S04]  /*3b240*/  LDL.LU R65, [R1+0xb9c] ;  /* 0x000b9c0001417983 */ /* 0x000ee80000300800 */
[----:B------:R-:W3:Y:S04]  /*3b250*/  LDL.LU R66, [R1+0x794] ;  /* 0x0007940001427983 */ /* 0x000ee80000300800 */
[----:B------:R-:W3:Y:S04]  /*3b260*/  LDL.LU R67, [R1+0x79c] ;  /* 0x00079c0001437983 */ /* 0x000ee80000300800 */
[----:B------:R-:W1:Y:S01]  /*3b270*/  LDS.128 R56, [R21] ;  /* 0x0000000015387984 */ /* 0x000e620000000c00 */
[----:B------:R-:W-:-:S02]  /*3b280*/  IMAD.MOV.U32 R54, RZ, RZ, R121 ;  /* 0x000000ffff367224 */ /* 0x000fc400078e0079 */
[----:B------:R-:W-:Y:S01]  /*3b290*/  IMAD.MOV.U32 R55, RZ, RZ, R123 ;  /* 0x000000ffff377224 */ /* 0x000fe200078e007b */
[----:B------:R-:W-:Y:S01]  /*3b2a0*/  BAR.SYNC.DEFER_BLOCKING 0x0 ;  /* 0x0000000000007b1d */ /* 0x000fe20000010000 */
[----:B------:R-:W-:Y:S02]  /*3b2b0*/  IMAD.MOV.U32 R62, RZ, RZ, R124 ;  /* 0x000000ffff3e7224 */ /* 0x000fe400078e007c */
[----:B------:R-:W-:-:S03]  /*3b2c0*/  IMAD.MOV.U32 R63, RZ, RZ, R126 ;  /* 0x000000ffff3f7224 */ /* 0x000fc600078e007e */
[----:B------:R-:W3:Y:S04]  /*3b2d0*/  LDL.LU R68, [R1+0x394] ;  /* 0x0003940001447983 */ /* 0x000ee80000300800 */
[----:B------:R-:W3:Y:S04]  /*3b2e0*/  LDL.LU R69, [R1+0x39c] ;  /* 0x00039c0001457983 */ /* 0x000ee80000300800 */
[----:B------:R-:W-:Y:S01]  /*3b2f0*/  STSM.16.M88.4 [R0], R52 ;  /* 0x0000003400007844 */ /* 0x000fe20000000200 */
[----:B------:R-:W-:Y:S06]  /*3b300*/  BAR.SYNC.DEFER_BLOCKING 0x0 ;  /* 0x0000000000007b1d */ /* 0x000fec0000010000 */
[----:B------:R-:W1:Y:S02]  /*3b310*/  LDS.128 R52, [R21] ;  /* 0x0000000015347984 */ /* 0x000e640000000c00 */
[----:B------:R-:W-:Y:S06]  /*3b320*/  BAR.SYNC.DEFER_BLOCKING 0x0 ;  /* 0x0000000000007b1d */ /* 0x000fec0000010000 */
[----:B--2---:R-:W-:Y:S02]  /*3b330*/  STSM.16.M88.4 [R0], R48 ;  /* 0x0000003000007844 */ /* 0x004fe40000000200 */
[----:B------:R-:W-:Y:S06]  /*3b340*/  BAR.SYNC.DEFER_BLOCKING 0x0 ;  /* 0x0000000000007b1d */ /* 0x000fec0000010000 */
[----:B------:R-:W2:Y:S02]  /*3b350*/  LDS.128 R48, [R21] ;  /* 0x0000000015307984 */ /* 0x000ea40000000c00 */
[----:B------:R-:W-:Y:S06]  /*3b360*/  BAR.SYNC.DEFER_BLOCKING 0x0 ;  /* 0x0000000000007b1d */ /* 0x000fec0000010000 */
[----:B----4-:R-:W-:Y:S02]  /*3b370*/  STSM.16.M88.4 [R0], R60 ;  /* 0x0000003c00007844 */ /* 0x010fe40000000200 */
[----:B------:R-:W-:Y:S06]  /*3b380*/  BAR.SYNC.DEFER_BLOCKING 0x0 ;  /* 0x0000000000007b1d */ /* 0x000fec0000010000 */
[----:B------:R-:W4:Y:S02]  /*3b390*/  LDS.128 R60, [R21] ;  /* 0x00000000153c7984 */ /* 0x000f240000000c00 */
[----:B------:R-:W-:Y:S06]  /*3b3a0*/  BAR.SYNC.DEFER_BLOCKING 0x0 ;  /* 0x0000000000007b1d */ /* 0x000fec0000010000 */
[----:B---3--:R3:W-:Y:S02]  /*3b3b0*/  STSM.16.M88.4 [R0], R64 ;  /* 0x0000004000007844 */ /* 0x0087e40000000200 */
[----:B------:R-:W-:Y:S06]  /*3b3c0*/  BAR.SYNC.DEFER_BLOCKING 0x0 ;  /* 0x0000000000007b1d */ /* 0x000fec0000010000 */
[----:B---3--:R-:W3:Y:S04]  /*3b3d0*/  LDL.LU R64, [R1+0xba0] ;  /* 0x000ba00001407983 */ /* 0x008ee80000300800 */
[----:B------:R-:W3:Y:S04]  /*3b3e0*/  LDL.LU R65, [R1+0xba8] ;  /* 0x000ba80001417983 */ /* 0x000ee80000300800 */
[----:B------:R-:W3:Y:S04]  /*3b3f0*/  LDL.LU R66, [R1+0x7a0] ;  /* 0x0007a00001427983 */ /* 0x000ee80000300800 */
[----:B------:R-:W3:Y:S04]  /*3b400*/  LDL.LU R67, [R1+0x7a8] ;  /* 0x0007a80001437983 */ /* 0x000ee80000300800 */
[----:B------:R-:W2:Y:S04]  /*3b410*/  LDL.LU R76, [R1+0x3a0] ;  /* 0x0003a000014c7983 */ /* 0x000ea80000300800 */
[----:B------:R-:W2:Y:S04]  /*3b420*/  LDL.LU R77, [R1+0x3a8] ;  /* 0x0003a800014d7983 */ /* 0x000ea80000300800 */
[----:B------:R-:W4:Y:S04]  /*3b430*/  LDL.LU R80, [R1+0xba4] ;  /* 0x000ba40001507983 */ /* 0x000f280000300800 */
[----:B------:R-:W4:Y:S04]  /*3b440*/  LDL.LU R81, [R1+0xbac] ;  /* 0x000bac0001517983 */ /* 0x000f280000300800 */
[----:B------:R-:W4:Y:S04]  /*3b450*/  LDL.LU R82, [R1+0x7a4] ;  /* 0x0007a40001527983 */ /* 0x000f280000300800 */
[----:B------:R-:W4:Y:S04]  /*3b460*/  LDL.LU R83, [R1+0x7ac] ;  /* 0x0007ac0001537983 */ /* 0x000f280000300800 */
[----:B------:R-:W1:Y:S01]  /*3b470*/  LDS.128 R72, [R21] ;  /* 0x0000000015487984 */ /* 0x000e620000000c00 */
[----:B------:R-:W-:-:S02]  /*3b480*/  IMAD.MOV.U32 R70, RZ, RZ, R125 ;  /* 0x000000ffff467224 */ /* 0x000fc400078e007d */
[----:B------:R-:W-:Y:S01]  /*3b490*/  IMAD.MOV.U32 R71, RZ, RZ, R127 ;  /* 0x000000ffff477224 */ /* 0x000fe200078e007f */
[----:B------:R-:W-:Y:S01]  /*3b4a0*/  BAR.SYNC.DEFER_BLOCKING 0x0 ;  /* 0x0000000000007b1d */ /* 0x000fe20000010000 */
[----:B------:R-:W-:Y:S02]  /*3b4b0*/  IMAD.MOV.U32 R78, RZ, RZ, R128 ;  /* 0x000000ffff4e7224 */ /* 0x000fe400078e0080 */
[----:B------:R-:W-:-:S03]  /*3b4c0*/  IMAD.MOV.U32 R79, RZ, RZ, R130 ;  /* 0x000000ffff4f7224 */ /* 0x000fc600078e0082 */
[----:B------:R-:W4:Y:S04]  /*3b4d0*/  LDL.LU R84, [R1+0x3a4] ;  /* 0x0003a40001547983 */ /* 0x000f280000300800 */
[----:B------:R-:W4:Y:S04]  /*3b4e0*/  LDL.LU R85, [R1+0x3ac] ;  /* 0x0003ac0001557983 */ /* 0x000f280000300800 */
[----:B------:R-:W-:Y:S01]  /*3b4f0*/  STSM.16.M88.4 [R0], R68 ;  /* 0x0000004400007844 */ /* 0x000fe20000000200 */
[----:B------:R-:W-:Y:S06]  /*3b500*/  BAR.SYNC.DEFER_BLOCKING 0x0 ;  /* 0x0000000000007b1d */ /* 0x000fec0000010000 */
[----:B------:R-:W1:Y:S02]  /*3b510*/  LDS.128 R68, [R21] ;  /* 0x0000000015447984 */ /* 0x000e640000000c00 */
[----:B------:R-:W-:Y:S06]  /*3b520*/  BAR.SYNC.DEFER_BLOCKING 0x0 ;  /* 0x0000000000007b1d */ /* 0x000fec0000010000 */
[----:B---3--:R-:W-:Y:S02]  /*3b530*/  STSM.16.M88.4 [R0], R64 ;  /* 0x0000004000007844 */ /* 0x008fe40000000200 */
        /* <DEDUP_REMOVED lines=94> */
[----:B------:R-:W-:Y:S01]  /*3bb20*/  BAR.SYNC.DEFER_BLOCKING 0x0 ;  /* 0x0000000000007b1d */ /* 0x000fe20000010000 */
[----:B------:R-:W-:-:S05]  /*3bb30*/  IMAD.MOV.U32 R134, RZ, RZ, R141 ;  /* 0x000000ffff867224 */ /* 0x000fca00078e008d */
        /* <DEDUP_REMOVED lines=8> */
[----:B----4-:R4:W-:Y:S01]  /*3bbc0*/  STSM.16.M88.4 [R0], R128 ;  /* 0x0000008000007844 */ /* 0x0109e20000000200 */
[----:B------:R-:W-:-:S02]  /*3bbd0*/  IMAD.MOV.U32 R142, RZ, RZ, R144 ;  /* 0x000000ffff8e7224 */ /* 0x000fc400078e0090 */
[----:B------:R-:W-:Y:S01]  /*3bbe0*/  IMAD.MOV.U32 R135, RZ, RZ, R143 ;  /* 0x000000ffff877224 */ /* 0x000fe200078e008f */
        /* <DEDUP_REMOVED lines=11> */
[----:B------:R-:W2:Y:S04]  /*3bca0*/  LDL.LU R156, [R1+0x3e4] ;  /* 0x0003e400019c7983 */ /* 0x000ea80000300800 */
[----:B------:R-:W2:Y:S01]  /*3bcb0*/  LDL.LU R157, [R1+0x3ec] ;  /* 0x0003ec00019d7983 */ /* 0x000ea20000300800 */
[----:B------:R-:W-:-:S02]  /*3bcc0*/  IMAD.MOV.U32 R158, RZ, RZ, R145 ;  /* 0x000000ffff9e7224 */ /* 0x000fc400078e0091 */
[----:B------:R-:W-:Y:S01]  /*3bcd0*/  IMAD.MOV.U32 R143, RZ, RZ, R146 ;  /* 0x000000ffff8f7224 */ /* 0x000fe200078e0092 */
[----:B------:R-:W2:Y:S01]  /*3bce0*/  LDL.LU R144, [R1+0xbf0] ;  /* 0x000bf00001907983 */ /* 0x000ea20000300800 */
[----:B------:R-:W-:-:S03]  /*3bcf0*/  IMAD.MOV.U32 R159, RZ, RZ, R147 ;  /* 0x000000ffff9f7224 */ /* 0x000fc600078e0093 */
[----:B------:R-:W2:Y:S04]  /*3bd00*/  LDL.LU R145, [R1+0xbf8] ;  /* 0x000bf80001917983 */ /* 0x000ea80000300800 */
[----:B------:R-:W2:Y:S04]  /*3bd10*/  LDL.LU R146, [R1+0x7f0] ;  /* 0x0007f00001927983 */ /* 0x000ea80000300800 */
[----:B------:R-:W2:Y:S04]  /*3bd20*/  LDL.LU R147, [R1+0x7f8] ;  /* 0x0007f80001937983 */ /* 0x000ea80000300800 */
[----:B------:R-:W1:Y:S01]  /*3bd30*/  LDS.128 R136, [R21] ;  /* 0x0000000015887984 */ /* 0x000e620000000c00 */
[----:B------:R-:W-:Y:S06]  /*3bd40*/  BAR.SYNC.DEFER_BLOCKING 0x0 ;  /* 0x0000000000007b1d */ /* 0x000fec0000010000 */
[----:B------:R-:W2:Y:S04]  /*3bd50*/  LDL.LU R160, [R1+0x3f0] ;  /* 0x0003f00001a07983 */ /* 0x000ea80000300800 */
[----:B------:R-:W2:Y:S04]  /*3bd60*/  LDL.LU R161, [R1+0x3f8] ;  /* 0x0003f80001a17983 */ /* 0x000ea80000300800 */
[----:B------:R-:W2:Y:S04]  /*3bd70*/  LDL.LU R164, [R1+0xbf4] ;  /* 0x000bf40001a47983 */ /* 0x000ea80000300800 */
[----:B------:R-:W2:Y:S04]  /*3bd80*/  LDL.LU R165, [R1+0xbfc] ;  /* 0x000bfc0001a57983 */ /* 0x000ea80000300800 */
[----:B------:R-:W-:Y:S01]  /*3bd90*/  STSM.16.M88.4 [R0], R132 ;  /* 0x0000008400007844 */ /* 0x000fe20000000200 */
[----:B------:R-:W-:Y:S06]  /*3bda0*/  BAR.SYNC.DEFER_BLOCKING 0x0 ;  /* 0x0000000000007b1d */ /* 0x000fec0000010000 */
[----:B------:R-:W2:Y:S04]  /*3bdb0*/  LDL.LU R166, [R1+0x7f4] ;  /* 0x0007f40001a67983 */ /* 0x000ea80000300800 */
[----:B------:R-:W2:Y:S01]  /*3bdc0*/  LDL.LU R167, [R1+0x7fc] ;  /* 0x0007fc0001a77983 */ /* 0x000ea20000300800 */
[----:B------:R-:W-:-:S02]  /*3bdd0*/  IMAD.MOV.U32 R162, RZ, RZ, R148 ;  /* 0x000000ffffa27224 */ /* 0x000fc400078e0094 */
[----:B------:R-:W-:Y:S01]  /*3bde0*/  IMAD.MOV.U32 R163, RZ, RZ, R150 ;  /* 0x000000ffffa37224 */ /* 0x000fe200078e0096 */
[----:B------:R-:W-:Y:S01]  /*3bdf0*/  ISETP.LT.AND P5, PT, R7, UR8, !P0 ;  /* 0x0000000807007c0c */ /* 0x000fe2000c7a1270 */
[----:B------:R-:W2:Y:S01]  /*3be00*/  LDL.LU R23, [R1+0x800] ;  /* 0x0008000001177983 */ /* 0x000ea20000300800 */
[----:B------:R-:W-:Y:S01]  /*3be10*/  LOP3.LUT R9, R9, 0xffffffdf, RZ, 0xc0, !PT ;  /* 0xffffffdf09097812 */ /* 0x000fe200078ec0ff */
[----:B------:R-:W-:Y:S01]  /*3be20*/  IMAD.WIDE R228, R14, 0x4, R2 ;  /* 0x000000040ee47825 */ /* 0x000fe200078e0202 */
[----:B------:R-:W-:Y:S01]  /*3be30*/  ULDC.64 UR8, c[0x0][0x228] ;  /* 0x00008a0000087ab9 */ /* 0x000fe20000000a00 */
[----:B------:R-:W2:Y:S04]  /*3be40*/  LDL.LU R12, [R1+0x1444] ;  /* 0x00144400010c7983 */ /* 0x000ea80000300800 */
[----:B------:R-:W1:Y:S01]  /*3be50*/  LDS.128 R132, [R21] ;  /* 0x0000000015847984 */ /* 0x000e620000000c00 */
        /* <DEDUP_REMOVED lines=13> */
[----:B------:R-:W-:Y:S02]  /*3bf30*/  STSM.16.M88.4 [R0], R156 ;  /* 0x0000009c00007844 */ /* 0x000fe40000000200 */
        /* <DEDUP_REMOVED lines=8> */
[----:B------:R-:W-:Y:S01]  /*3bfc0*/  BAR.SYNC.DEFER_BLOCKING 0x0 ;  /* 0x0000000000007b1d */ /* 0x000fe20000010000 */
[----:B------:R-:W-:-:S05]  /*3bfd0*/  @P5 LOP3.LUT R9, R9, 0x20, RZ, 0xfc, !PT ;  /* 0x0000002009095812 */ /* 0x000fca00078efcff */
[----:B------:R-:W2:Y:S02]  /*3bfe0*/  LDS.128 R160, [R21] ;  /* 0x0000000015a07984 */ /* 0x000ea40000000c00 */
[----:B------:R-:W-:Y:S01]  /*3bff0*/  BAR.SYNC.DEFER_BLOCKING 0x0 ;  /* 0x0000000000007b1d */ /* 0x000fe20000010000 */
[----:B------:R-:W-:-:S05]  /*3c000*/  ISETP.GE.AND P5, PT, R7, R13, PT ;  /* 0x0000000d0700720c */ /* 0x000fca0003fa6270 */
[----:B------:R-:W4:Y:S04]  /*3c010*/  LDL.LU R13, [R1+0x400] ;  /* 0x00040000010d7983 */ /* 0x000f280000300800 */
[----:B------:R1:W-:Y:S04]  /*3c020*/  STSM.16.M88.4 [R0], R164 ;  /* 0x000000a400007844 */ /* 0x0003e80000000200 */
[----:B-1----:R-:W3:Y:S04]  /*3c030*/  LDL.LU R164, [R1+0x3f4] ;  /* 0x0003f40001a47983 */ /* 0x002ee80000300800 */
[----:B------:R-:W3:Y:S04]  /*3c040*/  LDL.LU R165, [R1+0x3fc] ;  /* 0x0003fc0001a57983 */ /* 0x000ee80000300800 */
[----:B------:R-:W2:Y:S04]  /*3c050*/  LDL.LU R19, [R1] ;  /* 0x0000000001137983 */ /* 0x000ea80000300800 */
[----:B------:R-:W2:Y:S04]  /*3c060*/  LDL.LU R18, [R1+0xe04] ;  /* 0x000e040001127983 */ /* 0x000ea80000300800 */
[----:B------:R-:W2:Y:S01]  /*3c070*/  LDL.LU R15, [R1+0x1288] ;  /* 0x00128800010f7983 */ /* 0x000ea20000300800 */
[----:B------:R-:W-:-:S02]  /*3c080*/  IMAD.MOV.U32 R166, RZ, RZ, R149 ;  /* 0x000000ffffa67224 */ /* 0x000fc400078e0095 */
[----:B------:R-:W-:Y:S01]  /*3c090*/  IMAD.MOV.U32 R167, RZ, RZ, R151 ;  /* 0x000000ffffa77224 */ /* 0x000fe200078e0097 */
[----:B------:R-:W-:Y:S01]  /*3c0a0*/  BAR.SYNC.DEFER_BLOCKING 0x0 ;  /* 0x0000000000007b1d */ /* 0x000fe20000010000 */
[----:B------:R-:W-:-:S05]  /*3c0b0*/  ISETP.LT.AND P5, PT, R6, UR4, !P5 ;  /* 0x0000000406007c0c */ /* 0x000fca000efa1270 */
[----:B------:R-:W-:Y:S01]  /*3c0c0*/  ULDC.64 UR4, c[0x0][0x228] ;  /* 0x00008a0000047ab9 */ /* 0x000fe20000000a00 */
[----:B------:R-:W2:Y:S04]  /*3c0d0*/  LDL.LU R17, [R1+0x804] ;  /* 0x0008040001117983 */ /* 0x000ea80000300800 */
[----:B------:R-:W1:Y:S01]  /*3c0e0*/  LDS.128 R148, [R21] ;  /* 0x0000000015947984 */ /* 0x000e620000000c00 */
[----:B------:R-:W-:Y:S06]  /*3c0f0*/  BAR.SYNC.DEFER_BLOCKING 0x0 ;  /* 0x0000000000007b1d */ /* 0x000fec0000010000 */
[----:B---3--:R3:W-:Y:S02]  /*3c100*/  STSM.16.M88.4 [R0], R164 ;  /* 0x000000a400007844 */ /* 0x0087e40000000200 */
[----:B------:R-:W-:Y:S06]  /*3c110*/  BAR.SYNC.DEFER_BLOCKING 0x0 ;  /* 0x0000000000007b1d */ /* 0x000fec0000010000 */
[----:B------:R1:W-:Y:S01]  /*3c120*/  @P5 STG.E desc[UR6][R228.64], R16 ;  /* 0x00000010e4005986 */ /* 0x0003e2000c101906 */
[----:B------:R-:W-:Y:S01]  /*3c130*/  ISETP.GE.AND P5, PT, R6, UR5, PT ;  /* 0x0000000506007c0c */ /* 0x000fe2000bfa6270 */
[----:B---3--:R-:W-:Y:S01]  /*3c140*/  IMAD.WIDE R164, R14, 0x4, R4 ;  /* 0x000000040ea47825 */ /* 0x008fe200078e0204 */
[----:B------:R-:W-:-:S02]  /*3c150*/  ULDC UR5, c[0x0][0x228] ;  /* 0x00008a0000057ab9 */ /* 0x000fc40000000800 */
[----:B------:R-:W-:Y:S01]  /*3c160*/  ISETP.LT.AND P5, PT, R8, UR4, !P5 ;  /* 0x0000000408007c0c */ /* 0x000fe2000efa1270 */
[----:B-1----:R-:W3:Y:S04]  /*3c170*/  LDL.LU R16, [R1+0x404] ;  /* 0x0004040001107983 */ /* 0x002ee80000300800 */
[----:B------:R-:W3:Y:S08]  /*3c180*/  LDL.LU R14, [R1+0xf50] ;  /* 0x000f5000010e7983 */ /* 0x000ef00000300800 */
[----:B------:R1:W-:Y:S04]  /*3c190*/  @P5 STG.E desc[UR6][R164.64], R23 ;  /* 0x00000017a4005986 */ /* 0x0003e8000c101906 */
[----:B------:R-:W3:Y:S01]  /*3c1a0*/  LDL.LU R231, [R1+0x4] ;  /* 0x0000040001e77983 */ /* 0x000ee20000300800 */
[----:B-1----:R-:W-:-:S05]  /*3c1b0*/  VIADD R23, R6, 0x1 ;  /* 0x0000000106177836 */ /* 0x002fca0000000000 */
[----:B------:R-:W-:-:S04]  /*3c1c0*/  ISETP.GE.AND P5, PT, R23, UR9, PT ;  /* 0x0000000917007c0c */ /* 0x000fc8000bfa6270 */
[----:B------:R-:W-:Y:S01]  /*3c1d0*/  ISETP.LT.AND P6, PT, R7, UR5, !P5 ;  /* 0x0000000507007c0c */ /* 0x000fe2000efc1270 */
[----:B------:R-:W-:Y:S01]  /*3c1e0*/  IMAD.WIDE R164, R12, 0x4, R2 ;  /* 0x000000040ca47825 */ /* 0x000fe200078e0202 */
[----:B------:R-:W-:Y:S01]  /*3c1f0*/  ISETP.LT.AND P5, PT, R8, UR8, !P5 ;  /* 0x0000000808007c0c */ /* 0x000fe2000efa1270 */
[----:B------:R-:W-:Y:S01]  /*3c200*/  ULDC UR5, c[0x0][0x22c] ;  /* 0x00008b0000057ab9 */ /* 0x000fe20000000800 */
[----:B------:R-:W-:Y:S01]  /*3c210*/  ULDC UR8, c[0x0][0x228] ;  /* 0x00008a0000087ab9 */ /* 0x000fe20000000800 */
[----:B------:R-:W-:-:S08]  /*3c220*/  VIADD R23, R6, 0x2 ;  /* 0x0000000206177836 */ /* 0x000fd00000000000 */
[----:B----4-:R1:W-:Y:S02]  /*3c230*/  @P6 STG.E desc[UR6][R164.64], R13 ;  /* 0x0000000da4006986 */ /* 0x0103e4000c101906 */
[----:B-1----:R-:W-:Y:S02]  /*3c240*/  IMAD.WIDE R164, R12, 0x4, R4 ;  /* 0x000000040ca47825 */ /* 0x002fe400078e0204 */
[----:B------:R-:W4:Y:S04]  /*3c250*/  LDL.LU R13, [R1+0xe08] ;  /* 0x000e0800010d7983 */ /* 0x000f280000300800 */
[----:B------:R-:W4:Y:S04]  /*3c260*/  LDL.LU R12, [R1+0xf54] ;  /* 0x000f5400010c7983 */ /* 0x000f280000300800 */
[----:B--2---:R1:W-:Y:S01]  /*3c270*/  @P5 STG.E desc[UR6][R164.64], R19 ;  /* 0x00000013a4005986 */ /* 0x0043e2000c101906 */
[----:B------:R-:W-:Y:S01]  /*3c280*/  ISETP.GE.AND P5, PT, R23, UR5, PT ;  /* 0x0000000517007c0c */ /* 0x000fe2000bfa6270 */
[----:B------:R-:W-:-:S02]  /*3c290*/  ULDC UR5, c[0x0][0x228] ;  /* 0x00008a0000057ab9 */ /* 0x000fc40000000800 */
[----:B------:R-:W2:Y:S01]  /*3c2a0*/  LDL.LU R230, [R1+0x808] ;  /* 0x0008080001e67983 */ /* 0x000ea20000300800 */
[----:B------:R-:W-:Y:S01]  /*3c2b0*/  ISETP.LT.AND P6, PT, R7, UR8, !P5 ;  /* 0x0000000807007c0c */ /* 0x000fe2000efc1270 */
[----:B-1----:R-:W-:Y:S02]  /*3c2c0*/  IMAD.WIDE R164, R15, 0x4, R2 ;  /* 0x000000040fa47825 */ /* 0x002fe400078e0202 */
[----:B------:R-:W2:Y:S01]  /*3c2d0*/  LDL.LU R20, [R1+0x408] ;  /* 0x0004080001147983 */ /* 0x000ea20000300800 */
[----:B------:R-:W-:-:S09]  /*3c2e0*/  ULDC UR8, c[0x0][0x228] ;  /* 0x00008a0000087ab9 */ /* 0x000fd20000000800 */
[----:B------:R1:W-:Y:S02]  /*3c2f0*/  @P6 STG.E desc[UR6][R164.64], R18 ;  /* 0x00000012a4006986 */ /* 0x0003e4000c101906 */
[----:B-1----:R-:W-:Y:S02]  /*3c300*/  IMAD.WIDE R164, R15, 0x4, R4 ;  /* 0x000000040fa47825 */ /* 0x002fe400078e0204 */
[----:B------:R-:W2:Y:S01]  /*3c310*/  LDL.LU R15, [R1+0xf58] ;  /* 0x000f5800010f7983 */ /* 0x000ea20000300800 */
[----:B------:R-:W-:Y:S01]  /*3c320*/  ISETP.LT.AND P5, PT, R8, UR5, !P5 ;  /* 0x0000000508007c0c */ /* 0x000fe2000efa1270 */
[----:B------:R-:W-:Y:S01]  /*3c330*/  VIADD R23, R6, 0x3 ;  /* 0x0000000306177836 */ /* 0x000fe20000000000 */
[----:B------:R-:W-:Y:S01]  /*3c340*/  ULDC UR5, c[0x0][0x22c] ;  /* 0x00008b0000057ab9 */ /* 0x000fe20000000800 */
[----:B------:R-:W2:Y:S04]  /*3c350*/  LDL.LU R19, [R1+0x8] ;  /* 0x0000080001137983 */ /* 0x000ea80000300800 */
[----:B------:R-:W2:Y:S06]  /*3c360*/  LDL.LU R18, [R1+0xf5c] ;  /* 0x000f5c0001127983 */ /* 0x000eac0000300800 */
[----:B------:R3:W-:Y:S01]  /*3c370*/  @P5 STG.E desc[UR6][R164.64], R17 ;  /* 0x00000011a4005986 */ /* 0x0007e2000c101906 */
[----:B------:R-:W-:Y:S01]  /*3c380*/  ISETP.GE.AND P5, PT, R23, UR5, PT ;  /* 0x0000000517007c0c */ /* 0x000fe2000bfa6270 */
[----:B------:R-:W-:-:S03]  /*3c390*/  ULDC UR5, c[0x0][0x228] ;  /* 0x00008a0000057ab9 */ /* 0x000fc60000000800 */
[----:B------:R-:W-:Y:S01]  /*3c3a0*/  ISETP.LT.AND P6, PT, R7, UR8, !P5 ;  /* 0x0000000807007c0c */ /* 0x000fe2000efc1270 */
[----:B------:R-:W-:Y:S01]  /*3c3b0*/  VIADD R23, R6, 0x4 ;  /* 0x0000000406177836 */ /* 0x000fe20000000000 */
[----:B------:R-:W-:Y:S01]  /*3c3c0*/  ISETP.LT.AND P5, PT, R8, UR5, !P5 ;  /* 0x0000000508007c0c */ /* 0x000fe2000efa1270 */
[----:B------:R-:W-:Y:S01]  /*3c3d0*/  ULDC.64 UR8, c[0x0][0x228] ;  /* 0x00008a0000087ab9 */ /* 0x000fe20000000a00 */
[----:B------:R-:W-:Y:S01]  /*3c3e0*/  ULDC UR5, c[0x0][0x228] ;  /* 0x00008a0000057ab9 */ /* 0x000fe20000000800 */
[----:B---3--:R-:W-:-:S08]  /*3c3f0*/  IMAD.WIDE R164, R14, 0x4, R2 ;  /* 0x000000040ea47825 */ /* 0x008fd000078e0202 */
[----:B------:R1:W-:Y:S02]  /*3c400*/  @P6 STG.E desc[UR6][R164.64], R16 ;  /* 0x00000010a4006986 */ /* 0x0003e4000c101906 */
[----:B-1----:R-:W-:Y:S02]  /*3c410*/  IMAD.WIDE R164, R14, 0x4, R4 ;  /* 0x000000040ea47825 */ /* 0x002fe400078e0204 */
[----:B------:R-:W3:Y:S04]  /*3c420*/  LDL.LU R16, [R1+0xe0c] ;  /* 0x000e0c0001107983 */ /* 0x000ee80000300800 */
[----:B------:R4:W-:Y:S01]  /*3c430*/  @P5 STG.E desc[UR6][R164.64], R231 ;  /* 0x000000e7a4005986 */ /* 0x0009e2000c101906 */
[----:B------:R-:W-:-:S03]  /*3c440*/  ISETP.GE.AND P5, PT, R23, UR9, PT ;  /* 0x0000000917007c0c */ /* 0x000fc6000bfa6270 */
[----:B------:R-:W3:Y:S01]  /*3c450*/  LDL.LU R17, [R1+0x80c] ;  /* 0x00080c0001117983 */ /* 0x000ee20000300800 */
[----:B------:R-:W-:Y:S01]  /*3c460*/  ISETP.LT.AND P6, PT, R7, UR5, !P5 ;  /* 0x0000000507007c0c */ /* 0x000fe2000efc1270 */
[----:B------:R-:W-:Y:S01]  /*3c470*/  VIADD R23, R6, 0x5 ;  /* 0x0000000506177836 */ /* 0x000fe20000000000 */
[----:B------:R-:W-:Y:S01]  /*3c480*/  ISETP.LT.AND P5, PT, R8, UR8, !P5 ;  /* 0x0000000808007c0c */ /* 0x000fe2000efa1270 */
[----:B------:R-:W3:Y:S01]  /*3c490*/  LDL.LU R14, [R1+0xf60] ;  /* 0x000f6000010e7983 */ /* 0x000ee20000300800 */
[----:B------:R-:W-:Y:S01]  /*3c4a0*/  ULDC.64 UR8, c[0x0][0x228] ;  /* 0x00008a0000087ab9 */ /* 0x000fe20000000a00 */
[----:B------:R-:W-:Y:S01]  /*3c4b0*/  ULDC UR5, c[0x0][0x228] ;  /* 0x00008a0000057ab9 */ /* 0x000fe20000000800 */
[----:B----4-:R-:W-:-:S07]  /*3c4c0*/  IMAD.WIDE R164, R12, 0x4, R2 ;  /* 0x000000040ca47825 */ /* 0x010fce00078e0202 */
[----:B------:R1:W-:Y:S02]  /*3c4d0*/  @P6 STG.E desc[UR6][R164.64], R13 ;  /* 0x0000000da4006986 */ /* 0x0003e4000c101906 */
[----:B-1----:R-:W-:Y:S02]  /*3c4e0*/  IMAD.WIDE R164, R12, 0x4, R4 ;  /* 0x000000040ca47825 */ /* 0x002fe400078e0204 */
[----:B------:R-:W4:Y:S04]  /*3c4f0*/  LDL.LU R13, [R1+0x40c] ;  /* 0x00040c00010d7983 */ /* 0x000f280000300800 */
[----:B--2---:R1:W-:Y:S01]  /*3c500*/  @P5 STG.E desc[UR6][R164.64], R230 ;  /* 0x000000e6a4005986 */ /* 0x0043e2000c101906 */
[----:B------:R-:W-:-:S03]  /*3c510*/  ISETP.GE.AND P5, PT, R23, UR9, PT ;  /* 0x0000000917007c0c */ /* 0x000fc6000bfa6270 */
        /* <DEDUP_REMOVED lines=10> */
[----:B------:R-:W-:-:S11]  /*3c5c0*/  ULDC UR8, c[0x0][0x228] ;  /* 0x00008a0000087ab9 */ /* 0x000fd60000000800 */
[----:B------:R1:W-:Y:S01]  /*3c5d0*/  @P5 STG.E desc[UR6][R164.64], R19 ;  /* 0x00000013a4005986 */ /* 0x0003e2000c101906 */
[----:B------:R-:W-:Y:S01]  /*3c5e0*/  ISETP.GE.AND P5, PT, R23, UR5, PT ;  /* 0x0000000517007c0c */ /* 0x000fe2000bfa6270 */
[----:B------:R-:W-:-:S03]  /*3c5f0*/  ULDC UR5, c[0x0][0x228] ;  /* 0x00008a0000057ab9 */ /* 0x000fc60000000800 */
[----:B------:R-:W-:Y:S01]  /*3c600*/  ISETP.LT.AND P6, PT, R7, UR8, !P5 ;  /* 0x0000000807007c0c */ /* 0x000fe2000efc1270 */
[----:B-1----:R-:W2:Y:S01]  /*3c610*/  LDL.LU R19, [R1+0x810] ;  /* 0x0008100001137983 */ /* 0x002ea20000300800 */
[----:B------:R-:W-:Y:S01]  /*3c620*/  ISETP.LT.AND P5, PT, R8, UR5, !P5 ;  /* 0x0000000508007c0c */ /* 0x000fe2000efa1270 */
[----:B------:R-:W-:Y:S01]  /*3c630*/  IMAD.WIDE R164, R18, 0x4, R2 ;  /* 0x0000000412a47825 */ /* 0x000fe200078e0202 */
[----:B------:R-:W-:Y:S01]  /*3c640*/  ULDC UR5, c[0x0][0x22c] ;  /* 0x00008b0000057ab9 */ /* 0x000fe20000000800 */
[----:B------:R-:W-:Y:S02]  /*3c650*/  ULDC UR8, c[0x0][0x228] ;  /* 0x00008a0000087ab9 */ /* 0x000fe40000000800 */
[----:B------:R-:W-:-:S06]  /*3c660*/  VIADD R23, R6, 0x7 ;  /* 0x0000000706177836 */ /* 0x000fcc0000000000 */
[----:B---3--:R1:W-:Y:S02]  /*3c670*/  @P6 STG.E desc[UR6][R164.64], R16 ;  /* 0x00000010a4006986 */ /* 0x0083e4000c101906 */
[----:B-1----:R-:W-:Y:S02]  /*3c680*/  IMAD.WIDE R164, R18, 0x4, R4 ;  /* 0x0000000412a47825 */ /* 0x002fe400078e0204 */
[----:B------:R-:W3:Y:S04]  /*3c690*/  LDL.LU R16, [R1+0xf68] ;  /* 0x000f680001107983 */ /* 0x000ee80000300800 */
[----:B------:R1:W-:Y:S01]  /*3c6a0*/  @P5 STG.E desc[UR6][R164.64], R17 ;  /* 0x00000011a4005986 */ /* 0x0003e2000c101906 */
[----:B------:R-:W-:Y:S01]  /*3c6b0*/  ISETP.GE.AND P5, PT, R23, UR5, PT ;  /* 0x0000000517007c0c */ /* 0x000fe2000bfa6270 */
[----:B------:R-:W-:-:S03]  /*3c6c0*/  ULDC UR5, c[0x0][0x228] ;  /* 0x00008a0000057ab9 */ /* 0x000fc60000000800 */
[----:B------:R-:W-:Y:S01]  /*3c6d0*/  ISETP.LT.AND P6, PT, R7, UR8, !P5 ;  /* 0x0000000807007c0c */ /* 0x000fe2000efc1270 */
[----:B-1----:R-:W3:Y:S01]  /*3c6e0*/  LDL.LU R17, [R1+0x410] ;  /* 0x0004100001117983 */ /* 0x002ee20000300800 */
[----:B------:R-:W-:Y:S01]  /*3c6f0*/  IMAD.WIDE R164, R14, 0x4, R2 ;  /* 0x000000040ea47825 */ /* 0x000fe200078e0202 */
[----:B------:R-:W-:Y:S02]  /*3c700*/  ULDC.64 UR8, c[0x0][0x228] ;  /* 0x00008a0000087ab9 */ /* 0x000fe40000000a00 */
[----:B------:R-:W3:Y:S01]  /*3c710*/  LDL.LU R20, [R1+0x10] ;  /* 0x0000100001147983 */ /* 0x000ee20000300800 */
[----:B------:R-:W-:Y:S01]  /*3c720*/  ISETP.LT.AND P5, PT, R8, UR5, !P5 ;  /* 0x0000000508007c0c */ /* 0x000fe2000efa1270 */
[----:B------:R-:W-:Y:S01]  /*3c730*/  VIADD R23, R6, 0x8 ;  /* 0x0000000806177836 */ /* 0x000fe20000000000 */
[----:B------:R-:W-:-:S05]  /*3c740*/  ULDC UR5, c[0x0][0x228] ;  /* 0x00008a0000057ab9 */ /* 0x000fca0000000800 */
[----:B----4-:R1:W-:Y:S04]  /*3c750*/  @P6 STG.E desc[UR6][R164.64], R13 ;  /* 0x0000000da4006986 */ /* 0x0103e8000c101906 */
[----:B-1----:R-:W4:Y:S01]  /*3c760*/  LDL.LU R13, [R1+0xf6c] ;  /* 0x000f6c00010d7983 */ /* 0x002f220000300800 */
[----:B------:R-:W-:-:S03]  /*3c770*/  IMAD.WIDE R164, R14, 0x4, R4 ;  /* 0x000000040ea47825 */ /* 0x000fc600078e0204 */
        /* <DEDUP_REMOVED lines=13> */
[----:B------:R-:W-:-:S11]  /*3c850*/  ULDC.64 UR8, c[0x0][0x228] ;  /* 0x00008a0000087ab9 */ /* 0x000fd60000000a00 */
[----:B------:R1:W-:Y:S01]  /*3c860*/  @P5 STG.E desc[UR6][R164.64], R19 ;  /* 0x00000013a4005986 */ /* 0x0003e2000c101906 */
[----:B------:R-:W-:-:S04]  /*3c870*/  ISETP.GE.AND P5, PT, R23, UR9, PT ;  /* 0x0000000917007c0c */ /* 0x000fc8000bfa6270 */
[----:B------:R-:W-:Y:S01]  /*3c880*/  ISETP.LT.AND P6, PT, R7, UR5, !P5 ;  /* 0x0000000507007c0c */ /* 0x000fe2000efc1270 */
[----:B-1----:R-:W2:Y:S01]  /*3c890*/  LDL.LU R19, [R1+0x14] ;  /* 0x0000140001137983 */ /* 0x002ea20000300800 */
[----:B------:R-:W-:Y:S01]  /*3c8a0*/  ISETP.LT.AND P5, PT, R8, UR8, !P5 ;  /* 0x0000000808007c0c */ /* 0x000fe2000efa1270 */
[----:B------:R-:W-:Y:S01]  /*3c8b0*/  VIADD R23, R6, 0xa ;  /* 0x0000000a06177836 */ /* 0x000fe20000000000 */
[----:B------:R-:W-:Y:S01]  /*3c8c0*/  ULDC UR5, c[0x0][0x22c] ;  /* 0x00008b0000057ab9 */ /* 0x000fe20000000800 */
[----:B------:R-:W-:Y:S01]  /*3c8d0*/  ULDC UR8, c[0x0][0x228] ;  /* 0x00008a0000087ab9 */ /* 0x000fe20000000800 */
[----:B---3--:R-:W-:-:S07]  /*3c8e0*/  IMAD.WIDE R164, R16, 0x4, R2 ;  /* 0x0000000410a47825 */ /* 0x008fce00078e0202 */
[----:B------:R1:W-:Y:S02]  /*3c8f0*/  @P6 STG.E desc[UR6][R164.64], R17 ;  /* 0x00000011a4006986 */ /* 0x0003e4000c101906 */
[----:B-1----:R-:W-:Y:S02]  /*3c900*/  IMAD.WIDE R164, R16, 0x4, R4 ;  /* 0x0000000410a47825 */ /* 0x002fe400078e0204 */
[----:B------:R-:W3:Y:S04]  /*3c910*/  LDL.LU R17, [R1+0xc08] ;  /* 0x000c080001117983 */ /* 0x000ee80000300800 */
[----:B------:R-:W3:Y:S04]  /*3c920*/  LDL.LU R16, [R1+0xf74] ;  /* 0x000f740001107983 */ /* 0x000ee80000300800 */
[----:B------:R4:W-:Y:S01]  /*3c930*/  @P5 STG.E desc[UR6][R164.64], R20 ;  /* 0x00000014a4005986 */ /* 0x0009e2000c101906 */
[----:B------:R-:W-:Y:S01]  /*3c940*/  ISETP.GE.AND P5, PT, R23, UR5, PT ;  /* 0x0000000517007c0c */ /* 0x000fe2000bfa6270 */
[----:B------:R-:W-:-:S02]  /*3c950*/  ULDC UR5, c[0x0][0x228] ;  /* 0x00008a0000057ab9 */ /* 0x000fc40000000800 */
[----:B------:R-:W3:Y:S01]  /*3c960*/  LDL.LU R230, [R1+0x818] ;  /* 0x0008180001e67983 */ /* 0x000ee20000300800 */
[----:B------:R-:W-:Y:S01]  /*3c970*/  ISETP.LT.AND P6, PT, R7, UR8, !P5 ;  /* 0x0000000807007c0c */ /* 0x000fe2000efc1270 */
[----:B------:R-:W-:Y:S01]  /*3c980*/  VIADD R23, R6, 0xb ;  /* 0x0000000b06177836 */ /* 0x000fe20000000000 */
[----:B------:R-:W-:Y:S01]  /*3c990*/  ISETP.LT.AND P5, PT, R8, UR5, !P5 ;  /* 0x0000000508007c0c */ /* 0x000fe2000efa1270 */
[----:B------:R-:W-:Y:S01]  /*3c9a0*/  ULDC UR5, c[0x0][0x22c] ;  /* 0x00008b0000057ab9 */ /* 0x000fe20000000800 */
[----:B------:R-:W-:Y:S01]  /*3c9b0*/  ULDC UR8, c[0x0][0x228] ;  /* 0x00008a0000087ab9 */ /* 0x000fe20000000800 */
[----:B----4-:R-:W-:-:S08]  /*3c9c0*/  IMAD.WIDE R164, R13, 0x4, R2 ;  /* 0x000000040da47825 */ /* 0x010fd000078e0202 */
[----:B------:R1:W-:Y:S02]  /*3c9d0*/  @P6 STG.E desc[UR6][R164.64], R14 ;  /* 0x0000000ea4006986 */ /* 0x0003e4000c101906 */
        /* <DEDUP_REMOVED lines=13> */
[----:B------:R-:W2:Y:S04]  /*3cab0*/  LDL.LU R12, [R1+0xf7c] ;  /* 0x000f7c00010c7983 */ /* 0x000ea80000300800 */
        /* <DEDUP_REMOVED lines=8> */
[----:B------:R-:W-:Y:S01]  /*3cb40*/  VIADD R23, R6, 0xd ;  /* 0x0000000d06177836 */ /* 0x000fe20000000000 */
[----:B------:R-:W-:Y:S01]  /*3cb50*/  ISETP.LT.AND P5, PT, R8, UR5, !P5 ;  /* 0x0000000508007c0c */ /* 0x000fe2000efa1270 */
[----:B------:R-:W-:Y:S01]  /*3cb60*/  ULDC UR5, c[0x0][0x22c] ;  /* 0x00008b0000057ab9 */ /* 0x000fe20000000800 */
[----:B------:R-:W-:Y:S01]  /*3cb70*/  ULDC UR8, c[0x0][0x228] ;  /* 0x00008a0000087ab9 */ /* 0x000fe20000000800 */
[----:B-1----:R-:W2:Y:S01]  /*3cb80*/  LDL.LU R19, [R1+0x41c] ;  /* 0x00041c0001137983 */ /* 0x002ea20000300800 */
[----:B---3--:R-:W-:-:S07]  /*3cb90*/  IMAD.WIDE R164, R16, 0x4, R2 ;  /* 0x0000000410a47825 */ /* 0x008fce00078e0202 */
[----:B------:R1:W-:Y:S02]  /*3cba0*/  @P6 STG.E desc[UR6][R164.64], R17 ;  /* 0x00000011a4006986 */ /* 0x0003e4000c101906 */
[----:B-1----:R-:W-:Y:S02]  /*3cbb0*/  IMAD.WIDE R164, R16, 0x4, R4 ;  /* 0x0000000410a47825 */ /* 0x002fe400078e0204 */
        /* <DEDUP_REMOVED lines=17> */
[----:B------:R-:W-:-:S03]  /*3ccd0*/  ULDC UR5, c[0x0][0x228] ;  /* 0x00008a0000057ab9 */ /* 0x000fc60000000800 */
[----:B------:R-:W-:Y:S01]  /*3cce0*/  ISETP.LT.AND P6, PT, R7, UR8, !P5 ;  /* 0x0000000807007c0c */ /* 0x000fe2000efc1270 */
[----:B-1----:R-:W-:Y:S01]  /*3ccf0*/  IMAD.WIDE R164, R12, 0x4, R2 ;  /* 0x000000040ca47825 */ /* 0x002fe200078e0202 */
[----:B------:R-:W-:Y:S01]  /*3cd00*/  ISETP.LT.AND P5, PT, R8, UR5, !P5 ;  /* 0x0000000508007c0c */ /* 0x000fe2000efa1270 */
[----:B------:R-:W-:Y:S01]  /*3cd10*/  ULDC UR5, c[0x0][0x22c] ;  /* 0x00008b0000057ab9 */ /* 0x000fe20000000800 */
[----:B------:R-:W-:-:S09]  /*3cd20*/  ULDC UR8, c[0x0][0x228] ;  /* 0x00008a0000087ab9 */ /* 0x000fd20000000800 */
[----:B------:R1:W-:Y:S04]  /*3cd30*/  @P6 STG.E desc[UR6][R164.64], R18 ;  /* 0x00000012a4006986 */ /* 0x0003e8000c101906 */
[----:B-1----:R-:W2:Y:S01]  /*3cd40*/  LDL.LU R18, [R1+0xc10] ;  /* 0x000c100001127983 */ /* 0x002ea20000300800 */
[----:B------:R-:W-:-:S03]  /*3cd50*/  IMAD.WIDE R164, R12, 0x4, R4 ;  /* 0x000000040ca47825 */ /* 0x000fc600078e0204 */
[----:B------:R-:W2:Y:S04]  /*3cd60*/  LDL.LU R12, [R1+0xf88] ;  /* 0x000f8800010c7983 */ /* 0x000ea80000300800 */
[----:B------:R1:W-:Y:S04]  /*3cd70*/  @P5 STG.E desc[UR6][R164.64], R15 ;  /* 0x0000000fa4005986 */ /* 0x0003e8000c101906 */
[----:B-1----:R-:W2:Y:S01]  /*3cd80*/  LDL.LU R15, [R1+0x820] ;  /* 0x00082000010f7983 */ /* 0x002ea20000300800 */
[----:B------:R-:W-:-:S03]  /*3cd90*/  VIADD R23, R6, 0xf ;  /* 0x0000000f06177836 */ /* 0x000fc60000000000 */
[----:B------:R-:W2:Y:S02]  /*3cda0*/  LDL.LU R20, [R1+0x420] ;  /* 0x0004200001147983 */ /* 0x000ea40000300800 */
[----:B------:R-:W-:Y:S01]  /*3cdb0*/  ISETP.GE.AND P5, PT, R23, UR5, PT ;  /* 0x0000000517007c0c */ /* 0x000fe2000bfa6270 */
[----:B------:R-:W-:-:S03]  /*3cdc0*/  ULDC UR5, c[0x0][0x228] ;  /* 0x00008a0000057ab9 */ /* 0x000fc60000000800 */
[----:B------:R-:W-:Y:S01]  /*3cdd0*/  ISETP.LT.AND P6, PT, R7, UR8, !P5 ;  /* 0x0000000807007c0c */ /* 0x000fe2000efc1270 */
[----:B------:R-:W-:Y:S01]  /*3cde0*/  VIADD R23, R6, 0x10 ;  /* 0x0000001006177836 */ /* 0x000fe20000000000 */
[----:B------:R-:W-:Y:S01]  /*3cdf0*/  ISETP.LT.AND P5, PT, R8, UR5, !P5 ;  /* 0x0000000508007c0c */ /* 0x000fe2000efa1270 */
[----:B------:R-:W-:Y:S01]  /*3ce00*/  ULDC UR5, c[0x0][0x22c] ;  /* 0x00008b0000057ab9 */ /* 0x000fe20000000800 */
[----:B------:R-:W-:Y:S01]  /*3ce10*/  ULDC UR8, c[0x0][0x228] ;  /* 0x00008a0000087ab9 */ /* 0x000fe20000000800 */
[----:B---3--:R-:W-:-:S08]  /*3ce20*/  IMAD.WIDE R164, R16, 0x4, R2 ;  /* 0x0000000410a47825 */ /* 0x008fd000078e0202 */
[----:B------:R1:W-:Y:S02]  /*3ce30*/  @P6 STG.E desc[UR6][R164.64], R19 ;  /* 0x00000013a4006986 */ /* 0x0003e4000c101906 */
[----:B-1----:R-:W-:Y:S02]  /*3ce40*/  IMAD.WIDE R164, R16, 0x4, R4 ;  /* 0x0000000410a47825 */ /* 0x002fe400078e0204 */
[----:B------:R-:W3:Y:S04]  /*3ce50*/  LDL.LU R16, [R1+0xf8c] ;  /* 0x000f8c0001107983 */ /* 0x000ee80000300800 */
[----:B------:R1:W-:Y:S01]  /*3ce60*/  @P5 STG.E desc[UR6][R164.64], R17 ;  /* 0x00000011a4005986 */ /* 0x0003e2000c101906 */
[----:B------:R-:W-:Y:S01]  /*3ce70*/  ISETP.GE.AND P5, PT, R23, UR5, PT ;  /* 0x0000000517007c0c */ /* 0x000fe2000bfa6270 */
[----:B------:R-:W-:-:S03]  /*3ce80*/  ULDC UR5, c[0x0][0x228] ;  /* 0x00008a0000057ab9 */ /* 0x000fc60000000800 */
[----:B------:R-:W-:Y:S01]  /*3ce90*/  ISETP.LT.AND P6, PT, R7, UR8, !P5 ;  /* 0x0000000807007c0c */ /* 0x000fe2000efc1270 */
[----:B-1----:R-:W3:Y:S01]  /*3cea0*/  LDL.LU R17, [R1+0xe14] ;  /* 0x000e140001117983 */ /* 0x002ee20000300800 */
[----:B----4-:R-:W-:-:S03]  /*3ceb0*/  IMAD.WIDE R164, R13, 0x4, R2 ;  /* 0x000000040da47825 */ /* 0x010fc600078e0202 */
[----:B------:R-:W4:Y:S01]  /*3cec0*/  LDL.LU R19, [R1+0xc14] ;  /* 0x000c140001137983 */ /* 0x000f220000300800 */
[----:B------:R-:W-:-:S07]  /*3ced0*/  ULDC UR8, c[0x0][0x228] ;  /* 0x00008a0000087ab9 */ /* 0x000fce0000000800 */
[----:B------:R1:W-:Y:S01]  /*3cee0*/  @P6 STG.E desc[UR6][R164.64], R14 ;  /* 0x0000000ea4006986 */ /* 0x0003e2000c101906 */
[----:B------:R-:W-:Y:S01]  /*3cef0*/  ISETP.LT.AND P5, PT, R8, UR5, !P5 ;  /* 0x0000000508007c0c */ /* 0x000fe2000efa1270 */
[----:B------:R-:W-:Y:S01]  /*3cf00*/  VIADD R23, R6, 0x11 ;  /* 0x0000001106177836 */ /* 0x000fe20000000000 */
[----:B------:R-:W-:Y:S01]  /*3cf10*/  ULDC UR5, c[0x0][0x22c] ;  /* 0x00008b0000057ab9 */ /* 0x000fe20000000800 */
[----:B-1----:R-:W-:Y:S01]  /*3cf20*/  IMAD.WIDE R164, R13, 0x4, R4 ;  /* 0x000000040da47825 */ /* 0x002fe200078e0204 */
[----:B------:R-:W4:Y:S04]  /*3cf30*/  LDL.LU R14, [R1+0x824] ;  /* 0x00082400010e7983 */ /* 0x000f280000300800 */
[----:B------:R-:W4:Y:S05]  /*3cf40*/  LDL.LU R13, [R1+0xf90] ;  /* 0x000f9000010d7983 */ /* 0x000f2a0000300800 */
[----:B--2---:R1:W-:Y:S01]  /*3cf50*/  @P5 STG.E desc[UR6][R164.64], R18 ;  /* 0x00000012a4005986 */ /* 0x0043e2000c101906 */
[----:B------:R-:W-:Y:S01]  /*3cf60*/  ISETP.GE.AND P5, PT, R23, UR5, PT ;  /* 0x0000000517007c0c */ /* 0x000fe2000bfa6270 */
[----:B------:R-:W-:-:S03]  /*3cf70*/  ULDC UR5, c[0x0][0x228] ;  /* 0x00008a0000057ab9 */ /* 0x000fc60000000800 */
[----:B------:R-:W-:Y:S01]  /*3cf80*/  ISETP.LT.AND P6, PT, R7, UR8, !P5 ;  /* 0x0000000807007c0c */ /* 0x000fe2000efc1270 */
[----:B-1----:R-:W2:Y:S01]  /*3cf90*/  LDL.LU R18, [R1+0x424] ;  /* 0x0004240001127983 */ /* 0x002ea20000300800 */
[----:B------:R-:W-:Y:S01]  /*3cfa0*/  IMAD.WIDE R164, R12, 0x4, R2 ;  /* 0x000000040ca47825 */ /* 0x000fe200078e0202 */
[----:B------:R-:W-:-:S10]  /*3cfb0*/  ULDC UR8, c[0x0][0x228] ;  /* 0x00008a0000087ab9 */ /* 0x000fd40000000800 */
[----:B------:R1:W-:Y:S02]  /*3cfc0*/  @P6 STG.E desc[UR6][R164.64], R15 ;  /* 0x0000000fa4006986 */ /* 0x0003e4000c101906 */
[----:B-1----:R-:W-:Y:S02]  /*3cfd0*/  IMAD.WIDE R164, R12, 0x4, R4 ;  /* 0x000000040ca47825 */ /* 0x002fe400078e0204 */
[----:B------:R-:W2:Y:S04]  /*3cfe0*/  LDL.LU R15, [R1+0xe18] ;  /* 0x000e1800010f7983 */ /* 0x000ea80000300800 */
[----:B------:R-:W2:Y:S01]  /*3cff0*/  LDL.LU R12, [R1+0xf94] ;  /* 0x000f9400010c7983 */ /* 0x000ea20000300800 */
[----:B------:R-:W-:Y:S01]  /*3d000*/  ISETP.LT.AND P5, PT, R8, UR5, !P5 ;  /* 0x0000000508007c0c */ /* 0x000fe2000efa1270 */
[----:B------:R-:W-:Y:S01]  /*3d010*/  VIADD R23, R6, 0x12 ;  /* 0x0000001206177836 */ /* 0x000fe20000000000 */
[----:B------:R-:W-:Y:S01]  /*3d020*/  ULDC UR5, c[0x0][0x22c] ;  /* 0x00008b0000057ab9 */ /* 0x000fe20000000800 */
[----:B------:R-:W2:Y:S10]  /*3d030*/  LDL.LU R230, [R1+0xc18] ;  /* 0x000c180001e67983 */ /* 0x000eb40000300800 */
        /* <DEDUP_REMOVED lines=12> */
[----:B------:R-:W3:Y:S04]  /*3d100*/  LDL.LU R16, [R1+0xf98] ;  /* 0x000f980001107983 */ /* 0x000ee80000300800 */
[----:B----4-:R1:W-:Y:S01]  /*3d110*/  @P5 STG.E desc[UR6][R164.64], R19 ;  /* 0x00000013a4005986 */ /* 0x0103e2000c101906 */
[----:B------:R-:W-:Y:S01]  /*3d120*/  ISETP.GE.AND P5, PT, R23, UR5, PT ;  /* 0x0000000517007c0c */ /* 0x000fe2000bfa6270 */
[----:B------:R-:W-:-:S02]  /*3d130*/  ULDC UR5, c[0x0][0x228] ;  /* 0x00008a0000057ab9 */ /* 0x000fc40000000800 */
[----:B------:R-:W4:Y:S01]  /*3d140*/  LDL.LU R20, [R1+0x428] ;  /* 0x0004280001147983 */ /* 0x000f220000300800 */
[----:B------:R-:W-:Y:S01]  /*3d150*/  ISETP.LT.AND P6, PT, R7, UR8, !P5 ;  /* 0x0000000807007c0c */ /* 0x000fe2000efc1270 */
[----:B-1----:R-:W-:Y:S02]  /*3d160*/  IMAD.WIDE R164, R13, 0x4, R2 ;  /* 0x000000040da47825 */ /* 0x002fe400078e0202 */
[----:B------:R-:W4:Y:S01]  /*3d170*/  LDL.LU R19, [R1+0xe1c] ;  /* 0x000e1c0001137983 */ /* 0x000f220000300800 */
[----:B------:R-:W-:-:S09]  /*3d180*/  ULDC UR8, c[0x0][0x228] ;  /* 0x00008a0000087ab9 */ /* 0x000fd20000000800 */
[----:B------:R1:W-:Y:S01]  /*3d190*/  @P6 STG.E desc[UR6][R164.64], R14 ;  /* 0x0000000ea4006986 */ /* 0x0003e2000c101906 */
[----:B------:R-:W-:Y:S01]  /*3d1a0*/  ISETP.LT.AND P5, PT, R8, UR5, !P5 ;  /* 0x0000000508007c0c */ /* 0x000fe2000efa1270 */
[----:B------:R-:W-:Y:S01]  /*3d1b0*/  VIADD R23, R6, 0x14 ;  /* 0x0000001406177836 */ /* 0x000fe20000000000 */
[----:B------:R-:W-:Y:S01]  /*3d1c0*/  ULDC UR5, c[0x0][0x22c] ;  /* 0x00008b0000057ab9 */ /* 0x000fe20000000800 */
[----:B-1----:R-:W-:Y:S02]  /*3d1d0*/  IMAD.WIDE R164, R13, 0x4, R4 ;  /* 0x000000040da47825 */ /* 0x002fe400078e0204 */
[----:B------:R-:W4:Y:S08]  /*3d1e0*/  LDL.LU R13, [R1+0xf9c] ;  /* 0x000f9c00010d7983 */ /* 0x000f300000300800 */
        /* <DEDUP_REMOVED lines=37> */
[----:B-1----:R-:W4:Y:S01]  /*3d440*/  LDL.LU R19, [R1+0x830] ;  /* 0x0008300001137983 */ /* 0x002f220000300800 */
[----:B------:R-:W-:-:S03]  /*3d450*/  IMAD.WIDE R164, R13, 0x4, R4 ;  /* 0x000000040da47825 */ /* 0x000fc600078e0204 */
[----:B------:R-:W4:Y:S01]  /*3d460*/  LDL.LU R13, [R1+0xfa8] ;  /* 0x000fa800010d7983 */ /* 0x000f220000300800 */
[----:B------:R-:W-:-:S03]  /*3d470*/  VIADD R23, R6, 0x17 ;  /* 0x0000001706177836 */ /* 0x000fc60000000000 */
[----:B--2---:R1:W-:Y:S02]  /*3d480*/  @P5 STG.E desc[UR6][R164.64], R14 ;  /* 0x0000000ea4005986 */ /* 0x0043e4000c101906 */
[----:B------:R-:W-:Y:S01]  /*3d490*/  ISETP.GE.AND P5, PT, R23, UR5, PT ;  /* 0x0000000517007c0c */ /* 0x000fe2000bfa6270 */
[----:B------:R-:W-:-:S03]  /*3d4a0*/  ULDC UR5, c[0x0][0x228] ;  /* 0x00008a0000057ab9 */ /* 0x000fc60000000800 */
[----:B------:R-:W-:Y:S01]  /*3d4b0*/  ISETP.LT.AND P6, PT, R7, UR8, !P5 ;  /* 0x0000000807007c0c */ /* 0x000fe2000efc1270 */
[----:B-1----:R-:W2:Y:S01]  /*3d4c0*/  LDL.LU R14, [R1+0x430] ;  /* 0x00043000010e7983 */ /* 0x002ea20000300800 */
[----:B------:R-:W-:-:S03]  /*3d4d0*/  IMAD.WIDE R164, R12, 0x4, R2 ;  /* 0x000000040ca47825 */ /* 0x000fc600078e0202 */
[----:B------:R-:W2:Y:S01]  /*3d4e0*/  LDL.LU R20, [R1+0x30] ;  /* 0x0000300001147983 */ /* 0x000ea20000300800 */
[----:B------:R-:W-:Y:S01]  /*3d4f0*/  ISETP.LT.AND P5, PT, R8, UR5, !P5 ;  /* 0x0000000508007c0c */ /* 0x000fe2000efa1270 */
[----:B------:R-:W-:Y:S01]  /*3d500*/  ULDC UR5, c[0x0][0x22c] ;  /* 0x00008b0000057ab9 */ /* 0x000fe20000000800 */
[----:B------:R-:W-:-:S05]  /*3d510*/  VIADD R23, R6, 0x18 ;  /* 0x0000001806177836 */ /* 0x000fca0000000000 */
[----:B------:R1:W-:Y:S01]  /*3d520*/  @P6 STG.E desc[UR6][R164.64], R18 ;  /* 0x00000012a4006986 */ /* 0x0003e2000c101906 */
[----:B------:R-:W-:Y:S01]  /*3d530*/  ULDC UR8, c[0x0][0x228] ;  /* 0x00008a0000087ab9 */ /* 0x000fe20000000800 */
[----:B-1----:R-:W-:Y:S02]  /*3d540*/  IMAD.WIDE R164, R12, 0x4, R4 ;  /* 0x000000040ca47825 */ /* 0x002fe400078e0204 */
[----:B------:R-:W2:Y:S04]  /*3d550*/  LDL.LU R12, [R1+0xfac] ;  /* 0x000fac00010c7983 */ /* 0x000ea80000300800 */
[----:B------:R1:W-:Y:S04]  /*3d560*/  @P5 STG.E desc[UR6][R164.64], R15 ;  /* 0x0000000fa4005986 */ /* 0x0003e8000c101906 */
[----:B-1----:R-:W2:Y:S01]  /*3d570*/  LDL.LU R15, [R1+0xc24] ;  /* 0x000c2400010f7983 */ /* 0x002ea20000300800 */
[----:B------:R-:W-:Y:S01]  /*3d580*/  ISETP.GE.AND P5, PT, R23, UR5, PT ;  /* 0x0000000517007c0c */ /* 0x000fe2000bfa6270 */
[----:B------:R-:W-:-:S02]  /*3d590*/  ULDC UR5, c[0x0][0x228] ;  /* 0x00008a0000057ab9 */ /* 0x000fc40000000800 */
[----:B------:R-:W2:Y:S01]  /*3d5a0*/  LDL.LU R18, [R1+0x834] ;  /* 0x0008340001127983 */ /* 0x000ea20000300800 */
        /* <DEDUP_REMOVED lines=14> */
[----:B-1----:R-:W4:Y:S01]  /*3d690*/  LDL.LU R19, [R1+0x34] ;  /* 0x0000340001137983 */ /* 0x002f220000300800 */
[----:B------:R-:W-:Y:S01]  /*3d6a0*/  ISETP.LT.AND P5, PT, R8, UR5, !P5 ;  /* 0x0000000508007c0c */ /* 0x000fe2000efa1270 */
[----:B------:R-:W-:Y:S01]  /*3d6b0*/  IMAD.WIDE R164, R13, 0x4, R2 ;  /* 0x000000040da47825 */ /* 0x000fe200078e0202 */
[----:B------:R-:W-:Y:S01]  /*3d6c0*/  ULDC UR5, c[0x0][0x22c] ;  /* 0x00008b0000057ab9 */ /* 0x000fe20000000800 */
[----:B------:R-:W-:Y:S02]  /*3d6d0*/  ULDC UR8, c[0x0][0x228] ;  /* 0x00008a0000087ab9 */ /* 0x000fe40000000800 */
[----:B------:R-:W-:-:S06]  /*3d6e0*/  VIADD R23, R6, 0x1a ;  /* 0x0000001a06177836 */ /* 0x000fcc0000000000 */
[----:B--2---:R1:W-:Y:S02]  /*3d6f0*/  @P6 STG.E desc[UR6][R164.64], R14 ;  /* 0x0000000ea4006986 */ /* 0x0043e4000c101906 */
[----:B-1----:R-:W-:Y:S02]  /*3d700*/  IMAD.WIDE R164, R13, 0x4, R4 ;  /* 0x000000040da47825 */ /* 0x002fe400078e0204 */
[----:B------:R-:W2:Y:S04]  /*3d710*/  LDL.LU R14, [R1+0xc28] ;  /* 0x000c2800010e7983 */ /* 0x000ea80000300800 */
[----:B------:R-:W2:Y:S04]  /*3d720*/  LDL.LU R13, [R1+0xfb4] ;  /* 0x000fb400010d7983 */ /* 0x000ea80000300800 */
[----:B------:R1:W-:Y:S01]  /*3d730*/  @P5 STG.E desc[UR6][R164.64], R20 ;  /* 0x00000014a4005986 */ /* 0x0003e2000c101906 */
[----:B------:R-:W-:Y:S01]  /*3d740*/  ISETP.GE.AND P5, PT, R23, UR5, PT ;  /* 0x0000000517007c0c */ /* 0x000fe2000bfa6270 */
[----:B------:R-:W-:-:S02]  /*3d750*/  ULDC UR5, c[0x0][0x228] ;  /* 0x00008a0000057ab9 */ /* 0x000fc40000000800 */
[----:B------:R-:W2:Y:S01]  /*3d760*/  LDL.LU R230, [R1+0x838] ;  /* 0x0008380001e67983 */ /* 0x000ea20000300800 */
[----:B------:R-:W-:Y:S01]  /*3d770*/  ISETP.LT.AND P6, PT, R7, UR8, !P5 ;  /* 0x0000000807007c0c */ /* 0x000fe2000efc1270 */
[----:B-1----:R-:W-:Y:S01]  /*3d780*/  IMAD.WIDE R164, R12, 0x4, R2 ;  /* 0x000000040ca47825 */ /* 0x002fe200078e0202 */
[----:B------:R-:W-:-:S11]  /*3d790*/  ULDC UR8, c[0x0][0x228] ;  /* 0x00008a0000087ab9 */ /* 0x000fd60000000800 */
        /* <DEDUP_REMOVED lines=26> */
[----:B------:R-:W-:Y:S01]  /*3d940*/  VIADD R23, R6, 0x1d ;  /* 0x0000001d06177836 */ /* 0x000fe20000000000 */
[----:B------:R-:W-:Y:S01]  /*3d950*/  ISETP.LT.AND P5, PT, R8, UR5, !P5 ;  /* 0x0000000508007c0c */ /* 0x000fe2000efa1270 */
[----:B------:R-:W-:Y:S01]  /*3d960*/  ULDC UR5, c[0x0][0x22c] ;  /* 0x00008b0000057ab9 */ /* 0x000fe20000000800 */
[----:B------:R-:W-:Y:S01]  /*3d970*/  ULDC UR8, c[0x0][0x228] ;  /* 0x00008a0000087ab9 */ /* 0x000fe20000000800 */
[----:B-1----:R-:W4:Y:S01]  /*3d980*/  LDL.LU R19, [R1+0x43c] ;  /* 0x00043c0001137983 */ /* 0x002f220000300800 */
[----:B--2---:R-:W-:-:S07]  /*3d990*/  IMAD.WIDE R164, R13, 0x4, R2 ;  /* 0x000000040da47825 */ /* 0x004fce00078e0202 */
[----:B------:R1:W-:Y:S02]  /*3d9a0*/  @P6 STG.E desc[UR6][R164.64], R14 ;  /* 0x0000000ea4006986 */ /* 0x0003e4000c101906 */
[----:B-1----:R-:W-:Y:S02]  /*3d9b0*/  IMAD.WIDE R164, R13, 0x4, R4 ;  /* 0x000000040da47825 */ /* 0x002fe400078e0204 */
[----:B------:R-:W2:Y:S04]  /*3d9c0*/  LDL.LU R13, [R1+0xfc0] ;  /* 0x000fc000010d7983 */ /* 0x000ea80000300800 */
[----:B------:R1:W-:Y:S01]  /*3d9d0*/  @P5 STG.E desc[UR6][R164.64], R230 ;  /* 0x000000e6a4005986 */ /* 0x0003e2000c101906 */
[----:B------:R-:W-:Y:S01]  /*3d9e0*/  ISETP.GE.AND P5, PT, R23, UR5, PT ;  /* 0x0000000517007c0c */ /* 0x000fe2000bfa6270 */
[----:B------:R-:W-:-:S02]  /*3d9f0*/  ULDC UR5, c[0x0][0x228] ;  /* 0x00008a0000057ab9 */ /* 0x000fc40000000800 */
[----:B------:R-:W4:Y:S01]  /*3da00*/  LDL.LU R14, [R1+0x3c] ;  /* 0x00003c00010e7983 */ /* 0x000f220000300800 */
[----:B------:R-:W-:Y:S01]  /*3da10*/  ISETP.LT.AND P6, PT, R7, UR8, !P5 ;  /* 0x0000000807007c0c */ /* 0x000fe2000efc1270 */
[----:B-1----:R-:W-:Y:S01]  /*3da20*/  IMAD.WIDE R164, R12, 0x4, R2 ;  /* 0x000000040ca47825 */ /* 0x002fe200078e0202 */
[----:B------:R-:W-:-:S11]  /*3da30*/  ULDC UR8, c[0x0][0x228] ;  /* 0x00008a0000087ab9 */ /* 0x000fd60000000800 */
[----:B------:R1:W-:Y:S02]  /*3da40*/  @P6 STG.E desc[UR6][R164.64], R15 ;  /* 0x0000000fa4006986 */ /* 0x0003e4000c101906 */
[----:B-1----:R-:W-:Y:S02]  /*3da50*/  IMAD.WIDE R164, R12, 0x4, R4 ;  /* 0x000000040ca47825 */ /* 0x002fe400078e0204 */
[----:B------:R-:W4:Y:S04]  /*3da60*/  LDL.LU R15, [R1+0xc30] ;  /* 0x000c3000010f7983 */ /* 0x000f280000300800 */
[----:B------:R-:W4:Y:S01]  /*3da70*/  LDL.LU R12, [R1+0xfc4] ;  /* 0x000fc400010c7983 */ /* 0x000f220000300800 */
        /* <DEDUP_REMOVED lines=12> */
[----:B------:R1:W-:Y:S04]  /*3db40*/  @P6 STG.E desc[UR6][R164.64], R18 ;  /* 0x00000012a4006986 */ /* 0x0003e8000c101906 */
[----:B-1----:R-:W3:Y:S01]  /*3db50*/  LDL.LU R18, [R1+0x840] ;  /* 0x0008400001127983 */ /* 0x002ee20000300800 */
[----:B------:R-:W-:-:S03]  /*3db60*/  IMAD.WIDE R164, R16, 0x4, R4 ;  /* 0x0000000410a47825 */ /* 0x000fc600078e0204 */
[----:B------:R-:W3:Y:S04]  /*3db70*/  LDL.LU R16, [R1+0xfc8] ;  /* 0x000fc80001107983 */ /* 0x000ee80000300800 */
[----:B------:R1:W-:Y:S01]  /*3db80*/  @P5 STG.E desc[UR6][R164.64], R17 ;  /* 0x00000011a4005986 */ /* 0x0003e2000c101906 */
[----:B------:R-:W-:Y:S01]  /*3db90*/  ISETP.GE.AND P5, PT, R23, UR5, PT ;  /* 0x0000000517007c0c */ /* 0x000fe2000bfa6270 */
[----:B------:R-:W-:-:S03]  /*3dba0*/  ULDC UR5, c[0x0][0x228] ;  /* 0x00008a0000057ab9 */ /* 0x000fc60000000800 */
[----:B------:R-:W-:Y:S01]  /*3dbb0*/  ISETP.LT.AND P6, PT, R7, UR8, !P5 ;  /* 0x0000000807007c0c */ /* 0x000fe2000efc1270 */
[----:B-1----:R-:W3:Y:S01]  /*3dbc0*/  LDL.LU R17, [R1+0x440] ;  /* 0x0004400001117983 */ /* 0x002ee20000300800 */
[----:B------:R-:W-:Y:S01]  /*3dbd0*/  VIADD R23, R6, 0x20 ;  /* 0x0000002006177836 */ /* 0x000fe20000000000 */
[----:B------:R-:W-:Y:S02]  /*3dbe0*/  ULDC UR8, c[0x0][0x228] ;  /* 0x00008a0000087ab9 */ /* 0x000fe40000000800 */
[----:B------:R-:W3:Y:S01]  /*3dbf0*/  LDL.LU R20, [R1+0x40] ;  /* 0x0000400001147983 */ /* 0x000ee20000300800 */
[----:B------:R-:W-:Y:S01]  /*3dc00*/  ISETP.LT.AND P5, PT, R8, UR5, !P5 ;  /* 0x0000000508007c0c */ /* 0x000fe2000efa1270 */
[----:B------:R-:W-:Y:S01]  /*3dc10*/  ULDC UR5, c[0x0][0x22c] ;  /* 0x00008b0000057ab9 */ /* 0x000fe20000000800 */
[----:B--2---:R-:W-:-:S05]  /*3dc20*/  IMAD.WIDE R164, R13, 0x4, R2 ;  /* 0x000000040da47825 */ /* 0x004fca00078e0202 */
[----:B----4-:R1:W-:Y:S02]  /*3dc30*/  @P6 STG.E desc[UR6][R164.64], R19 ;  /* 0x00000013a4006986 */ /* 0x0103e4000c101906 */
[----:B-1----:R-:W-:Y:S02]  /*3dc40*/  IMAD.WIDE R164, R13, 0x4, R4 ;  /* 0x000000040da47825 */ /* 0x002fe400078e0204 */
[----:B------:R-:W2:Y:S04]  /*3dc50*/  LDL.LU R13, [R1+0xfcc] ;  /* 0x000fcc00010d7983 */ /* 0x000ea80000300800 */
[----:B------:R1:W-:Y:S01]  /*3dc60*/  @P5 STG.E desc[UR6][R164.64], R14 ;  /* 0x0000000ea4005986 */ /* 0x0003e2000c101906 */
[----:B------:R-:W-:Y:S01]  /*3dc70*/  ISETP.GE.AND P5, PT, R23, UR5, PT ;  /* 0x0000000517007c0c */ /* 0x000fe2000bfa6270 */
[----:B------:R-:W-:-:S03]  /*3dc80*/  ULDC UR5, c[0x0][0x228] ;  /* 0x00008a0000057ab9 */ /* 0x000fc60000000800 */
[----:B------:R-:W-:Y:S01]  /*3dc90*/  ISETP.LT.AND P6, PT, R7, UR8, !P5 ;  /* 0x0000000807007c0c */ /* 0x000fe2000efc1270 */
[----:B-1----:R-:W4:Y:S01]  /*3dca0*/  LDL.LU R14, [R1+0xc34] ;  /* 0x000c3400010e7983 */ /* 0x002f220000300800 */
[----:B------:R-:W-:-:S03]  /*3dcb0*/  IMAD.WIDE R164, R12, 0x4, R2 ;  /* 0x000000040ca47825 */ /* 0x000fc600078e0202 */
[----:B------:R-:W4:Y:S01]  /*3dcc0*/  LDL.LU R19, [R1+0x844] ;  /* 0x0008440001137983 */ /* 0x000f220000300800 */
[----:B------:R-:W-:-:S07]  /*3dcd0*/  ULDC UR8, c[0x0][0x228] ;  /* 0x00008a0000087ab9 */ /* 0x000fce0000000800 */
[----:B------:R1:W-:Y:S02]  /*3dce0*/  @P6 STG.E desc[UR6][R164.64], R15 ;  /* 0x0000000fa4006986 */ /* 0x0003e4000c101906 */
[----:B-1----:R-:W-:Y:S02]  /*3dcf0*/  IMAD.WIDE R164, R12, 0x4, R4 ;  /* 0x000000040ca47825 */ /* 0x002fe400078e0204 */
[----:B------:R-:W4:Y:S04]  /*3dd00*/  LDL.LU R15, [R1+0x444] ;  /* 0x00044400010f7983 */ /* 0x000f280000300800 */
[----:B------:R-:W4:Y:S01]  /*3dd10*/  LDL.LU R12, [R1+0xfd0] ;  /* 0x000fd000010c7983 */ /* 0x000f220000300800 */
[----:B------:R-:W-:Y:S01]  /*3dd20*/  ISETP.LT.AND P5, PT, R8, UR5, !P5 ;  /* 0x0000000508007c0c */ /* 0x000fe2000efa1270 */
[----:B------:R-:W-:Y:S01]  /*3dd30*/  VIADD R23, R6, 0x21 ;  /* 0x0000002106177836 */ /* 0x000fe20000000000 */
[----:B------:R-:W-:-:S11]  /*3dd40*/  ULDC UR5, c[0x0][0x22c] ;  /* 0x00008b0000057ab9 */ /* 0x000fd60000000800 */
[----:B---3--:R1:W-:Y:S01]  /*3dd50*/  @P5 STG.E desc[UR6][R164.64], R18 ;  /* 0x00000012a4005986 */ /* 0x0083e2000c101906 */
[----:B------:R-:W-:Y:S01]  /*3dd60*/  ISETP.GE.AND P5, PT, R23, UR5, PT ;  /* 0x0000000517007c0c */ /* 0x000fe2000bfa6270 */
[----:B------:R-:W-:-:S03]  /*3dd70*/  ULDC UR5, c[0x0][0x228] ;  /* 0x00008a0000057ab9 */ /* 0x000fc60000000800 */
[----:B------:R-:W-:Y:S01]  /*3dd80*/  ISETP.LT.AND P6, PT, R7, UR8, !P5 ;  /* 0x0000000807007c0c */ /* 0x000fe2000efc1270 */
[----:B-1----:R-:W3:Y:S01]  /*3dd90*/  LDL.LU R18, [R1+0x44] ;  /* 0x0000440001127983 */ /* 0x002ee20000300800 */
[----:B------:R-:W-:Y:S01]  /*3dda0*/  ISETP.LT.AND P5, PT, R8, UR5, !P5 ;  /* 0x0000000508007c0c */ /* 0x000fe2000efa1270 */
[----:B------:R-:W-:Y:S01]  /*3ddb0*/  IMAD.WIDE R164, R16, 0x4, R2 ;  /* 0x0000000410a47825 */ /* 0x000fe200078e0202 */
[----:B------:R-:W-:Y:S01]  /*3ddc0*/  ULDC UR5, c[0x0][0x22c] ;  /* 0x00008b0000057ab9 */ /* 0x000fe20000000800 */
[----:B------:R-:W-:Y:S02]  /*3ddd0*/  ULDC UR8, c[0x0][0x228] ;  /* 0x00008a0000087ab9 */ /* 0x000fe40000000800 */
[----:B------:R-:W-:-:S06]  /*3dde0*/  VIADD R23, R6, 0x22 ;  /* 0x0000002206177836 */ /* 0x000fcc0000000000 */
        /* <DEDUP_REMOVED lines=9> */
[----:B--2---:R-:W-:Y:S01]  /*3de80*/  IMAD.WIDE R164, R13, 0x4, R2 ;  /* 0x000000040da47825 */ /* 0x004fe200078e0202 */
[----:B------:R-:W-:Y:S01]  /*3de90*/  ISETP.LT.AND P5, PT, R8, UR5, !P5 ;  /* 0x0000000508007c0c */ /* 0x000fe2000efa1270 */
[----:B------:R-:W-:Y:S01]  /*3dea0*/  ULDC UR5, c[0x0][0x22c] ;  /* 0x00008b0000057ab9 */ /* 0x000fe20000000800 */
[----:B------:R-:W-:Y:S01]  /*3deb0*/  ULDC UR8, c[0x0][0x228] ;  /* 0x00008a0000087ab9 */ /* 0x000fe20000000800 */
[----:B------:R-:W-:-:S08]  /*3dec0*/  VIADD R23, R6, 0x23 ;  /* 0x0000002306177836 */ /* 0x000fd00000000000 */
[----:B----4-:R1:W-:Y:S02]  /*3ded0*/  @P6 STG.E desc[UR6][R164.64], R14 ;  /* 0x0000000ea4006986 */ /* 0x0103e4000c101906 */
[----:B-1----:R-:W-:Y:S02]  /*3dee0*/  IMAD.WIDE R164, R13, 0x4, R4 ;  /* 0x000000040da47825 */ /* 0x002fe400078e0204 */
[----:B------:R-:W2:Y:S04]  /*3def0*/  LDL.LU R14, [R1+0x448] ;  /* 0x00044800010e7983 */ /* 0x000ea80000300800 */
[----:B------:R-:W4:Y:S04]  /*3df00*/  LDL.LU R13, [R1+0xfd8] ;  /* 0x000fd800010d7983 */ /* 0x000f280000300800 */
[----:B------:R1:W-:Y:S01]  /*3df10*/  @P5 STG.E desc[UR6][R164.64], R19 ;  /* 0x00000013a4005986 */ /* 0x0003e2000c101906 */
        /* <DEDUP_REMOVED lines=14> */
[----:B---3--:R1:W-:Y:S01]  /*3e000*/  @P5 STG.E desc[UR6][R164.64], R18 ;  /* 0x00000012a4005986 */ /* 0x0083e2000c101906 */
[----:B------:R-:W-:Y:S01]  /*3e010*/  ISETP.GE.AND P5, PT, R23, UR5, PT ;  /* 0x0000000517007c0c */ /* 0x000fe2000bfa6270 */
[----:B------:R-:W-:-:S03]  /*3e020*/  ULDC UR5, c[0x0][0x228] ;  /* 0x00008a0000057ab9 */ /* 0x000fc60000000800 */
[----:B------:R-:W-:Y:S01]  /*3e030*/  ISETP.LT.AND P6, PT, R7, UR8, !P5 ;  /* 0x0000000807007c0c */ /* 0x000fe2000efc1270 */
[----:B------:R-:W-:Y:S01]  /*3e040*/  VIADD R23, R6, 0x25 ;  /* 0x0000002506177836 */ /* 0x000fe20000000000 */
[----:B------:R-:W-:Y:S01]  /*3e050*/  ISETP.LT.AND P5, PT, R8, UR5, !P5 ;  /* 0x0000000508007c0c */ /* 0x000fe2000efa1270 */
[----:B------:R-:W-:Y:S01]  /*3e060*/  ULDC UR5, c[0x0][0x22c] ;  /* 0x00008b0000057ab9 */ /* 0x000fe20000000800 */
[----:B------:R-:W-:Y:S01]  /*3e070*/  ULDC UR8, c[0x0][0x228] ;  /* 0x00008a0000087ab9 */ /* 0x000fe20000000800 */
[----:B-1----:R-:W3:Y:S01]  /*3e080*/  LDL.LU R18, [R1+0x44c] ;  /* 0x00044c0001127983 */ /* 0x002ee20000300800 */
[----:B------:R-:W-:-:S07]  /*3e090*/  IMAD.WIDE R164, R16, 0x4, R2 ;  /* 0x0000000410a47825 */ /* 0x000fce00078e0202 */
        /* <DEDUP_REMOVED lines=13> */
[----:B--2---:R1:W-:Y:S02]  /*3e170*/  @P6 STG.E desc[UR6][R164.64], R14 ;  /* 0x0000000ea4006986 */ /* 0x0043e4000c101906 */
[----:B-1----:R-:W-:Y:S02]  /*3e180*/  IMAD.WIDE R164, R13, 0x4, R4 ;  /* 0x000000040da47825 */ /* 0x002fe400078e0204 */
[----:B------:R-:W2:Y:S04]  /*3e190*/  LDL.LU R14, [R1+0xc40] ;  /* 0x000c4000010e7983 */ /* 0x000ea80000300800 */
[----:B------:R-:W4:Y:S04]  /*3e1a0*/  LDL.LU R13, [R1+0xfe4] ;  /* 0x000fe400010d7983 */ /* 0x000f280000300800 */
[----:B------:R1:W-:Y:S01]  /*3e1b0*/  @P5 STG.E desc[UR6][R164.64], R20 ;  /* 0x00000014a4005986 */ /* 0x0003e2000c101906 */
        /* <DEDUP_REMOVED lines=31> */
[----:B------:R-:W-:Y:S02]  /*3e3b0*/  VIADD R23, R6, 0x29 ;  /* 0x0000002906177836 */ /* 0x000fe40000000000 */
[----:B-1----:R-:W3:Y:S01]  /*3e3c0*/  LDL.LU R17, [R1+0x854] ;  /* 0x0008540001117983 */ /* 0x002ee20000300800 */
[----:B------:R-:W-:Y:S01]  /*3e3d0*/  ISETP.LT.AND P5, PT, R8, UR5, !P5 ;  /* 0x0000000508007c0c */ /* 0x000fe2000efa1270 */
[----:B------:R-:W-:Y:S01]  /*3e3e0*/  ULDC UR5, c[0x0][0x22c] ;  /* 0x00008b0000057ab9 */ /* 0x000fe20000000800 */
[----:B------:R-:W-:Y:S01]  /*3e3f0*/  ULDC UR8, c[0x0][0x228] ;  /* 0x00008a0000087ab9 */ /* 0x000fe20000000800 */
[----:B----4-:R-:W-:-:S06]  /*3e400*/  IMAD.WIDE R164, R13, 0x4, R2 ;  /* 0x000000040da47825 */ /* 0x010fcc00078e0202 */
        /* <DEDUP_REMOVED lines=37> */
[----:B----4-:R-:W-:Y:S02]  /*3e660*/  IMAD.WIDE R164, R13, 0x4, R2 ;  /* 0x000000040da47825 */ /* 0x010fe400078e0202 */
[----:B------:R-:W4:Y:S01]  /*3e670*/  LDL.LU R17, [R1+0xc4c] ;  /* 0x000c4c0001117983 */ /* 0x000f220000300800 */
[----:B------:R-:W-:-:S09]  /*3e680*/  ULDC UR8, c[0x0][0x228] ;  /* 0x00008a0000087ab9 */ /* 0x000fd20000000800 */
[----:B--2---:R1:W-:Y:S01]  /*3e690*/  @P6 STG.E desc[UR6][R164.64], R14 ;  /* 0x0000000ea4006986 */ /* 0x0043e2000c101906 */
[----:B------:R-:W-:Y:S01]  /*3e6a0*/  ISETP.LT.AND P5, PT, R8, UR5, !P5 ;  /* 0x0000000508007c0c */ /* 0x000fe2000efa1270 */
[----:B------:R-:W-:Y:S01]  /*3e6b0*/  VIADD R23, R6, 0x2c ;  /* 0x0000002c06177836 */ /* 0x000fe20000000000 */
[----:B------:R-:W-:Y:S01]  /*3e6c0*/  ULDC UR5, c[0x0][0x22c] ;  /* 0x00008b0000057ab9 */ /* 0x000fe20000000800 */
[----:B-1----:R-:W-:Y:S02]  /*3e6d0*/  IMAD.WIDE R164, R13, 0x4, R4 ;  /* 0x000000040da47825 */ /* 0x002fe400078e0204 */
[----:B------:R-:W2:Y:S04]  /*3e6e0*/  LDL.LU R13, [R1+0xffc] ;  /* 0x000ffc00010d7983 */ /* 0x000ea80000300800 */
[----:B------:R-:W4:Y:S04]  /*3e6f0*/  LDL.LU R14, [R1+0x85c] ;  /* 0x00085c00010e7983 */ /* 0x000f280000300800 */
[----:B------:R1:W-:Y:S01]  /*3e700*/  @P5 STG.E desc[UR6][R164.64], R19 ;  /* 0x00000013a4005986 */ /* 0x0003e2000c101906 */
[----:B------:R-:W-:Y:S01]  /*3e710*/  ISETP.GE.AND P5, PT, R23, UR5, PT ;  /* 0x0000000517007c0c */ /* 0x000fe2000bfa6270 */
[----:B------:R-:W-:-:S03]  /*3e720*/  ULDC UR5, c[0x0][0x228] ;  /* 0x00008a0000057ab9 */ /* 0x000fc60000000800 */
[----:B------:R-:W-:Y:S01]  /*3e730*/  ISETP.LT.AND P6, PT, R7, UR8, !P5 ;  /* 0x0000000807007c0c */ /* 0x000fe2000efc1270 */
[----:B-1----:R-:W4:Y:S01]  /*3e740*/  LDL.LU R19, [R1+0x45c] ;  /* 0x00045c0001137983 */ /* 0x002f220000300800 */
[----:B------:R-:W-:Y:S01]  /*3e750*/  IMAD.WIDE R164, R12, 0x4, R2 ;  /* 0x000000040ca47825 */ /* 0x000fe200078e0202 */
[----:B------:R-:W-:-:S10]  /*3e760*/  ULDC UR8, c[0x0][0x228] ;  /* 0x00008a0000087ab9 */ /* 0x000fd40000000800 */
        /* <DEDUP_REMOVED lines=22> */
[----:B------:R-:W-:-:S03]  /*3e8d0*/  ULDC UR5, c[0x0][0x228] ;  /* 0x00008a0000057ab9 */ /* 0x000fc60000000800 */
[----:B------:R-:W-:Y:S01]  /*3e8e0*/  ISETP.LT.AND P6, PT, R7, UR8, !P5 ;  /* 0x0000000807007c0c */ /* 0x000fe2000efc1270 */
[----:B--2---:R-:W-:Y:S01]  /*3e8f0*/  IMAD.WIDE R164, R13, 0x4, R2 ;  /* 0x000000040da47825 */ /* 0x004fe200078e0202 */
[----:B------:R-:W-:-:S11]  /*3e900*/  ULDC UR8, c[0x0][0x228] ;  /* 0x00008a0000087ab9 */ /* 0x000fd60000000800 */
[----:B----4-:R1:W-:Y:S01]  /*3e910*/  @P6 STG.E desc[UR6][R164.64], R17 ;  /* 0x00000011a4006986 */ /* 0x0103e2000c101906 */
[----:B------:R-:W-:Y:S01]  /*3e920*/  ISETP.LT.AND P5, PT, R8, UR5, !P5 ;  /* 0x0000000508007c0c */ /* 0x000fe2000efa1270 */
[----:B------:R-:W-:Y:S01]  /*3e930*/  VIADD R23, R6, 0x2f ;  /* 0x0000002f06177836 */ /* 0x000fe20000000000 */
[----:B------:R-:W-:Y:S01]  /*3e940*/  ULDC UR5, c[0x0][0x22c] ;  /* 0x00008b0000057ab9 */ /* 0x000fe20000000800 */
[----:B-1----:R-:W2:Y:S01]  /*3e950*/  LDL.LU R17, [R1+0x860] ;  /* 0x0008600001117983 */ /* 0x002ea20000300800 */
[----:B------:R-:W-:-:S03]  /*3e960*/  IMAD.WIDE R164, R13, 0x4, R4 ;  /* 0x000000040da47825 */ /* 0x000fc600078e0204 */
[----:B------:R-:W4:Y:S06]  /*3e970*/  LDL.LU R13, [R1+0x1008] ;  /* 0x00100800010d7983 */ /* 0x000f2c0000300800 */
[----:B------:R1:W-:Y:S01]  /*3e980*/  @P5 STG.E desc[UR6][R164.64], R14 ;  /* 0x0000000ea4005986 */ /* 0x0003e2000c101906 */
[----:B------:R-:W-:Y:S01]  /*3e990*/  ISETP.GE.AND P5, PT, R23, UR5, PT ;  /* 0x0000000517007c0c */ /* 0x000fe2000bfa6270 */
[----:B------:R-:W-:-:S03]  /*3e9a0*/  ULDC UR5, c[0x0][0x228] ;  /* 0x00008a0000057ab9 */ /* 0x000fc60000000800 */
[----:B------:R-:W-:Y:S01]  /*3e9b0*/  ISETP.LT.AND P6, PT, R7, UR8, !P5 ;  /* 0x0000000807007c0c */ /* 0x000fe2000efc1270 */
[----:B-1----:R-:W4:Y:S01]  /*3e9c0*/  LDL.LU R14, [R1+0x460] ;  /* 0x00046000010e7983 */ /* 0x002f220000300800 */
[----:B------:R-:W-:-:S03]  /*3e9d0*/  IMAD.WIDE R164, R12, 0x4, R2 ;  /* 0x000000040ca47825 */ /* 0x000fc600078e0202 */
[----:B------:R-:W4:Y:S01]  /*3e9e0*/  LDL.LU R20, [R1+0x60] ;  /* 0x0000600001147983 */ /* 0x000f220000300800 */
[----:B------:R-:W-:Y:S01]  /*3e9f0*/  ISETP.LT.AND P5, PT, R8, UR5, !P5 ;  /* 0x0000000508007c0c */ /* 0x000fe2000efa1270 */
[----:B------:R-:W-:Y:S01]  /*3ea00*/  ULDC UR5, c[0x0][0x22c] ;  /* 0x00008b0000057ab9 */ /* 0x000fe20000000800 */
[----:B------:R-:W-:-:S05]  /*3ea10*/  VIADD R23, R6, 0x30 ;  /* 0x0000003006177836 */ /* 0x000fca0000000000 */
[----:B------:R1:W-:Y:S01]  /*3ea20*/  @P6 STG.E desc[UR6][R164.64], R19 ;  /* 0x00000013a4006986 */ /* 0x0003e2000c101906 */
[----:B------:R-:W-:Y:S01]  /*3ea30*/  ULDC UR8, c[0x0][0x228] ;  /* 0x00008a0000087ab9 */ /* 0x000fe20000000800 */
[----:B-1----:R-:W-:Y:S02]  /*3ea40*/  IMAD.WIDE R164, R12, 0x4, R4 ;  /* 0x000000040ca47825 */ /* 0x002fe400078e0204 */
[----:B------:R-:W4:Y:S04]  /*3ea50*/  LDL.LU R12, [R1+0x100c] ;  /* 0x00100c00010c7983 */ /* 0x000f280000300800 */
[----:B------:R1:W-:Y:S04]  /*3ea60*/  @P5 STG.E desc[UR6][R164.64], R15 ;  /* 0x0000000fa4005986 */ /* 0x0003e8000c101906 */
[----:B-1----:R-:W4:Y:S01]  /*3ea70*/  LDL.LU R15, [R1+0xc54] ;  /* 0x000c5400010f7983 */ /* 0x002f220000300800 */
[----:B------:R-:W-:Y:S01]  /*3ea80*/  ISETP.GE.AND P5, PT, R23, UR5, PT ;  /* 0x0000000517007c0c */ /* 0x000fe2000bfa6270 */
[----:B------:R-:W-:-:S02]  /*3ea90*/  ULDC UR5, c[0x0][0x228] ;  /* 0x00008a0000057ab9 */ /* 0x000fc40000000800 */
[----:B------:R-:W4:Y:S01]  /*3eaa0*/  LDL.LU R19, [R1+0x864] ;  /* 0x0008640001137983 */ /* 0x000f220000300800 */
        /* <DEDUP_REMOVED lines=10> */
[----:B--2---:R1:W-:Y:S01]  /*3eb50*/  @P5 STG.E desc[UR6][R164.64], R17 ;  /* 0x00000011a4005986 */ /* 0x0043e2000c101906 */
[----:B------:R-:W-:Y:S01]  /*3eb60*/  ISETP.GE.AND P5, PT, R23, UR5, PT ;  /* 0x0000000517007c0c */ /* 0x000fe2000bfa6270 */
[----:B------:R-:W-:-:S03]  /*3eb70*/  ULDC UR5, c[0x0][0x228] ;  /* 0x00008a0000057ab9 */ /* 0x000fc60000000800 */
[----:B------:R-:W-:Y:S01]  /*3eb80*/  ISETP.LT.AND P6, PT, R7, UR8, !P5 ;  /* 0x0000000807007c0c */ /* 0x000fe2000efc1270 */
[----:B-1----:R-:W2:Y:S01]  /*3eb90*/  LDL.LU R17, [R1+0x64] ;  /* 0x0000640001117983 */ /* 0x002ea20000300800 */
[----:B------:R-:W-:Y:S01]  /*3eba0*/  ISETP.LT.AND P5, PT, R8, UR5, !P5 ;  /* 0x0000000508007c0c */ /* 0x000fe2000efa1270 */
[----:B----4-:R-:W-:Y:S01]  /*3ebb0*/  IMAD.WIDE R164, R13, 0x4, R2 ;  /* 0x000000040da47825 */ /* 0x010fe200078e0202 */
[----:B------:R-:W-:Y:S01]  /*3ebc0*/  ULDC UR5, c[0x0][0x22c] ;  /* 0x00008b0000057ab9 */ /* 0x000fe20000000800 */
[----:B------:R-:W-:Y:S02]  /*3ebd0*/  ULDC UR8, c[0x0][0x228] ;  /* 0x00008a0000087ab9 */ /* 0x000fe40000000800 */
[----:B------:R-:W-:-:S06]  /*3ebe0*/  VIADD R23, R6, 0x32 ;  /* 0x0000003206177836 */ /* 0x000fcc0000000000 */
[----:B------:R1:W-:Y:S02]  /*3ebf0*/  @P6 STG.E desc[UR6][R164.64], R14 ;  /* 0x0000000ea4006986 */ /* 0x0003e4000c101906 */
[----:B-1----:R-:W-:Y:S02]  /*3ec00*/  IMAD.WIDE R164, R13, 0x4, R4 ;  /* 0x000000040da47825 */ /* 0x002fe400078e0204 */
[----:B------:R-:W4:Y:S04]  /*3ec10*/  LDL.LU R14, [R1+0xc58] ;  /* 0x000c5800010e7983 */ /* 0x000f280000300800 */
[----:B------:R-:W4:Y:S04]  /*3ec20*/  LDL.LU R13, [R1+0x1014] ;  /* 0x00101400010d7983 */ /* 0x000f280000300800 */
        /* <DEDUP_REMOVED lines=13> */
[----:B------:R-:W-:Y:S01]  /*3ed00*/  ULDC UR5, c[0x0][0x22c] ;  /* 0x00008b0000057ab9 */ /* 0x000fe20000000800 */
[----:B------:R-:W4:Y:S10]  /*3ed10*/  LDL.LU R20, [R1+0x68] ;  /* 0x0000680001147983 */ /* 0x000f340000300800 */
[----:B------:R1:W-:Y:S01]  /*3ed20*/  @P5 STG.E desc[UR6][R164.64], R19 ;  /* 0x00000013a4005986 */ /* 0x0003e2000c101906 */
[----:B------:R-:W-:Y:S01]  /*3ed30*/  ISETP.GE.AND P5, PT, R23, UR5, PT ;  /* 0x0000000517007c0c */ /* 0x000fe2000bfa6270 */
[----:B------:R-:W-:-:S03]  /*3ed40*/  ULDC UR5, c[0x0][0x228] ;  /* 0x00008a0000057ab9 */ /* 0x000fc60000000800 */
[----:B------:R-:W-:Y:S01]  /*3ed50*/  ISETP.LT.AND P6, PT, R7, UR8, !P5 ;  /* 0x0000000807007c0c */ /* 0x000fe2000efc1270 */
[----:B-1----:R-:W4:Y:S01]  /*3ed60*/  LDL.LU R19, [R1+0xc5c] ;  /* 0x000c5c0001137983 */ /* 0x002f220000300800 */
        /* <DEDUP_REMOVED lines=18> */
[----:B----4-:R-:W-:-:S07]  /*3ee90*/  IMAD.WIDE R164, R13, 0x4, R2 ;  /* 0x000000040da47825 */ /* 0x010fce00078e0202 */
[----:B------:R1:W-:Y:S02]  /*3eea0*/  @P6 STG.E desc[UR6][R164.64], R14 ;  /* 0x0000000ea4006986 */ /* 0x0003e4000c101906 */
[----:B-1----:R-:W-:Y:S02]  /*3eeb0*/  IMAD.WIDE R164, R13, 0x4, R4 ;  /* 0x000000040da47825 */ /* 0x002fe400078e0204 */
[----:B------:R-:W4:Y:S04]  /*3eec0*/  LDL.LU R13, [R1+0x1020] ;  /* 0x00102000010d7983 */ /* 0x000f280000300800 */
        /* <DEDUP_REMOVED lines=37> */
[----:B----4-:R-:W-:-:S05]  /*3f120*/  IMAD.WIDE R164, R13, 0x4, R2 ;  /* 0x000000040da47825 */ /* 0x010fca00078e0202 */
[----:B--2---:R1:W-:Y:S02]  /*3f130*/  @P6 STG.E desc[UR6][R164.64], R17 ;  /* 0x00000011a4006986 */ /* 0x0043e4000c101906 */
        /* <DEDUP_REMOVED lines=40> */
[----:B--2---:R-:W-:-:S08]  /*3f3c0*/  IMAD.WIDE R164, R13, 0x4, R2 ;  /* 0x000000040da47825 */ /* 0x004fd000078e0202 */
        /* <DEDUP_REMOVED lines=52> */
[----:B------:R1:W-:Y:S01]  /*3f710*/  @P6 STG.E desc[UR6][R164.64], R17 ;  /* 0x00000011a4006986 */ /* 0x0003e2000c101906 */
[----:B------:R-:W-:Y:S01]  /*3f720*/  ISETP.LT.AND P5, PT, R8, UR5, !P5 ;  /* 0x0000000508007c0c */ /* 0x000fe2000efa1270 */
[----:B------:R-:W-:Y:S01]  /*3f730*/  VIADD R23, R6, 0x3f ;  /* 0x0000003f06177836 */ /* 0x000fe20000000000 */
[----:B------:R-:W-:Y:S01]  /*3f740*/  ULDC UR5, c[0x0][0x22c] ;  /* 0x00008b0000057ab9 */ /* 0x000fe20000000800 */
[----:B-1----:R-:W2:Y:S01]  /*3f750*/  LDL.LU R17, [R1+0xc70] ;  /* 0x000c700001117983 */ /* 0x002ea20000300800 */
[----:B------:R-:W-:-:S03]  /*3f760*/  IMAD.WIDE R164, R12, 0x4, R4 ;  /* 0x000000040ca47825 */ /* 0x000fc600078e0204 */
[----:B------:R-:W2:Y:S06]  /*3f770*/  LDL.LU R12, [R1+0x1048] ;  /* 0x00104800010c7983 */ /* 0x000eac0000300800 */
        /* <DEDUP_REMOVED lines=64> */
[----:B------:R-:W3:Y:S01]  /*3fb80*/  LDL.LU R19, [R1+0xe2c] ;  /* 0x000e2c0001137983 */ /* 0x000ee20000300800 */
[----:B------:R-:W-:Y:S01]  /*3fb90*/  ULDC UR5, c[0x0][0x22c] ;  /* 0x00008b0000057ab9 */ /* 0x000fe20000000800 */
[----:B------:R-:W-:Y:S01]  /*3fba0*/  ULDC UR8, c[0x0][0x228] ;  /* 0x00008a0000087ab9 */ /* 0x000fe20000000800 */
[----:B----4-:R-:W-:-:S07]  /*3fbb0*/  IMAD.WIDE R164, R13, 0x4, R2 ;  /* 0x000000040da47825 */ /* 0x010fce00078e0202 */
[----:B--2---:R1:W-:Y:S04]  /*3fbc0*/  @P6 STG.E desc[UR6][R164.64], R14 ;  /* 0x0000000ea4006986 */ /* 0x0043e8000c101906 */
[----:B-1----:R-:W2:Y:S01]  /*3fbd0*/  LDL.LU R14, [R1+0x105c] ;  /* 0x00105c00010e7983 */ /* 0x002ea20000300800 */
[----:B------:R-:W-:-:S03]  /*3fbe0*/  IMAD.WIDE R164, R13, 0x4, R4 ;  /* 0x000000040da47825 */ /* 0x000fc600078e0204 */
[----:B------:R-:W4:Y:S04]  /*3fbf0*/  LDL.LU R13, [R1+0xc7c] ;  /* 0x000c7c00010d7983 */ /* 0x000f280000300800 */
[----:B------:R1:W-:Y:S01]  /*3fc00*/  @P5 STG.E desc[UR6][R164.64], R17 ;  /* 0x00000011a4005986 */ /* 0x0003e2000c101906 */
[----:B------:R-:W-:Y:S01]  /*3fc10*/  ISETP.GE.AND P5, PT, R23, UR5, PT ;  /* 0x0000000517007c0c */ /* 0x000fe2000bfa6270 */
[----:B------:R-:W-:Y:S02]  /*3fc20*/  ULDC UR5, c[0x0][0x228] ;  /* 0x00008a0000057ab9 */ /* 0x000fe40000000800 */
        /* <DEDUP_REMOVED lines=32> */
[----:B--2---:R-:W-:-:S08]  /*3fe30*/  IMAD.WIDE R164, R14, 0x4, R2 ;  /* 0x000000040ea47825 */ /* 0x004fd000078e0202 */
[----:B------:R1:W-:Y:S02]  /*3fe40*/  @P6 STG.E desc[UR6][R164.64], R19 ;  /* 0x00000013a4006986 */ /* 0x0003e4000c101906 */
[----:B-1----:R-:W-:Y:S02]  /*3fe50*/  IMAD.WIDE R164, R14, 0x4, R4 ;  /* 0x000000040ea47825 */ /* 0x002fe400078e0204 */
[----:B------:R-:W2:Y:S04]  /*3fe60*/  LDL.LU R14, [R1+0x890] ;  /* 0x00089000010e7983 */ /* 0x000ea80000300800 */
[----:B----4-:R1:W-:Y:S01]  /*3fe70*/  @P5 STG.E desc[UR6][R164.64], R13 ;  /* 0x0000000da4005986 */ /* 0x0103e2000c101906 */
[----:B------:R-:W-:Y:S01]  /*3fe80*/  ISETP.GE.AND P5, PT, R23, UR5, PT ;  /* 0x0000000517007c0c */ /* 0x000fe2000bfa6270 */
[----:B------:R-:W-:-:S03]  /*3fe90*/  ULDC UR5, c[0x0][0x228] ;  /* 0x00008a0000057ab9 */ /* 0x000fc60000000800 */
[----:B------:R-:W-:Y:S01]  /*3fea0*/  ISETP.LT.AND P6, PT, R7, UR8, !P5 ;  /* 0x0000000807007c0c */ /* 0x000fe2000efc1270 */
[----:B-1----:R-:W-:Y:S01]  /*3feb0*/  IMAD.WIDE R164, R18, 0x4, R2 ;  /* 0x0000000412a47825 */ /* 0x002fe200078e0202 */
[----:B------:R-:W4:Y:S01]  /*3fec0*/  LDL.LU R13, [R1+0x490] ;  /* 0x00049000010d7983 */ /* 0x000f220000300800 */
[----:B------:R-:W-:-:S10]  /*3fed0*/  ULDC UR8, c[0x0][0x228] ;  /* 0x00008a0000087ab9 */ /* 0x000fd40000000800 */
[----:B------:R1:W-:Y:S04]  /*3fee0*/  @P6 STG.E desc[UR6][R164.64], R12 ;  /* 0x0000000ca4006986 */ /* 0x0003e8000c101906 */
[----:B-1----:R-:W4:Y:S01]  /*3fef0*/  LDL.LU R12, [R1+0x106c] ;  /* 0x00106c00010c7983 */ /* 0x002f220000300800 */
[----:B------:R-:W-:Y:S01]  /*3ff00*/  ISETP.LT.AND P5, PT, R8, UR5, !P5 ;  /* 0x0000000508007c0c */ /* 0x000fe2000efa1270 */
[----:B------:R-:W-:Y:S01]  /*3ff10*/  IMAD.WIDE R164, R18, 0x4, R4 ;  /* 0x0000000412a47825 */ /* 0x000fe200078e0204 */
[----:B------:R-:W-:Y:S01]  /*3ff20*/  ULDC UR5, c[0x0][0x22c] ;  /* 0x00008b0000057ab9 */ /* 0x000fe20000000800 */
[----:B------:R-:W4:Y:S02]  /*3ff30*/  LDL.LU R229, [R1+0x1068] ;  /* 0x0010680001e57983 */ /* 0x000f240000300800 */
[----:B------:R-:W-:-:S08]  /*3ff40*/  VIADD R23, R6, 0x48 ;  /* 0x0000004806177836 */ /* 0x000fd00000000000 */
[----:B------:R1:W-:Y:S01]  /*3ff50*/  @P5 STG.E desc[UR6][R164.64], R17 ;  /* 0x00000011a4005986 */ /* 0x0003e2000c101906 */
[----:B------:R-:W-:Y:S01]  /*3ff60*/  ISETP.GE.AND P5, PT, R23, UR5, PT ;  /* 0x0000000517007c0c */ /* 0x000fe2000bfa6270 */
[----:B------:R-:W-:Y:S02]  /*3ff70*/  ULDC UR5, c[0x0][0x228] ;  /* 0x00008a0000057ab9 */ /* 0x000fe40000000800 */
[----:B------:R-:W4:Y:S04]  /*3ff80*/  LDL.LU R23, [R1+0x90] ;  /* 0x0000900001177983 */ /* 0x000f280000300800 */
        /* <DEDUP_REMOVED lines=9> */
[----:B------:R-:W4:Y:S01]  /*40020*/  LDL.LU R231, [R1+0x498] ;  /* 0x0004980001e77983 */ /* 0x000f220000300800 */
[----:B------:R-:W-:Y:S01]  /*40030*/  ISETP.LT.AND P6, PT, R7, UR8, !P5 ;  /* 0x0000000807007c0c */ /* 0x000fe2000efc1270 */
[----:B-1----:R-:W-:-:S02]  /*40040*/  IMAD.WIDE R164, R15, 0x4, R2 ;  /* 0x000000040fa47825 */ /* 0x002fc400078e0202 */
[----:B------:R-:W4:Y:S01]  /*40050*/  LDL.LU R20, [R1+0x98] ;  /* 0x0000980001147983 */ /* 0x000f220000300800 */
[C---:B------:R-:W-:Y:S01]  /*40060*/  ISETP.LT.AND P3, PT, R8.reuse, UR13, !P4 ;  /* 0x0000000d08007c0c */ /* 0x040fe2000e761270 */
[----:B------:R-:W-:Y:S02]  /*40070*/  ULDC UR8, c[0x0][0x22c] ;  /* 0x00008b0000087ab9 */ /* 0x000fe40000000800 */
[----:B------:R-:W4:Y:S01]  /*40080*/  LDL.LU R19, [R1+0xc8c] ;  /* 0x000c8c0001137983 */ /* 0x000f220000300800 */
[----:B------:R-:W-:Y:S01]  /*40090*/  ISETP.LT.AND P5, PT, R8, UR5, !P5 ;  /* 0x0000000508007c0c */ /* 0x000fe2000efa1270 */
[----:B------:R-:W-:Y:S02]  /*400a0*/  ULDC UR5, c[0x0][0x228] ;  /* 0x00008a0000057ab9 */ /* 0x000fe40000000800 */
[----:B------:R-:W4:Y:S01]  /*400b0*/  LDL.LU R18, [R1+0x107c] ;  /* 0x00107c0001127983 */ /* 0x000f220000300800 */
[----:B------:R-:W-:Y:S01]  /*400c0*/  ISETP.LT.AND P4, PT, R7, UR5, !P4 ;  /* 0x0000000507007c0c */ /* 0x000fe2000e781270 */
[----:B------:R-:W-:-:S02]  /*400d0*/  ULDC UR5, c[0x0][0x22c] ;  /* 0x00008b0000057ab9 */ /* 0x000fc40000000800 */
[----:B------:R-:W4:Y:S04]  /*400e0*/  LDL.LU R17, [R1+0x89c] ;  /* 0x00089c0001117983 */ /* 0x000f280000300800 */
[----:B---3--:R1:W-:Y:S02]  /*400f0*/  @P6 STG.E desc[UR6][R164.64], R16 ;  /* 0x00000010a4006986 */ /* 0x0083e4000c101906 */
[----:B-1----:R-:W-:Y:S02]  /*40100*/  IMAD.WIDE R164, R15, 0x4, R4 ;  /* 0x000000040fa47825 */ /* 0x002fe400078e0204 */
[----:B------:R-:W3:Y:S04]  /*40110*/  LDL.LU R16, [R1+0x49c] ;  /* 0x00049c0001107983 */ /* 0x000ee80000300800 */
[----:B------:R-:W3:Y:S04]  /*40120*/  LDL.LU R15, [R1+0x1084] ;  /* 0x00108400010f7983 */ /* 0x000ee80000300800 */
[----:B--2---:R4:W-:Y:S02]  /*40130*/  @P5 STG.E desc[UR6][R164.64], R14 ;  /* 0x0000000ea4005986 */ /* 0x0049e4000c101906 */
[----:B----4-:R-:W-:-:S05]  /*40140*/  IMAD.WIDE R164, R12, 0x4, R2 ;  /* 0x000000040ca47825 */ /* 0x010fca00078e0202 */
[----:B------:R1:W-:Y:S04]  /*40150*/  @P4 STG.E desc[UR6][R164.64], R13 ;  /* 0x0000000da4004986 */ /* 0x0003e8000c101906 */
[----:B-1----:R-:W2:Y:S01]  /*40160*/  LDL.LU R13, [R1+0x9c] ;  /* 0x00009c00010d7983 */ /* 0x002ea20000300800 */
[----:B------:R-:W-:-:S03]  /*40170*/  IMAD.WIDE R164, R12, 0x4, R4 ;  /* 0x000000040ca47825 */ /* 0x000fc600078e0204 */
[----:B------:R-:W4:Y:S04]  /*40180*/  LDL.LU R14, [R1+0xc90] ;  /* 0x000c9000010e7983 */ /* 0x000f280000300800 */
[----:B------:R-:W4:Y:S01]  /*40190*/  LDL.LU R12, [R1+0x1080] ;  /* 0x00108000010c7983 */ /* 0x000f220000300800 */
[----:B------:R-:W-:Y:S02]  /*401a0*/  LOP3.LUT P0, RZ, R9, 0x800, RZ, 0xc0, !PT ;  /* 0x0000080009ff7812 */ /* 0x000fe4000780c0ff */
[----:B------:R-:W-:-:S11]  /*401b0*/  LOP3.LUT R22, R22, 0xfffff7ff, RZ, 0xc0, !PT ;  /* 0xfffff7ff16167812 */ /* 0x000fd600078ec0ff */
[----:B------:R-:W-:Y:S02]  /*401c0*/  @P0 LOP3.LUT R22, R22, 0x800, RZ, 0xfc, !PT ;  /* 0x0000080016160812 */ /* 0x000fe400078efcff */
[----:B------:R-:W-:Y:S02]  /*401d0*/  LOP3.LUT P0, RZ, R9, 0x8, RZ, 0xc0, !PT ;  /* 0x0000000809ff7812 */ /* 0x000fe4000780c0ff */
[----:B------:R-:W-:-:S11]  /*401e0*/  LOP3.LUT R22, R22, 0xffffefff, RZ, 0xc0, !PT ;  /* 0xffffefff16167812 */ /* 0x000fd600078ec0ff */
[----:B------:R-:W-:Y:S02]  /*401f0*/  @P0 LOP3.LUT R22, R22, 0x1000, RZ, 0xfc, !PT ;  /* 0x0000100016160812 */ /* 0x000fe400078efcff */
[----:B------:R-:W-:Y:S02]  /*40200*/  LOP3.LUT P0, RZ, R9, 0x4, RZ, 0xc0, !PT ;  /* 0x0000000409ff7812 */ /* 0x000fe4000780c0ff */
[----:B------:R-:W-:Y:S02]  /*40210*/  LOP3.LUT R22, R22, 0xffffdfff, RZ, 0xc0, !PT ;  /* 0xffffdfff16167812 */ /* 0x000fe400078ec0ff */
[----:B------:R-:W-:Y:S02]  /*40220*/  ISETP.LT.AND P1, PT, R8, UR33, !P2 ;  /* 0x0000002108007c0c */ /* 0x000fe4000d721270 */
[----:B------:R-:W-:-:S07]  /*40230*/  ISETP.LT.AND P2, PT, R7, UR37, !P2 ;  /* 0x0000002507007c0c */ /* 0x000fce000d741270 */
[----:B------:R-:W-:Y:S02]  /*40240*/  @P0 LOP3.LUT R22, R22, 0x2000, RZ, 0xfc, !PT ;  /* 0x0000200016160812 */ /* 0x000fe400078efcff */
[----:B------:R-:W-:Y:S01]  /*40250*/  LOP3.LUT P0, RZ, R9, 0x2, RZ, 0xc0, !PT ;  /* 0x0000000209ff7812 */ /* 0x000fe2000780c0ff */
[----:B------:R1:W-:Y:S01]  /*40260*/  @P3 STG.E desc[UR6][R164.64], R23 ;  /* 0x00000017a4003986 */ /* 0x0003e2000c101906 */
[----:B------:R-:W-:Y:S01]  /*40270*/  LOP3.LUT R22, R22, 0xffffbfff, RZ, 0xc0, !PT ;  /* 0xffffbfff16167812 */ /* 0x000fe200078ec0ff */
[----:B-1----:R-:W-:-:S10]  /*40280*/  IMAD.WIDE R164, R229, 0x4, R2 ;  /* 0x00000004e5a47825 */ /* 0x002fd400078e0202 */
[----:B------:R-:W-:Y:S02]  /*40290*/  @P0 LOP3.LUT R22, R22, 0x4000, RZ, 0xfc, !PT ;  /* 0x0000400016160812 */ /* 0x000fe400078efcff */
[----:B------:R-:W-:Y:S01]  /*402a0*/  LOP3.LUT P0, RZ, R9, 0x1, RZ, 0xc0, !PT ;  /* 0x0000000109ff7812 */ /* 0x000fe2000780c0ff */
[----:B------:R1:W-:Y:S02]  /*402b0*/  @P2 STG.E desc[UR6][R164.64], R228 ;  /* 0x000000e4a4002986 */ /* 0x0003e4000c101906 */
[----:B-1----:R-:W-:-:S05]  /*402c0*/  IMAD.WIDE R164, R229, 0x4, R4 ;  /* 0x00000004e5a47825 */ /* 0x002fca00078e0204 */
[----:B------:R1:W-:Y:S02]  /*402d0*/  @P1 STG.E desc[UR6][R164.64], R166 ;  /* 0x000000a6a4001986 */ /* 0x0003e4000c101906 */
[----:B-1----:R-:W-:-:S05]  /*402e0*/  IMAD.WIDE R164, R251, 0x4, R2 ;  /* 0x00000004fba47825 */ /* 0x002fca00078e0202 */
[----:B------:R1:W-:Y:S01]  /*402f0*/  @P0 STG.E desc[UR6][R164.64], R167 ;  /* 0x000000a7a4000986 */ /* 0x0003e2000c101906 */
[----:B------:R-:W-:Y:S01]  /*40300*/  LOP3.LUT P0, RZ, R22, 0x4000, RZ, 0xc0, !PT ;  /* 0x0000400016ff7812 */ /* 0x000fe2000780c0ff */
[----:B-1----:R-:W-:-:S12]  /*40310*/  IMAD.WIDE R164, R251, 0x4, R4 ;  /* 0x00000004fba47825 */ /* 0x002fd800078e0204 */
[----:B------:R1:W-:Y:S01]  /*40320*/  @P0 STG.E desc[UR6][R164.64], R250 ;  /* 0x000000faa4000986 */ /* 0x0003e2000c101906 */
[----:B------:R-:W-:Y:S01]  /*40330*/  LOP3.LUT P0, RZ, R22, 0x2000, RZ, 0xc0, !PT ;  /* 0x0000200016ff7812 */ /* 0x000fe2000780c0ff */
[----:B-1----:R-:W-:-:S12]  /*40340*/  IMAD.WIDE R164, R248, 0x4, R2 ;  /* 0x00000004f8a47825 */ /* 0x002fd800078e0202 */
[----:B------:R1:W-:Y:S01]  /*40350*/  @P0 STG.E desc[UR6][R164.64], R249 ;  /* 0x000000f9a4000986 */ /* 0x0003e2000c101906 */
[----:B------:R-:W-:Y:S02]  /*40360*/  LOP3.LUT P0, RZ, R22, 0x1000, RZ, 0xc0, !PT ;  /* 0x0000100016ff7812 */ /* 0x000fe4000780c0ff */
[C---:B------:R-:W-:Y:S02]  /*40370*/  LOP3.LUT P1, RZ, R9.reuse, 0x10, RZ, 0xc0, !PT ;  /* 0x0000001009ff7812 */ /* 0x040fe4000782c0ff */
[----:B------:R-:W-:Y:S01]  /*40380*/  LOP3.LUT P2, RZ, R9, 0x40, RZ, 0xc0, !PT ;  /* 0x0000004009ff7812 */ /* 0x000fe2000784c0ff */
[----:B-1----:R-:W-:-:S08]  /*40390*/  IMAD.WIDE R164, R248, 0x4, R4 ;  /* 0x00000004f8a47825 */ /* 0x002fd000078e0204 */
[----:B------:R1:W-:Y:S01]  /*403a0*/  @P0 STG.E desc[UR6][R164.64], R252 ;  /* 0x000000fca4000986 */ /* 0x0003e2000c101906 */
[----:B------:R-:W-:Y:S01]  /*403b0*/  LOP3.LUT P3, RZ, R9, 0x80, RZ, 0xc0, !PT ;  /* 0x0000008009ff7812 */ /* 0x000fe2000786c0ff */
[----:B-1----:R-:W-:-:S05]  /*403c0*/  IMAD.WIDE R164, R230, 0x4, R2 ;  /* 0x00000004e6a47825 */ /* 0x002fca00078e0202 */
        /* <DEDUP_REMOVED lines=9> */
[----:B------:R3:W-:Y:S02]  /*40460*/  @P4 STG.E desc[UR6][R164.64], R17 ;  /* 0x00000011a4004986 */ /* 0x0007e4000c101906 */
[----:B---3--:R-:W-:-:S05]  /*40470*/  IMAD.WIDE R164, R15, 0x4, R2 ;  /* 0x000000040fa47825 */ /* 0x008fca00078e0202 */
[----:B------:R1:W-:Y:S02]  /*40480*/  @P5 STG.E desc[UR6][R164.64], R16 ;  /* 0x00000010a4005986 */ /* 0x0003e4000c101906 */
[----:B-1----:R-:W-:Y:S01]  /*40490*/  IMAD.WIDE R164, R15, 0x4, R4 ;  /* 0x000000040fa47825 */ /* 0x002fe200078e0204 */
[----:B------:R-:W-:-:S04]  /*404a0*/  LOP3.LUT P0, RZ, R22, 0x800, RZ, 0xc0, !PT ;  /* 0x0000080016ff7812 */ /* 0x000fc8000780c0ff */
[----:B--2---:R1:W-:Y:S04]  /*404b0*/  @P6 STG.E desc[UR6][R164.64], R13 ;  /* 0x0000000da4006986 */ /* 0x0043e8000c101906 */
[----:B-1----:R-:W2:Y:S04]  /*404c0*/  LDL.LU R13, [R1+0x1090] ;  /* 0x00109000010d7983 */ /* 0x002ea80000300800 */
[----:B------:R-:W3:Y:S04]  /*404d0*/  LDL.LU R18, [R1+0x8a0] ;  /* 0x0008a00001127983 */ /* 0x000ee80000300800 */
[----:B------:R-:W2:Y:S04]  /*404e0*/  LDL.LU R17, [R1+0x4a0] ;  /* 0x0004a00001117983 */ /* 0x000ea80000300800 */
[----:B------:R-:W2:Y:S01]  /*404f0*/  LDL.LU R16, [R1+0x1088] ;  /* 0x0010880001107983 */ /* 0x000ea20000300800 */
[----:B----4-:R-:W-:-:S03]  /*40500*/  IMAD.WIDE R164, R12, 0x4, R2 ;  /* 0x000000040ca47825 */ /* 0x010fc600078e0202 */
[----:B------:R-:W4:Y:S04]  /*40510*/  LDL.LU R15, [R1+0xa0] ;  /* 0x0000a000010f7983 */ /* 0x000f280000300800 */
[----:B------:R1:W-:Y:S04]  /*40520*/  @P0 STG.E desc[UR6][R164.64], R14 ;  /* 0x0000000ea4000986 */ /* 0x0003e8000c101906 */
[----:B-1----:R-:W4:Y:S01]  /*40530*/  LDL.LU R14, [R1+0xc94] ;  /* 0x000c9400010e7983 */ /* 0x002f220000300800 */
[----:B------:R-:W-:-:S03]  /*40540*/  IMAD.WIDE R164, R12, 0x4, R4 ;  /* 0x000000040ca47825 */ /* 0x000fc600078e0204 */
[----:B------:R-:W4:Y:S04]  /*40550*/  LDL.LU R12, [R1+0x108c] ;  /* 0x00108c00010c7983 */ /* 0x000f280000300800 */
[----:B------:R-:W4:Y:S04]  /*40560*/  LDL.LU R23, [R1+0x8a4] ;  /* 0x0008a40001177983 */ /* 0x000f280000300800 */
[----:B------:R-:W4:Y:S01]  /*40570*/  LDL.LU R228, [R1+0x4a4] ;  /* 0x0004a40001e47983 */ /* 0x000f220000300800 */
[----:B------:R-:W-:Y:S02]  /*40580*/  LOP3.LUT P1, RZ, R9, 0x1000000, RZ, 0xc0, !PT ;  /* 0x0100000009ff7812 */ /* 0x000fe4000782c0ff */
[----:B------:R-:W-:Y:S01]  /*40590*/  LOP3.LUT R22, R22, 0xfffffff7, RZ, 0xc0, !PT ;  /* 0xfffffff716167812 */ /* 0x000fe200078ec0ff */
[----:B------:R-:W4:Y:S04]  /*405a0*/  LDL.LU R229, [R1+0xa4] ;  /* 0x0000a40001e57983 */ /* 0x000f280000300800 */
[----:B------:R-:W4:Y:S04]  /*405b0*/  LDL.LU R166, [R1+0xc98] ;  /* 0x000c980001a67983 */ /* 0x000f280000300800 */
[----:B------:R-:W4:Y:S02]  /*405c0*/  LDL.LU R167, [R1+0x1094] ;  /* 0x0010940001a77983 */ /* 0x000f240000300800 */
[----:B------:R-:W-:-:S02]  /*405d0*/  @P1 LOP3.LUT R22, R22, 0x8, RZ, 0xfc, !PT ;  /* 0x0000000816161812 */ /* 0x000fc400078efcff */
[----:B------:R-:W-:Y:S01]  /*405e0*/  LOP3.LUT P1, RZ, R9, 0x800000, RZ, 0xc0, !PT ;  /* 0x0080000009ff7812 */ /* 0x000fe2000782c0ff */
[----:B------:R-:W4:Y:S01]  /*405f0*/  LDL.LU R251, [R1+0x8a8] ;  /* 0x0008a80001fb7983 */ /* 0x000f220000300800 */
[----:B------:R-:W-:-:S03]  /*40600*/  LOP3.LUT R22, R22, 0xffffffef, RZ, 0xc0, !PT ;  /* 0xffffffef16167812 */ /* 0x000fc600078ec0ff */
[----:B------:R-:W4:Y:S04]  /*40610*/  LDL.LU R250, [R1+0x4a8] ;  /* 0x0004a80001fa7983 */ /* 0x000f280000300800 */
[----:B------:R-:W4:Y:S04]  /*40620*/  LDL.LU R249, [R1+0x109c] ;  /* 0x00109c0001f97983 */ /* 0x000f280000300800 */
[----:B------:R-:W-:Y:S01]  /*40630*/  @P1 LOP3.LUT R22, R22, 0x10, RZ, 0xfc, !PT ;  /* 0x0000001016161812 */ /* 0x000fe200078efcff */
[----:B------:R-:W4:Y:S01]  /*40640*/  LDL.LU R248, [R1+0xa8] ;  /* 0x0000a80001f87983 */ /* 0x000f220000300800 */
[----:B------:R-:W-:-:S02]  /*40650*/  LOP3.LUT P1, RZ, R9, 0x400000, RZ, 0xc0, !PT ;  /* 0x0040000009ff7812 */ /* 0x000fc4000782c0ff */
[----:B------:R-:W-:Y:S01]  /*40660*/  LOP3.LUT R22, R22, 0xffffffdf, RZ, 0xc0, !PT ;  /* 0xffffffdf16167812 */ /* 0x000fe200078ec0ff */
[----:B------:R-:W4:Y:S01]  /*40670*/  LDL.LU R252, [R1+0xc9c] ;  /* 0x000c9c0001fc7983 */ /* 0x000f220000300800 */
[----:B------:R-:W-:-:S03]  /*40680*/  LOP3.LUT P4, RZ, R9, 0x1000, RZ, 0xc0, !PT ;  /* 0x0000100009ff7812 */ /* 0x000fc6000788c0ff */
[----:B------:R-:W4:Y:S01]  /*40690*/  LDL.LU R231, [R1+0x1098] ;  /* 0x0010980001e77983 */ /* 0x000f220000300800 */
[C---:B------:R-:W-:Y:S02]  /*406a0*/  LOP3.LUT P5, RZ, R9.reuse, 0x2000, RZ, 0xc0, !PT ;  /* 0x0000200009ff7812 */ /* 0x040fe400078ac0ff */
[C---:B------:R-:W-:Y:S01]  /*406b0*/  LOP3.LUT P6, RZ, R9.reuse, 0x4000, RZ, 0xc0, !PT ;  /* 0x0000400009ff7812 */ /* 0x040fe200078cc0ff */
[----:B------:R-:W4:Y:S02]  /*406c0*/  LDL.LU R230, [R1+0x8ac] ;  /* 0x0008ac0001e67983 */ /* 0x000f240000300800 */
[----:B------:R-:W-:Y:S02]  /*406d0*/  @P1 LOP3.LUT R22, R22, 0x20, RZ, 0xfc, !PT ;  /* 0x0000002016161812 */ /* 0x000fe400078efcff */
[----:B------:R-:W-:Y:S01]  /*406e0*/  LOP3.LUT P1, RZ, R9, 0x200000, RZ, 0xc0, !PT ;  /* 0x0020000009ff7812 */ /* 0x000fe2000782c0ff */
[----:B------:R-:W4:Y:S01]  /*406f0*/  LDL.LU R20, [R1+0x4ac] ;  /* 0x0004ac0001147983 */ /* 0x000f220000300800 */
[----:B------:R-:W-:-:S02]  /*40700*/  LOP3.LUT R22, R22, 0xffffffbf, RZ, 0xc0, !PT ;  /* 0xffffffbf16167812 */ /* 0x000fc400078ec0ff */
[C---:B------:R-:W-:Y:S01]  /*40710*/  LOP3.LUT P0, RZ, R9.reuse, 0x8000, RZ, 0xc0, !PT ;  /* 0x0000800009ff7812 */ /* 0x040fe2000780c0ff */
[----:B------:R-:W4:Y:S08]  /*40720*/  LDL.LU R19, [R1+0x10a0] ;  /* 0x0010a00001137983 */ /* 0x000f300000300800 */
[----:B------:R-:W-:Y:S02]  /*40730*/  @P1 LOP3.LUT R22, R22, 0x40, RZ, 0xfc, !PT ;  /* 0x0000004016161812 */ /* 0x000fe400078efcff */
[----:B------:R-:W-:-:S02]  /*40740*/  LOP3.LUT P1, RZ, R9, 0x100000, RZ, 0xc0, !PT ;  /* 0x0010000009ff7812 */ /* 0x000fc4000782c0ff */
[----:B------:R-:W-:-:S11]  /*40750*/  LOP3.LUT R22, R22, 0xffffff7f, RZ, 0xc0, !PT ;  /* 0xffffff7f16167812 */ /* 0x000fd600078ec0ff */
[----:B------:R-:W-:Y:S02]  /*40760*/  @P1 LOP3.LUT R22, R22, 0x80, RZ, 0xfc, !PT ;  /* 0x0000008016161812 */ /* 0x000fe400078efcff */
[----:B------:R-:W-:Y:S02]  /*40770*/  LOP3.LUT P1, RZ, R9, 0x80000, RZ, 0xc0, !PT ;  /* 0x0008000009ff7812 */ /* 0x000fe4000782c0ff */
        /* <DEDUP_REMOVED lines=8> */
[----:B------:R-:W-:Y:S01]  /*40800*/  LOP3.LUT P1, RZ, R9, 0x10000, RZ, 0xc0, !PT ;  /* 0x0001000009ff7812 */ /* 0x000fe2000782c0ff */
[----:B---3--:R2:W-:Y:S02]  /*40810*/  @P4 STG.E desc[UR6][R164.64], R18 ;  /* 0x00000012a4004986 */ /* 0x0085e4000c101906 */
[C---:B--2---:R-:W-:Y:S02]  /*40820*/  IMAD.WIDE R164, R16.reuse, 0x4, R2 ;  /* 0x0000000410a47825 */ /* 0x044fe400078e0202 */
[----:B------:R-:W2:Y:S04]  /*40830*/  LDL.LU R18, [R1+0xac] ;  /* 0x0000ac0001127983 */ /* 0x000ea80000300800 */
[----:B------:R1:W-:Y:S02]  /*40840*/  @P5 STG.E desc[UR6][R164.64], R17 ;  /* 0x00000011a4005986 */ /* 0x0003e4000c101906 */
[----:B-1----:R-:W-:-:S02]  /*40850*/  IMAD.WIDE R164, R16, 0x4, R4 ;  /* 0x0000000410a47825 */ /* 0x002fc400078e0204 */
[----:B------:R-:W3:Y:S04]  /*40860*/  LDL.LU R17, [R1+0xca0] ;  /* 0x000ca00001117983 */ /* 0x000ee80000300800 */
[----:B----4-:R1:W-:Y:S04]  /*40870*/  @P6 STG.E desc[UR6][R164.64], R15 ;  /* 0x0000000fa4006986 */ /* 0x0103e8000c101906 */
[----:B------:R-:W4:Y:S01]  /*40880*/  LDL.LU R16, [R1+0x10a8] ;  /* 0x0010a80001107983 */ /* 0x000f220000300800 */
[----:B-1----:R-:W-:-:S03]  /*40890*/  IMAD.WIDE R164, R13, 0x4, R2 ;  /* 0x000000040da47825 */ /* 0x002fc600078e0202 */
[----:B------:R-:W3:Y:S04]  /*408a0*/  LDL.LU R15, [R1+0x8b0] ;  /* 0x0008b000010f7983 */ /* 0x000ee80000300800 */
[----:B------:R1:W-:Y:S02]  /*408b0*/  @P0 STG.E desc[UR6][R164.64], R14 ;  /* 0x0000000ea4000986 */ /* 0x0003e4000c101906 */
[----:B-1----:R-:W-:Y:S02]  /*408c0*/  IMAD.WIDE R164, R13, 0x4, R4 ;  /* 0x000000040da47825 */ /* 0x002fe400078e0204 */
[----:B------:R-:W3:Y:S04]  /*408d0*/  LDL.LU R14, [R1+0x4b0] ;  /* 0x0004b000010e7983 */ /* 0x000ee80000300800 */
[----:B------:R1:W-:Y:S01]  /*408e0*/  @P1 STG.E desc[UR6][R164.64], R23 ;  /* 0x00000017a4001986 */ /* 0x0003e2000c101906 */
[----:B------:R-:W-:-:S03]  /*408f0*/  LOP3.LUT P1, RZ, R22, 0x400, RZ, 0xc0, !PT ;  /* 0x0000040016ff7812 */ /* 0x000fc6000782c0ff */
[----:B------:R-:W3:Y:S01]  /*40900*/  LDL.LU R13, [R1+0x10a4] ;  /* 0x0010a400010d7983 */ /* 0x000ee20000300800 */
[----:B-1----:R-:W-:-:S09]  /*40910*/  IMAD.WIDE R164, R12, 0x4, R2 ;  /* 0x000000040ca47825 */ /* 0x002fd200078e0202 */
[----:B------:R1:W-:Y:S02]  /*40920*/  @P1 STG.E desc[UR6][R164.64], R228 ;  /* 0x000000e4a4001986 */ /* 0x0003e4000c101906 */
[----:B-1----:R-:W-:Y:S02]  /*40930*/  IMAD.WIDE R164, R12, 0x4, R4 ;  /* 0x000000040ca47825 */ /* 0x002fe400078e0204 */
[----:B------:R-:W3:Y:S01]  /*40940*/  LDL.LU R12, [R1+0xb0] ;  /* 0x0000b000010c7983 */ /* 0x000ee20000300800 */
[----:B------:R-:W-:-:S13]  /*40950*/  LOP3.LUT P1, RZ, R22, 0x200, RZ, 0xc0, !PT ;  /* 0x0000020016ff7812 */ /* 0x000fda000782c0ff */
[----:B------:R1:W-:Y:S01]  /*40960*/  @P1 STG.E desc[UR6][R164.64], R229 ;  /* 0x000000e5a4001986 */ /* 0x0003e2000c101906 */
[----:B------:R-:W-:Y:S01]  /*40970*/  LOP3.LUT P1, RZ, R22, 0x100, RZ, 0xc0, !PT ;  /* 0x0000010016ff7812 */ /* 0x000fe2000782c0ff */
[----:B-1----:R-:W-:-:S12]  /*40980*/  IMAD.WIDE R164, R167, 0x4, R2 ;  /* 0x00000004a7a47825 */ /* 0x002fd800078e0202 */
        /* <DEDUP_REMOVED lines=22> */
[----:B-1----:R-:W-:Y:S01]  /*40af0*/  IMAD.WIDE R164, R19, 0x4, R4 ;  /* 0x0000000413a47825 */ /* 0x002fe200078e0204 */
[C---:B------:R-:W-:Y:S02]  /*40b00*/  LOP3.LUT P6, RZ, R9.reuse, 0x20000000, RZ, 0xc0, !PT ;  /* 0x2000000009ff7812 */ /* 0x040fe400078cc0ff */
[----:B------:R-:W-:Y:S02]  /*40b10*/  LOP3.LUT P0, RZ, R9, 0x40000000, RZ, 0xc0, !PT ;  /* 0x4000000009ff7812 */ /* 0x000fe4000780c0ff */
[----:B--2---:R4:W-:Y:S02]  /*40b20*/  @P3 STG.E desc[UR6][R164.64], R18 ;  /* 0x00000012a4003986 */ /* 0x0049e4000c101906 */
[----:B----4-:R-:W-:-:S05]  /*40b30*/  IMAD.WIDE R164, R16, 0x4, R2 ;  /* 0x0000000410a47825 */ /* 0x010fca00078e0202 */
[----:B---3--:R1:W-:Y:S02]  /*40b40*/  @P4 STG.E desc[UR6][R164.64], R17 ;  /* 0x00000011a4004986 */ /* 0x0083e4000c101906 */
[----:B-1----:R-:W-:-:S05]  /*40b50*/  IMAD.WIDE R164, R16, 0x4, R4 ;  /* 0x0000000410a47825 */ /* 0x002fca00078e0204 */
[----:B------:R1:W-:Y:S02]  /*40b60*/  @P5 STG.E desc[UR6][R164.64], R15 ;  /* 0x0000000fa4005986 */ /* 0x0003e4000c101906 */
[----:B-1----:R-:W-:-:S05]  /*40b70*/  IMAD.WIDE R164, R13, 0x4, R2 ;  /* 0x000000040da47825 */ /* 0x002fca00078e0202 */
[----:B------:R1:W-:Y:S02]  /*40b80*/  @P6 STG.E desc[UR6][R164.64], R14 ;  /* 0x0000000ea4006986 */ /* 0x0003e4000c101906 */
[----:B-1----:R-:W-:Y:S02]  /*40b90*/  IMAD.WIDE R164, R13, 0x4, R4 ;  /* 0x000000040da47825 */ /* 0x002fe400078e0204 */
[----:B------:R-:W2:Y:S04]  /*40ba0*/  LDL.LU R14, [R1+0xca8] ;  /* 0x000ca800010e7983 */ /* 0x000ea80000300800 */
[----:B------:R-:W3:Y:S04]  /*40bb0*/  LDL.LU R13, [R1+0x10b0] ;  /* 0x0010b000010d7983 */ /* 0x000ee80000300800 */
[----:B------:R-:W4:Y:S04]  /*40bc0*/  LDL.LU R19, [R1+0xca4] ;  /* 0x000ca40001137983 */ /* 0x000f280000300800 */
[----:B------:R1:W-:Y:S04]  /*40bd0*/  @P0 STG.E desc[UR6][R164.64], R12 ;  /* 0x0000000ca4000986 */ /* 0x0003e8000c101906 */
[----:B-1----:R-:W2:Y:S04]  /*40be0*/  LDL.LU R12, [R1+0x10ac] ;  /* 0x0010ac00010c7983 */ /* 0x002ea80000300800 */
[----:B------:R-:W3:Y:S04]  /*40bf0*/  LDL.LU R18, [R1+0x8b4] ;  /* 0x0008b40001127983 */ /* 0x000ee80000300800 */
[----:B------:R-:W3:Y:S04]  /*40c00*/  LDL.LU R17, [R1+0x4b4] ;  /* 0x0004b40001117983 */ /* 0x000ee80000300800 */
[----:B------:R-:W3:Y:S04]  /*40c10*/  LDL.LU R16, [R1+0x10b4] ;  /* 0x0010b40001107983 */ /* 0x000ee80000300800 */
[----:B------:R-:W3:Y:S01]  /*40c20*/  LDL.LU R15, [R1+0xb4] ;  /* 0x0000b400010f7983 */ /* 0x000ee20000300800 */
[----:B------:R-:W-:-:S02]  /*40c30*/  LOP3.LUT P4, RZ, R9, 0x80000000, RZ, 0xc0, !PT ;  /* 0x8000000009ff7812 */ /* 0x000fc4000788c0ff */
[C---:B------:R-:W-:Y:S02]  /*40c40*/  LOP3.LUT P5, RZ, R10.reuse, 0x1, RZ, 0xc0, !PT ;  /* 0x000000010aff7812 */ /* 0x040fe400078ac0ff */
[C---:B------:R-:W-:Y:S02]  /*40c50*/  LOP3.LUT P6, RZ, R10.reuse, 0x2, RZ, 0xc0, !PT ;  /* 0x000000020aff7812 */ /* 0x040fe400078cc0ff */
[C---:B------:R-:W-:Y:S02]  /*40c60*/  LOP3.LUT P0, RZ, R10.reuse, 0x4, RZ, 0xc0, !PT ;  /* 0x000000040aff7812 */ /* 0x040fe4000780c0ff */
        /* <DEDUP_REMOVED lines=10> */
[----:B------:R-:W-:Y:S01]  /*40d10*/  LOP3.LUT R0, R0, 0xbfffffff, RZ, 0xc0, !PT ;  /* 0xbfffffff00007812 */ /* 0x000fe200078ec0ff */
[----:B--2---:R-:W-:-:S05]  /*40d20*/  IMAD.WIDE R164, R12, 0x4, R2 ;  /* 0x000000040ca47825 */ /* 0x004fca00078e0202 */
[----:B----4-:R1:W-:Y:S02]  /*40d30*/  @P4 STG.E desc[UR6][R164.64], R19 ;  /* 0x00000013a4004986 */ /* 0x0103e4000c101906 */
[----:B-1----:R-:W-:Y:S02]  /*40d40*/  IMAD.WIDE R164, R12, 0x4, R4 ;  /* 0x000000040ca47825 */ /* 0x002fe400078e0204 */
[----:B------:R-:W2:Y:S04]  /*40d50*/  LDL.LU R12, [R1+0x8b8] ;  /* 0x0008b800010c7983 */ /* 0x000ea80000300800 */
        /* <DEDUP_REMOVED lines=12> */
[----:B---3--:R1:W-:Y:S04]  /*40e20*/  @P5 STG.E desc[UR6][R164.64], R18 ;  /* 0x00000012a4005986 */ /* 0x0083e8000c101906 */
[----:B------:R-:W3:Y:S04]  /*40e30*/  LDL.LU R20, [R1+0x8c0] ;  /* 0x0008c00001147983 */ /* 0x000ee80000300800 */
[----:B------:R-:W3:Y:S01]  /*40e40*/  LDL.LU R19, [R1+0x10cc] ;  /* 0x0010cc0001137983 */ /* 0x000ee20000300800 */
[----:B-1----:R-:W-:-:S03]  /*40e50*/  IMAD.WIDE R164, R16, 0x4, R2 ;  /* 0x0000000410a47825 */ /* 0x002fc600078e0202 */
[----:B------:R-:W3:Y:S04]  /*40e60*/  LDL.LU R18, [R1+0x4c0] ;  /* 0x0004c00001127983 */ /* 0x000ee80000300800 */
[----:B------:R1:W-:Y:S02]  /*40e70*/  @P6 STG.E desc[UR6][R164.64], R17 ;  /* 0x00000011a4006986 */ /* 0x0003e4000c101906 */
[----:B-1----:R-:W-:Y:S02]  /*40e80*/  IMAD.WIDE R164, R16, 0x4, R4 ;  /* 0x0000000410a47825 */ /* 0x002fe400078e0204 */
[----:B------:R-:W3:Y:S04]  /*40e90*/  LDL.LU R17, [R1+0xe34] ;  /* 0x000e340001117983 */ /* 0x000ee80000300800 */
[----:B------:R1:W-:Y:S04]  /*40ea0*/  @P0 STG.E desc[UR6][R164.64], R15 ;  /* 0x0000000fa4000986 */ /* 0x0003e8000c101906 */
[----:B-1----:R-:W3:Y:S04]  /*40eb0*/  LDL.LU R15, [R1+0x10c8] ;  /* 0x0010c800010f7983 */ /* 0x002ee80000300800 */
[----:B------:R-:W3:Y:S01]  /*40ec0*/  LDL.LU R16, [R1+0xcb4] ;  /* 0x000cb40001107983 */ /* 0x000ee20000300800 */
[----:B------:R-:W-:-:S02]  /*40ed0*/  @P1 LOP3.LUT R0, R0, 0x40000000, RZ, 0xfc, !PT ;  /* 0x4000000000001812 */ /* 0x000fc400078efcff */
        /* <DEDUP_REMOVED lines=11> */
[----:B------:R-:W-:-:S10]  /*40f90*/  IMAD.WIDE R164, R13, 0x4, R2 ;  /* 0x000000040da47825 */ /* 0x000fd400078e0202 */
[----:B------:R-:W-:Y:S02]  /*40fa0*/  @P1 LOP3.LUT R22, R22, 0x4, RZ, 0xfc, !PT ;  /* 0x0000000416161812 */ /* 0x000fe400078efcff */
[----:B------:R-:W-:-:S13]  /*40fb0*/  LOP3.LUT P1, RZ, R10, 0x8, RZ, 0xc0, !PT ;  /* 0x000000080aff7812 */ /* 0x000fda000782c0ff */
[----:B------:R1:W-:Y:S01]  /*40fc0*/  @P1 STG.E desc[UR6][R164.64], R14 ;  /* 0x0000000ea4001986 */ /* 0x0003e2000c101906 */
[----:B------:R-:W-:Y:S01]  /*40fd0*/  LOP3.LUT P1, RZ, R22, 0x4, RZ, 0xc0, !PT ;  /* 0x0000000416ff7812 */ /* 0x000fe2000782c0ff */
[----:B-1----:R-:W-:Y:S02]  /*40fe0*/  IMAD.WIDE R164, R13, 0x4, R4 ;  /* 0x000000040da47825 */ /* 0x002fe400078e0204 */
[----:B------:R-:W3:Y:S04]  /*40ff0*/  LDL.LU R14, [R1+0x8c4] ;  /* 0x0008c400010e7983 */ /* 0x000ee80000300800 */
[----:B------:R-:W3:Y:S01]  /*41000*/  LDL.LU R13, [R1+0x10d0] ;  /* 0x0010d000010d7983 */ /* 0x000ee20000300800 */
[C---:B------:R-:W-:Y:S02]  /*41010*/  LOP3.LUT P2, RZ, R10.reuse, 0x1000, RZ, 0xc0, !PT ;  /* 0x000010000aff7812 */ /* 0x040fe4000784c0ff */
[----:B------:R-:W-:-:S03]  /*41020*/  LOP3.LUT P3, RZ, R10, 0x2000, RZ, 0xc0, !PT ;  /* 0x000020000aff7812 */ /* 0x000fc6000786c0ff */
[----:B--2---:R4:W-:Y:S01]  /*41030*/  @P1 STG.E desc[UR6][R164.64], R12 ;  /* 0x0000000ca4001986 */ /* 0x0049e2000c101906 */
[----:B------:R-:W-:Y:S01]  /*41040*/  LOP3.LUT P1, RZ, R22, 0x2, RZ, 0xc0, !PT ;  /* 0x0000000216ff7812 */ /* 0x000fe2000782c0ff */
[----:B----4-:R-:W-:Y:S01]  /*41050*/  IMAD.WIDE R164, R228, 0x4, R2 ;  /* 0x00000004e4a47825 */ /* 0x010fe200078e0202 */
[----:B------:R-:W-:Y:S01]  /*41060*/  LOP3.LUT P4, RZ, R10, 0x4000, RZ, 0xc0, !PT ;  /* 0x000040000aff7812 */ /* 0x000fe2000788c0ff */
[----:B------:R-:W2:Y:S10]  /*41070*/  LDL.LU R12, [R1+0x17b8] ;  /* 0x0017b800010c7983 */ /* 0x000eb40000300800 */
        /* <DEDUP_REMOVED lines=20> */
[----:B-1----:R-:W-:-:S05]  /*411c0*/  IMAD.WIDE R22, R231, 0x4, R4 ;  /* 0x00000004e7167825 */ /* 0x002fca00078e0204 */
[----:B------:R3:W-:Y:S01]  /*411d0*/  @P2 STG.E desc[UR6][R22.64], R230 ;  /* 0x000000e616002986 */ /* 0x0007e2000c101906 */
[----:B------:R-:W-:Y:S01]  /*411e0*/  LOP3.LUT P6, RZ, R10, 0x10000, RZ, 0xc0, !PT ;  /* 0x000100000aff7812 */ /* 0x000fe200078cc0ff */
[----:B---3--:R-:W-:-:S05]  /*411f0*/  IMAD.WIDE R22, R19, 0x4, R2 ;  /* 0x0000000413167825 */ /* 0x008fca00078e0202 */
[----:B------:R1:W-:Y:S02]  /*41200*/  @P3 STG.E desc[UR6][R22.64], R20 ;  /* 0x0000001416003986 */ /* 0x0003e4000c101906 */
[----:B-1----:R-:W-:-:S05]  /*41210*/  IMAD.WIDE R22, R19, 0x4, R4 ;  /* 0x0000000413167825 */ /* 0x002fca00078e0204 */
[----:B------:R1:W-:Y:S02]  /*41220*/  @P4 STG.E desc[UR6][R22.64], R18 ;  /* 0x0000001216004986 */ /* 0x0003e4000c101906 */
[----:B-1----:R-:W-:-:S05]  /*41230*/  IMAD.WIDE R22, R15, 0x4, R2 ;  /* 0x000000040f167825 */ /* 0x002fca00078e0202 */
[----:B------:R1:W-:Y:S02]  /*41240*/  @P5 STG.E desc[UR6][R22.64], R17 ;  /* 0x0000001116005986 */ /* 0x0003e4000c101906 */
[----:B-1----:R-:W-:Y:S02]  /*41250*/  IMAD.WIDE R22, R15, 0x4, R4 ;  /* 0x000000040f167825 */ /* 0x002fe400078e0204 */
[----:B------:R-:W3:Y:S04]  /*41260*/  LDL.LU R15, [R1+0x10d4] ;  /* 0x0010d400010f7983 */ /* 0x000ee80000300800 */
[----:B------:R-:W4:Y:S04]  /*41270*/  LDL.LU R20, [R1+0x4c4] ;  /* 0x0004c40001147983 */ /* 0x000f280000300800 */
[----:B------:R1:W-:Y:S04]  /*41280*/  @P6 STG.E desc[UR6][R22.64], R16 ;  /* 0x0000001016006986 */ /* 0x0003e8000c101906 */
[----:B------:R-:W2:Y:S04]  /*41290*/  LDL.LU R19, [R1+0xe38] ;  /* 0x000e380001137983 */ /* 0x000ea80000300800 */
[----:B-1----:R-:W3:Y:S01]  /*412a0*/  LDL.LU R16, [R1+0x10d8] ;  /* 0x0010d80001107983 */ /* 0x002ee20000300800 */
[----:B------:R-:W-:-:S03]  /*412b0*/  LOP3.LUT P0, RZ, R10, 0x20000, RZ, 0xc0, !PT ;  /* 0x000200000aff7812 */ /* 0x000fc6000780c0ff */
[----:B------:R-:W2:Y:S01]  /*412c0*/  LDL.LU R18, [R1+0xcb8] ;  /* 0x000cb80001127983 */ /* 0x000ea20000300800 */
[----:B------:R-:W-:-:S03]  /*412d0*/  IMAD.WIDE R22, R13, 0x4, R2 ;  /* 0x000000040d167825 */ /* 0x000fc600078e0202 */
[----:B------:R-:W2:Y:S06]  /*412e0*/  LDL.LU R17, [R1+0x8c8] ;  /* 0x0008c80001117983 */ /* 0x000eac0000300800 */
[----:B------:R1:W-:Y:S04]  /*412f0*/  @P0 STG.E desc[UR6][R22.64], R14 ;  /* 0x0000000e16000986 */ /* 0x0003e8000c101906 */
[----:B-1----:R-:W2:Y:S01]  /*41300*/  LDL.LU R14, [R1+0x4c8] ;  /* 0x0004c800010e7983 */ /* 0x002ea20000300800 */
[----:B------:R-:W-:-:S03]  /*41310*/  IMAD.WIDE R22, R13, 0x4, R4 ;  /* 0x000000040d167825 */ /* 0x000fc600078e0204 */
[----:B------:R-:W2:Y:S04]  /*41320*/  LDL.LU R13, [R1+0xe3c] ;  /* 0x000e3c00010d7983 */ /* 0x000ea80000300800 */
[----:B------:R-:W2:Y:S01]  /*41330*/  LDL.LU R228, [R1+0x10dc] ;  /* 0x0010dc0001e47983 */ /* 0x000ea20000300800 */
[C---:B------:R-:W-:Y:S02]  /*41340*/  LOP3.LUT P4, RZ, R10.reuse, 0x40000, RZ, 0xc0, !PT ;  /* 0x000400000aff7812 */ /* 0x040fe4000788c0ff */
[C---:B------:R-:W-:Y:S01]  /*41350*/  LOP3.LUT P5, RZ, R10.reuse, 0x80000, RZ, 0xc0, !PT ;  /* 0x000800000aff7812 */ /* 0x040fe200078ac0ff */
[----:B------:R-:W2:Y:S04]  /*41360*/  LDL.LU R229, [R1+0xcbc] ;  /* 0x000cbc0001e57983 */ /* 0x000ea80000300800 */
[----:B------:R-:W2:Y:S01]  /*41370*/  LDL.LU R166, [R1+0x10e4] ;  /* 0x0010e40001a67983 */ /* 0x000ea20000300800 */
        /* <DEDUP_REMOVED lines=11> */
[----:B----4-:R3:W-:Y:S02]  /*41430*/  @P4 STG.E desc[UR6][R22.64], R20 ;  /* 0x0000001416004986 */ /* 0x0107e4000c101906 */
[----:B---3--:R-:W-:-:S05]  /*41440*/  IMAD.WIDE R22, R16, 0x4, R2 ;  /* 0x0000000410167825 */ /* 0x008fca00078e0202 */
[----:B--2---:R1:W-:Y:S02]  /*41450*/  @P5 STG.E desc[UR6][R22.64], R19 ;  /* 0x0000001316005986 */ /* 0x0043e4000c101906 */
[----:B-1----:R-:W-:Y:S02]  /*41460*/  IMAD.WIDE R22, R16, 0x4, R4 ;  /* 0x0000000410167825 */ /* 0x002fe400078e0204 */
[----:B------:R-:W2:Y:S01]  /*41470*/  LDL.LU R16, [R1+0x8cc] ;  /* 0x0008cc0001107983 */ /* 0x000ea20000300800 */
[----:B------:R-:W-:Y:S02]  /*41480*/  @P1 LOP3.LUT R0, R0, 0x400000, RZ, 0xfc, !PT ;  /* 0x0040000000001812 */ /* 0x000fe400078efcff */
[----:B------:R-:W-:Y:S01]  /*41490*/  LOP3.LUT P1, RZ, R10, 0x4000000, RZ, 0xc0, !PT ;  /* 0x040000000aff7812 */ /* 0x000fe2000782c0ff */
[----:B------:R-:W3:Y:S01]  /*414a0*/  LDL.LU R167, [R1+0x4cc] ;  /* 0x0004cc0001a77983 */ /* 0x000ee20000300800 */
[----:B------:R-:W-:-:S03]  /*414b0*/  LOP3.LUT R0, R0, 0xff7fffff, RZ, 0xc0, !PT ;  /* 0xff7fffff00007812 */ /* 0x000fc600078ec0ff */
[----:B------:R-:W4:Y:S04]  /*414c0*/  LDL.LU R251, [R1+0xcc0] ;  /* 0x000cc00001fb7983 */ /* 0x000f280000300800 */
[----:B------:R-:W4:Y:S04]  /*414d0*/  LDL.LU R250, [R1+0x10e0] ;  /* 0x0010e00001fa7983 */ /* 0x000f280000300800 */
[----:B------:R-:W-:Y:S01]  /*414e0*/  @P1 LOP3.LUT R0, R0, 0x800000, RZ, 0xfc, !PT ;  /* 0x0080000000001812 */ /* 0x000fe200078efcff */
[----:B------:R-:W4:Y:S01]  /*414f0*/  LDL.LU R249, [R1+0x8d0] ;  /* 0x0008d00001f97983 */ /* 0x000f220000300800 */
[----:B------:R-:W-:-:S02]  /*41500*/  LOP3.LUT P1, RZ, R10, 0x2000000, RZ, 0xc0, !PT ;  /* 0x020000000aff7812 */ /* 0x000fc4000782c0ff */
[----:B------:R-:W-:Y:S01]  /*41510*/  LOP3.LUT R0, R0, 0xfeffffff, RZ, 0xc0, !PT ;  /* 0xfeffffff00007812 */ /* 0x000fe200078ec0ff */
[----:B------:R-:W4:Y:S04]  /*41520*/  LDL.LU R248, [R1+0x4d0] ;  /* 0x0004d00001f87983 */ /* 0x000f280000300800 */
[----:B------:R-:W4:Y:S01]  /*41530*/  LDL.LU R252, [R1+0x10e8] ;  /* 0x0010e80001fc7983 */ /* 0x000f220000300800 */
[C---:B------:R-:W-:Y:S02]  /*41540*/  LOP3.LUT P6, RZ, R10.reuse, 0x100000, RZ, 0xc0, !PT ;  /* 0x001000000aff7812 */ /* 0x040fe400078cc0ff */
[----:B------:R-:W-:Y:S01]  /*41550*/  LOP3.LUT P0, RZ, R10, 0x200000, RZ, 0xc0, !PT ;  /* 0x002000000aff7812 */ /* 0x000fe2000780c0ff */
[----:B------:R-:W4:Y:S02]  /*41560*/  LDL.LU R231, [R1+0xd0] ;  /* 0x0000d00001e77983 */ /* 0x000f240000300800 */
[----:B------:R-:W-:-:S02]  /*41570*/  @P1 LOP3.LUT R0, R0, 0x1000000, RZ, 0xfc, !PT ;  /* 0x0100000000001812 */ /* 0x000fc400078efcff */
[----:B------:R-:W-:Y:S01]  /*41580*/  LOP3.LUT P1, RZ, R10, 0x1000000, RZ, 0xc0, !PT ;  /* 0x010000000aff7812 */ /* 0x000fe2000782c0ff */
[----:B------:R-:W4:Y:S01]  /*41590*/  LDL.LU R230, [R1+0xcc4] ;  /* 0x000cc40001e67983 */ /* 0x000f220000300800 */
[----:B------:R-:W-:-:S03]  /*415a0*/  LOP3.LUT R0, R0, 0xfdffffff, RZ, 0xc0, !PT ;  /* 0xfdffffff00007812 */ /* 0x000fc600078ec0ff */
[----:B------:R-:W4:Y:S04]  /*415b0*/  LDL.LU R20, [R1+0x10f0] ;  /* 0x0010f00001147983 */ /* 0x000f280000300800 */
[----:B------:R1:W-:Y:S04]  /*415c0*/  @P6 STG.E desc[UR6][R22.64], R18 ;  /* 0x0000001216006986 */ /* 0x0003e8000c101906 */
[----:B------:R-:W-:Y:S01]  /*415d0*/  @P1 LOP3.LUT R0, R0, 0x2000000, RZ, 0xfc, !PT ;  /* 0x0200000000001812 */ /* 0x000fe200078efcff */
[----:B------:R-:W4:Y:S01]  /*415e0*/  LDL.LU R19, [R1+0x8d4] ;  /* 0x0008d40001137983 */ /* 0x000f220000300800 */
[----:B------:R-:W-:-:S02]  /*415f0*/  LOP3.LUT P1, RZ, R10, 0x800000, RZ, 0xc0, !PT ;  /* 0x008000000aff7812 */ /* 0x000fc4000782c0ff */
[----:B------:R-:W-:Y:S01]  /*41600*/  LOP3.LUT R0, R0, 0xfbffffff, RZ, 0xc0, !PT ;  /* 0xfbffffff00007812 */ /* 0x000fe200078ec0ff */
[----:B-1----:R-:W-:-:S10]  /*41610*/  IMAD.WIDE R22, R15, 0x4, R2 ;  /* 0x000000040f167825 */ /* 0x002fd400078e0202 */
[----:B------:R-:W-:Y:S02]  /*41620*/  @P1 LOP3.LUT R0, R0, 0x4000000, RZ, 0xfc, !PT ;  /* 0x0400000000001812 */ /* 0x000fe400078efcff */
[----:B------:R-:W-:Y:S01]  /*41630*/  LOP3.LUT P1, RZ, R10, 0x400000, RZ, 0xc0, !PT ;  /* 0x004000000aff7812 */ /* 0x000fe2000782c0ff */
[----:B------:R1:W-:Y:S02]  /*41640*/  @P0 STG.E desc[UR6][R22.64], R17 ;  /* 0x0000001116000986 */ /* 0x0003e4000c101906 */
[----:B-1----:R-:W-:Y:S02]  /*41650*/  IMAD.WIDE R22, R15, 0x4, R4 ;  /* 0x000000040f167825 */ /* 0x002fe400078e0204 */
[----:B------:R-:W4:Y:S08]  /*41660*/  LDL.LU R17, [R1+0x10ec] ;  /* 0x0010ec0001117983 */ /* 0x000f300000300800 */
[----:B------:R1:W-:Y:S01]  /*41670*/  @P1 STG.E desc[UR6][R22.64], R14 ;  /* 0x0000000e16001986 */ /* 0x0003e2000c101906 */
[----:B------:R-:W-:-:S03]  /*41680*/  LOP3.LUT P1, RZ, R0, 0x4000000, RZ, 0xc0, !PT ;  /* 0x0400000000ff7812 */ /* 0x000fc6000782c0ff */
[----:B------:R-:W4:Y:S04]  /*41690*/  LDL.LU R18, [R1+0x4d4] ;  /* 0x0004d40001127983 */ /* 0x000f280000300800 */
[----:B------:R-:W4:Y:S01]  /*416a0*/  LDL.LU R15, [R1+0xd4] ;  /* 0x0000d400010f7983 */ /* 0x000f220000300800 */
[----:B-1----:R-:W-:-:S03]  /*416b0*/  IMAD.WIDE R22, R228, 0x4, R2 ;  /* 0x00000004e4167825 */ /* 0x002fc600078e0202 */
[----:B------:R-:W4:Y:S04]  /*416c0*/  LDL.LU R14, [R1+0xcc8] ;  /* 0x000cc800010e7983 */ /* 0x000f280000300800 */
[----:B------:R1:W-:Y:S01]  /*416d0*/  @P1 STG.E desc[UR6][R22.64], R13 ;  /* 0x0000000d16001986 */ /* 0x0003e2000c101906 */
[----:B------:R-:W-:-:S03]  /*416e0*/  LOP3.LUT P1, RZ, R0, 0x2000000, RZ, 0xc0, !PT ;  /* 0x0200000000ff7812 */ /* 0x000fc6000782c0ff */
[----:B-1----:R-:W4:Y:S01]  /*416f0*/  LDL.LU R13, [R1+0x10f4] ;  /* 0x0010f400010d7983 */ /* 0x002f220000300800 */
[----:B------:R-:W-:-:S09]  /*41700*/  IMAD.WIDE R22, R228, 0x4, R4 ;  /* 0x00000004e4167825 */ /* 0x000fd200078e0204 */
[----:B------:R1:W-:Y:S01]  /*41710*/  @P1 STG.E desc[UR6][R22.64], R229 ;  /* 0x000000e516001986 */ /* 0x0003e2000c101906 */
[----:B------:R-:W-:Y:S01]  /*41720*/  LOP3.LUT P1, RZ, R0, 0x1000000, RZ, 0xc0, !PT ;  /* 0x0100000000ff7812 */ /* 0x000fe2000782c0ff */
[----:B-1----:R-:W-:-:S12]  /*41730*/  IMAD.WIDE R22, R166, 0x4, R2 ;  /* 0x00000004a6167825 */ /* 0x002fd800078e0202 */
[----:B--2---:R1:W-:Y:S04]  /*41740*/  @P1 STG.E desc[UR6][R22.64], R16 ;  /* 0x0000001016001986 */ /* 0x0043e8000c101906 */
[----:B-1----:R-:W2:Y:S01]  /*41750*/  LDL.LU R16, [R1+0x8d8] ;  /* 0x0008d80001107983 */ /* 0x002ea20000300800 */
[----:B------:R-:W-:Y:S01]  /*41760*/  LOP3.LUT P1, RZ, R0, 0x800000, RZ, 0xc0, !PT ;  /* 0x0080000000ff7812 */ /* 0x000fe2000782c0ff */
[----:B------:R-:W-:-:S12]  /*41770*/  IMAD.WIDE R22, R166, 0x4, R4 ;  /* 0x00000004a6167825 */ /* 0x000fd800078e0204 */
[----:B---3--:R4:W-:Y:S01]  /*41780*/  @P1 STG.E desc[UR6][R22.64], R167 ;  /* 0x000000a716001986 */ /* 0x0089e2000c101906 */
[----:B------:R-:W-:Y:S01]  /*41790*/  LOP3.LUT P1, RZ, R0, 0x400000, RZ, 0xc0, !PT ;  /* 0x0040000000ff7812 */ /* 0x000fe2000782c0ff */
[----:B----4-:R-:W-:-:S12]  /*417a0*/  IMAD.WIDE R22, R250, 0x4, R2 ;  /* 0x00000004fa167825 */ /* 0x010fd800078e0202 */
        /* <DEDUP_REMOVED lines=8> */
[----:B------:R-:W-:Y:S02]  /*41830*/  LOP3.LUT P2, RZ, R10, 0x80000000, RZ, 0xc0, !PT ;  /* 0x800000000aff7812 */ /* 0x000fe4000784c0ff */
        /* <DEDUP_REMOVED lines=12> */
[----:B-1----:R-:W-:-:S05]  /*41900*/  IMAD.WIDE R22, R17, 0x4, R4 ;  /* 0x0000000411167825 */ /* 0x002fca00078e0204 */
[----:B------:R1:W-:Y:S02]  /*41910*/  @P5 STG.E desc[UR6][R22.64], R15 ;  /* 0x0000000f16005986 */ /* 0x0003e4000c101906 */
[C---:B-1----:R-:W-:Y:S02]  /*41920*/  IMAD.WIDE R22, R13.reuse, 0x4, R2 ;  /* 0x000000040d167825 */ /* 0x042fe400078e0202 */
[----:B------:R-:W3:Y:S04]  /*41930*/  LDL.LU R15, [R1+0x4dc] ;  /* 0x0004dc00010f7983 */ /* 0x000ee80000300800 */
[----:B------:R1:W-:Y:S02]  /*41940*/  @P6 STG.E desc[UR6][R22.64], R14 ;  /* 0x0000000e16006986 */ /* 0x0003e4000c101906 */
[----:B-1----:R-:W-:-:S02]  /*41950*/  IMAD.WIDE R22, R13, 0x4, R4 ;  /* 0x000000040d167825 */ /* 0x002fc400078e0204 */
[----:B------:R-:W4:Y:S04]  /*41960*/  LDL.LU R14, [R1+0x1100] ;  /* 0x00110000010e7983 */ /* 0x000f280000300800 */
[----:B------:R-:W3:Y:S04]  /*41970*/  LDL.LU R13, [R1+0xdc] ;  /* 0x0000dc00010d7983 */ /* 0x000ee80000300800 */
[----:B------:R-:W4:Y:S04]  /*41980*/  LDL.LU R230, [R1+0x4d8] ;  /* 0x0004d80001e67983 */ /* 0x000f280000300800 */
[----:B------:R-:W3:Y:S01]  /*41990*/  LDL.LU R20, [R1+0x10fc] ;  /* 0x0010fc0001147983 */ /* 0x000ee20000300800 */
[----:B------:R-:W-:-:S03]  /*419a0*/  LOP3.LUT P0, RZ, R11, 0x10, RZ, 0xc0, !PT ;  /* 0x000000100bff7812 */ /* 0x000fc6000780c0ff */
[----:B------:R-:W4:Y:S04]  /*419b0*/  LDL.LU R19, [R1+0xd8] ;  /* 0x0000d80001137983 */ /* 0x000f280000300800 */
[----:B------:R-:W4:Y:S04]  /*419c0*/  LDL.LU R18, [R1+0xccc] ;  /* 0x000ccc0001127983 */ /* 0x000f280000300800 */
[----:B------:R-:W4:Y:S04]  /*419d0*/  LDL.LU R17, [R1+0x10f8] ;  /* 0x0010f80001117983 */ /* 0x000f280000300800 */
[----:B--2---:R1:W-:Y:S04]  /*419e0*/  @P0 STG.E desc[UR6][R22.64], R16 ;  /* 0x0000001016000986 */ /* 0x0043e8000c101906 */
[----:B-1----:R-:W2:Y:S01]  /*419f0*/  LDL.LU R16, [R1+0x8dc] ;  /* 0x0008dc0001107983 */ /* 0x002ea20000300800 */
[----:B------:R-:W-:-:S02]  /*41a00*/  LOP3.LUT P1, RZ, R11, 0x20000, RZ, 0xc0, !PT ;  /* 0x000200000bff7812 */ /* 0x000fc4000782c0ff */
[----:B------:R-:W-:Y:S01]  /*41a10*/  LOP3.LUT R0, R0, 0xfffff7ff, RZ, 0xc0, !PT ;  /* 0xfffff7ff00007812 */ /* 0x000fe200078ec0ff */
[----:B------:R-:W2:Y:S04]  /*41a20*/  LDL.LU R165, [R1+0xcd0] ;  /* 0x000cd00001a57983 */ /* 0x000ea80000300800 */
[----:B------:R-:W2:Y:S04]  /*41a30*/  LDL.LU R228, [R1+0x1108] ;  /* 0x0011080001e47983 */ /* 0x000ea80000300800 */
[----:B------:R-:W2:Y:S02]  /*41a40*/  LDL.LU R229, [R1+0x8e0] ;  /* 0x0008e00001e57983 */ /* 0x000ea40000300800 */
[----:B------:R-:W-:-:S02]  /*41a50*/  @P1 LOP3.LUT R0, R0, 0x800, RZ, 0xfc, !PT ;  /* 0x0000080000001812 */ /* 0x000fc400078efcff */
[----:B------:R-:W-:Y:S01]  /*41a60*/  LOP3.LUT P1, RZ, R11, 0x10000, RZ, 0xc0, !PT ;  /* 0x000100000bff7812 */ /* 0x000fe2000782c0ff */
[----:B------:R-:W2:Y:S01]  /*41a70*/  LDL.LU R167, [R1+0x1104] ;  /* 0x0011040001a77983 */ /* 0x000ea20000300800 */
[----:B------:R-:W-:-:S03]  /*41a80*/  LOP3.LUT R0, R0, 0xffffefff, RZ, 0xc0, !PT ;  /* 0xffffefff00007812 */ /* 0x000fc600078ec0ff */
[----:B------:R-:W2:Y:S04]  /*41a90*/  LDL.LU R166, [R1+0x4e0] ;  /* 0x0004e00001a67983 */ /* 0x000ea80000300800 */
[----:B------:R-:W2:Y:S04]  /*41aa0*/  LDL.LU R251, [R1+0xe0] ;  /* 0x0000e00001fb7983 */ /* 0x000ea80000300800 */
[----:B------:R-:W-:Y:S01]  /*41ab0*/  @P1 LOP3.LUT R0, R0, 0x1000, RZ, 0xfc, !PT ;  /* 0x0000100000001812 */ /* 0x000fe200078efcff */
[----:B------:R-:W2:Y:S01]  /*41ac0*/  LDL.LU R250, [R1+0xcd4] ;  /* 0x000cd40001fa7983 */ /* 0x000ea20000300800 */
[----:B------:R-:W-:-:S02]  /*41ad0*/  LOP3.LUT P1, RZ, R11, 0x8000, RZ, 0xc0, !PT ;  /* 0x000080000bff7812 */ /* 0x000fc4000782c0ff */
[----:B------:R-:W-:Y:S01]  /*41ae0*/  LOP3.LUT R0, R0, 0xffffdfff, RZ, 0xc0, !PT ;  /* 0xffffdfff00007812 */ /* 0x000fe200078ec0ff */
[----:B------:R-:W2:Y:S01]  /*41af0*/  LDL.LU R249, [R1+0x110c] ;  /* 0x00110c0001f97983 */ /* 0x000ea20000300800 */
[C---:B------:R-:W-:Y:S02]  /*41b00*/  LOP3.LUT P4, RZ, R11.reuse, 0x20, RZ, 0xc0, !PT ;  /* 0x000000200bff7812 */ /* 0x040fe4000788c0ff */
[C---:B------:R-:W-:Y:S01]  /*41b10*/  LOP3.LUT P5, RZ, R11.reuse, 0x40, RZ, 0xc0, !PT ;  /* 0x000000400bff7812 */ /* 0x040fe200078ac0ff */
[----:B------:R-:W2:Y:S01]  /*41b20*/  LDL.LU R248, [R1+0x8e4] ;  /* 0x0008e40001f87983 */ /* 0x000ea20000300800 */
[C---:B------:R-:W-:Y:S02]  /*41b30*/  LOP3.LUT P6, RZ, R11.reuse, 0x80, RZ, 0xc0, !PT ;  /* 0x000000800bff7812 */ /* 0x040fe400078cc0ff */
[----:B------:R-:W-:Y:S01]  /*41b40*/  LOP3.LUT P0, RZ, R11, 0x100, RZ, 0xc0, !PT ;  /* 0x000001000bff7812 */ /* 0x000fe2000780c0ff */
[----:B------:R-:W2:Y:S02]  /*41b50*/  LDL.LU R231, [R1+0x1114] ;  /* 0x0011140001e77983 */ /* 0x000ea40000300800 */
[----:B------:R-:W-:-:S02]  /*41b60*/  @P1 LOP3.LUT R0, R0, 0x2000, RZ, 0xfc, !PT ;  /* 0x0000200000001812 */ /* 0x000fc400078efcff */
[----:B------:R-:W-:Y:S01]  /*41b70*/  LOP3.LUT P1, RZ, R11, 0x4000, RZ, 0xc0, !PT ;  /* 0x000040000bff7812 */ /* 0x000fe2000782c0ff */
[----:B------:R-:W2:Y:S01]  /*41b80*/  LDL.LU R252, [R1+0x4e4] ;  /* 0x0004e40001fc7983 */ /* 0x000ea20000300800 */
        /* <DEDUP_REMOVED lines=15> */
[----:B---3--:R-:W-:-:S05]  /*41c80*/  IMAD.WIDE R22, R20, 0x4, R2 ;  /* 0x0000000414167825 */ /* 0x008fca00078e0202 */
[----:B----4-:R1:W-:Y:S02]  /*41c90*/  @P4 STG.E desc[UR6][R22.64], R230 ;  /* 0x000000e616004986 */ /* 0x0103e4000c101906 */
[----:B-1----:R-:W-:Y:S02]  /*41ca0*/  IMAD.WIDE R22, R20, 0x4, R4 ;  /* 0x0000000414167825 */ /* 0x002fe400078e0204 */
[----:B------:R-:W3:Y:S04]  /*41cb0*/  LDL.LU R230, [R1+0xe4] ;  /* 0x0000e40001e67983 */ /* 0x000ee80000300800 */
[----:B------:R1:W-:Y:S02]  /*41cc0*/  @P5 STG.E desc[UR6][R22.64], R19 ;  /* 0x0000001316005986 */ /* 0x0003e4000c101906 */
[----:B-1----:R-:W-:-:S05]  /*41cd0*/  IMAD.WIDE R22, R17, 0x4, R2 ;  /* 0x0000000411167825 */ /* 0x002fca00078e0202 */
[----:B------:R1:W-:Y:S02]  /*41ce0*/  @P6 STG.E desc[UR6][R22.64], R18 ;  /* 0x0000001216006986 */ /* 0x0003e4000c101906 */
[----:B-1----:R-:W-:Y:S02]  /*41cf0*/  IMAD.WIDE R22, R17, 0x4, R4 ;  /* 0x0000000411167825 */ /* 0x002fe400078e0204 */
[----:B------:R-:W4:Y:S04]  /*41d00*/  LDL.LU R18, [R1+0x1110] ;  /* 0x0011100001127983 */ /* 0x000f280000300800 */
[----:B------:R-:W4:Y:S04]  /*41d10*/  LDL.LU R20, [R1+0xcd8] ;  /* 0x000cd80001147983 */ /* 0x000f280000300800 */
[----:B------:R-:W4:Y:S04]  /*41d20*/  LDL.LU R17, [R1+0x8e8] ;  /* 0x0008e80001117983 */ /* 0x000f280000300800 */
[----:B--2---:R1:W-:Y:S02]  /*41d30*/  @P0 STG.E desc[UR6][R22.64], R16 ;  /* 0x0000001016000986 */ /* 0x0043e4000c101906 */
[----:B-1----:R-:W-:-:S02]  /*41d40*/  IMAD.WIDE R22, R14, 0x4, R2 ;  /* 0x000000040e167825 */ /* 0x002fc400078e0202 */
[----:B------:R-:W2:Y:S04]  /*41d50*/  LDL.LU R16, [R1+0x4e8] ;  /* 0x0004e80001107983 */ /* 0x000ea80000300800 */
[----:B------:R1:W-:Y:S01]  /*41d60*/  @P1 STG.E desc[UR6][R22.64], R15 ;  /* 0x0000000f16001986 */ /* 0x0003e2000c101906 */
[----:B------:R-:W-:-:S03]  /*41d70*/  LOP3.LUT P1, RZ, R0, 0x40000, RZ, 0xc0, !PT ;  /* 0x0004000000ff7812 */ /* 0x000fc6000782c0ff */
[----:B-1----:R-:W2:Y:S01]  /*41d80*/  LDL.LU R15, [R1+0x1118] ;  /* 0x00111800010f7983 */ /* 0x002ea20000300800 */
[----:B------:R-:W-:-:S03]  /*41d90*/  IMAD.WIDE R22, R14, 0x4, R4 ;  /* 0x000000040e167825 */ /* 0x000fc600078e0204 */
[----:B------:R-:W2:Y:S06]  /*41da0*/  LDL.LU R14, [R1+0xe8] ;  /* 0x0000e800010e7983 */ /* 0x000eac0000300800 */
[----:B------:R1:W-:Y:S04]  /*41db0*/  @P1 STG.E desc[UR6][R22.64], R13 ;  /* 0x0000000d16001986 */ /* 0x0003e8000c101906 */
[----:B-1----:R-:W2:Y:S04]  /*41dc0*/  LDL.LU R13, [R1+0xcdc] ;  /* 0x000cdc00010d7983 */ /* 0x002ea80000300800 */
[----:B------:R-:W2:Y:S01]  /*41dd0*/  LDL.LU R19, [R1+0x1120] ;  /* 0x0011200001137983 */ /* 0x000ea20000300800 */
[----:B------:R-:W-:Y:S01]  /*41de0*/  LOP3.LUT P1, RZ, R0, 0x20000, RZ, 0xc0, !PT ;  /* 0x0002000000ff7812 */ /* 0x000fe2000782c0ff */
[----:B------:R-:W-:-:S12]  /*41df0*/  IMAD.WIDE R22, R228, 0x4, R2 ;  /* 0x00000004e4167825 */ /* 0x000fd800078e0202 */
        /* <DEDUP_REMOVED lines=22> */
[----:B-1----:R-:W-:Y:S01]  /*41f60*/  IMAD.WIDE R22, R231, 0x4, R4 ;  /* 0x00000004e7167825 */ /* 0x002fe200078e0204 */
[C---:B------:R-:W-:Y:S02]  /*41f70*/  LOP3.LUT P5, RZ, R11.reuse, 0x200000, RZ, 0xc0, !PT ;  /* 0x002000000bff7812 */ /* 0x040fe400078ac0ff */
[C---:B------:R-:W-:Y:S02]  /*41f80*/  LOP3.LUT P6, RZ, R11.reuse, 0x400000, RZ, 0xc0, !PT ;  /* 0x004000000bff7812 */ /* 0x040fe400078cc0ff */
[----:B---3--:R4:W-:Y:S01]  /*41f90*/  @P2 STG.E desc[UR6][R22.64], R230 ;  /* 0x000000e616002986 */ /* 0x0089e2000c101906 */
[----:B------:R-:W-:Y:S01]  /*41fa0*/  LOP3.LUT P0, RZ, R11, 0x800000, RZ, 0xc0, !PT ;  /* 0x008000000bff7812 */ /* 0x000fe2000780c0ff */
[----:B----4-:R-:W-:-:S05]  /*41fb0*/  IMAD.WIDE R22, R18, 0x4, R2 ;  /* 0x0000000412167825 */ /* 0x010fca00078e0202 */
[----:B------:R1:W-:Y:S02]  /*41fc0*/  @P3 STG.E desc[UR6][R22.64], R20 ;  /* 0x0000001416003986 */ /* 0x0003e4000c101906 */
[----:B-1----:R-:W-:-:S05]  /*41fd0*/  IMAD.WIDE R22, R18, 0x4, R4 ;  /* 0x0000000412167825 */ /* 0x002fca00078e0204 */
[----:B------:R2:W-:Y:S02]  /*41fe0*/  @P4 STG.E desc[UR6][R22.64], R17 ;  /* 0x0000001116004986 */ /* 0x0005e4000c101906 */
[----:B--2---:R-:W-:-:S05]  /*41ff0*/  IMAD.WIDE R22, R15, 0x4, R2 ;  /* 0x000000040f167825 */ /* 0x004fca00078e0202 */
[----:B------:R1:W-:Y:S02]  /*42000*/  @P5 STG.E desc[UR6][R22.64], R16 ;  /* 0x0000001016005986 */ /* 0x0003e4000c101906 */
[----:B-1----:R-:W-:-:S05]  /*42010*/  IMAD.WIDE R22, R15, 0x4, R4 ;  /* 0x000000040f167825 */ /* 0x002fca00078e0204 */
[----:B------:R1:W-:Y:S02]  /*42020*/  @P6 STG.E desc[UR6][R22.64], R14 ;  /* 0x0000000e16006986 */ /* 0x0003e4000c101906 */
[----:B-1----:R-:W-:-:S05]  /*42030*/  IMAD.WIDE R22, R19, 0x4, R2 ;  /* 0x0000000413167825 */ /* 0x002fca00078e0202 */
[----:B------:R1:W-:Y:S04]  /*42040*/  @P0 STG.E desc[UR6][R22.64], R13 ;  /* 0x0000000d16000986 */ /* 0x0003e8000c101906 */
[----:B-1----:R-:W2:Y:S04]  /*42050*/  LDL.LU R13, [R1+0x8ec] ;  /* 0x0008ec00010d7983 */ /* 0x002ea80000300800 */
[----:B------:R-:W3:Y:S04]  /*42060*/  LDL.LU R18, [R1+0x4ec] ;  /* 0x0004ec0001127983 */ /* 0x000ee80000300800 */
[----:B------:R-:W4:Y:S04]  /*42070*/  LDL.LU R17, [R1+0x111c] ;  /* 0x00111c0001117983 */ /* 0x000f280000300800 */
[----:B------:R-:W3:Y:S04]  /*42080*/  LDL.LU R16, [R1+0xec] ;  /* 0x0000ec0001107983 */ /* 0x000ee80000300800 */
[----:B------:R-:W3:Y:S04]  /*42090*/  LDL.LU R15, [R1+0xce0] ;  /* 0x000ce000010f7983 */ /* 0x000ee80000300800 */
[----:B------:R-:W3:Y:S01]  /*420a0*/  LDL.LU R14, [R1+0x1124] ;  /* 0x00112400010e7983 */ /* 0x000ee20000300800 */
[----:B------:R-:W-:-:S03]  /*420b0*/  LOP3.LUT P4, RZ, R11, 0x1000000, RZ, 0xc0, !PT ;  /* 0x010000000bff7812 */ /* 0x000fc6000788c0ff */
[----:B------:R-:W3:Y:S01]  /*420c0*/  LDL.LU R164, [R1+0x8f0] ;  /* 0x0008f00001a47983 */ /* 0x000ee20000300800 */
[----:B------:R-:W-:Y:S01]  /*420d0*/  IMAD.WIDE R22, R19, 0x4, R4 ;  /* 0x0000000413167825 */ /* 0x000fe200078e0204 */
        /* <DEDUP_REMOVED lines=11> */
[----:B--2---:R1:W-:Y:S04]  /*42190*/  @P4 STG.E desc[UR6][R22.64], R13 ;  /* 0x0000000d16004986 */ /* 0x0043e8000c101906 */
[----:B-1----:R-:W2:Y:S04]  /*421a0*/  LDL.LU R13, [R1+0x112c] ;  /* 0x00112c00010d7983 */ /* 0x002ea80000300800 */
[----:B------:R-:W2:Y:S04]  /*421b0*/  LDL.LU R165, [R1+0x4f0] ;  /* 0x0004f00001a57983 */ /* 0x000ea80000300800 */
[----:B------:R-:W2:Y:S04]  /*421c0*/  LDL.LU R228, [R1+0xf0] ;  /* 0x0000f00001e47983 */ /* 0x000ea80000300800 */
[----:B------:R-:W2:Y:S04]  /*421d0*/  LDL.LU R166, [R1+0x1128] ;  /* 0x0011280001a67983 */ /* 0x000ea80000300800 */
[----:B------:R-:W2:Y:S04]  /*421e0*/  LDL.LU R229, [R1+0xce4] ;  /* 0x000ce40001e57983 */ /* 0x000ea80000300800 */
[----:B------:R-:W2:Y:S01]  /*421f0*/  LDL.LU R167, [R1+0x8f4] ;  /* 0x0008f40001a77983 */ /* 0x000ea20000300800 */
[----:B------:R-:W-:-:S02]  /*42200*/  @P1 LOP3.LUT R0, R0, 0x40, RZ, 0xfc, !PT ;  /* 0x0000004000001812 */ /* 0x000fc400078efcff */
[----:B------:R-:W-:Y:S01]  /*42210*/  LOP3.LUT P1, RZ, R12, 0x1, RZ, 0xc0, !PT ;  /* 0x000000010cff7812 */ /* 0x000fe2000782c0ff */
[----:B------:R-:W2:Y:S04]  /*42220*/  LDL.LU R251, [R1+0x4f4] ;  /* 0x0004f40001fb7983 */ /* 0x000ea80000300800 */
[----:B------:R-:W2:Y:S01]  /*42230*/  LDL.LU R250, [R1+0x1130] ;  /* 0x0011300001fa7983 */ /* 0x000ea20000300800 */
[----:B------:R-:W-:-:S03]  /*42240*/  LOP3.LUT R0, R0, 0xffffff7f, RZ, 0xc0, !PT ;  /* 0xffffff7f00007812 */ /* 0x000fc600078ec0ff */
[----:B------:R-:W2:Y:S04]  /*42250*/  LDL.LU R249, [R1+0xf4] ;  /* 0x0000f40001f97983 */ /* 0x000ea80000300800 */
[----:B------:R-:W-:Y:S01]  /*42260*/  @P1 LOP3.LUT R0, R0, 0x80, RZ, 0xfc, !PT ;  /* 0x0000008000001812 */ /* 0x000fe200078efcff */
[----:B------:R-:W2:Y:S01]  /*42270*/  LDL.LU R248, [R1+0xce8] ;  /* 0x000ce80001f87983 */ /* 0x000ea20000300800 */
[C---:B------:R-:W-:Y:S02]  /*42280*/  LOP3.LUT P1, RZ, R11.reuse, 0x80000000, RZ, 0xc0, !PT ;  /* 0x800000000bff7812 */ /* 0x040fe4000782c0ff */
[----:B------:R-:W-:Y:S01]  /*42290*/  LOP3.LUT R0, R0, 0xfffffeff, RZ, 0xc0, !PT ;  /* 0xfffffeff00007812 */ /* 0x000fe200078ec0ff */
[----:B------:R-:W2:Y:S01]  /*422a0*/  LDL.LU R252, [R1+0x1138] ;  /* 0x0011380001fc7983 */ /* 0x000ea20000300800 */
[----:B------:R-:W-:-:S02]  /*422b0*/  LOP3.LUT P5, RZ, R11, 0x2000000, RZ, 0xc0, !PT ;  /* 0x020000000bff7812 */ /* 0x000fc400078ac0ff */
[----:B------:R-:W-:Y:S01]  /*422c0*/  LOP3.LUT P6, RZ, R11, 0x4000000, RZ, 0xc0, !PT ;  /* 0x040000000bff7812 */ /* 0x000fe200078cc0ff */
[----:B----4-:R-:W-:Y:S01]  /*422d0*/  IMAD.WIDE R22, R17, 0x4, R2 ;  /* 0x0000000411167825 */ /* 0x010fe200078e0202 */
[----:B------:R-:W4:Y:S01]  /*422e0*/  LDL.LU R231, [R1+0x8f8] ;  /* 0x0008f80001e77983 */ /* 0x000f220000300800 */
[----:B------:R-:W-:-:S03]  /*422f0*/  LOP3.LUT P0, RZ, R11, 0x8000000, RZ, 0xc0, !PT ;  /* 0x080000000bff7812 */ /* 0x000fc6000780c0ff */
[----:B------:R-:W4:Y:S01]  /*42300*/  LDL.LU R230, [R1+0x4f8] ;  /* 0x0004f80001e67983 */ /* 0x000f220000300800 */
[----:B------:R-:W-:Y:S02]  /*42310*/  @P1 LOP3.LUT R0, R0, 0x100, RZ, 0xfc, !PT ;  /* 0x0000010000001812 */ /* 0x000fe400078efcff */
[----:B------:R-:W-:Y:S01]  /*42320*/  LOP3.LUT P1, RZ, R11, 0x40000000, RZ, 0xc0, !PT ;  /* 0x400000000bff7812 */ /* 0x000fe2000782c0ff */
[----:B------:R-:W4:Y:S01]  /*42330*/  LDL.LU R20, [R1+0x1134] ;  /* 0x0011340001147983 */ /* 0x000f220000300800 */
[----:B------:R-:W-:-:S03]  /*42340*/  LOP3.LUT R0, R0, 0xfffffdff, RZ, 0xc0, !PT ;  /* 0xfffffdff00007812 */ /* 0x000fc600078ec0ff */
[----:B---3--:R1:W-:Y:S04]  /*42350*/  @P5 STG.E desc[UR6][R22.64], R18 ;  /* 0x0000001216005986 */ /* 0x0083e8000c101906 */
[----:B------:R-:W3:Y:S04]  /*42360*/  LDL.LU R19, [R1+0xf8] ;  /* 0x0000f80001137983 */ /* 0x000ee80000300800 */
[----:B------:R-:W-:Y:S02]  /*42370*/  @P1 LOP3.LUT R0, R0, 0x200, RZ, 0xfc, !PT ;  /* 0x0000020000001812 */ /* 0x000fe400078efcff */
[----:B------:R-:W-:-:S02]  /*42380*/  LOP3.LUT P1, RZ, R11, 0x20000000, RZ, 0xc0, !PT ;  /* 0x200000000bff7812 */ /* 0x000fc4000782c0ff */
[----:B------:R-:W-:Y:S01]  /*42390*/  LOP3.LUT R0, R0, 0xfffffbff, RZ, 0xc0, !PT ;  /* 0xfffffbff00007812 */ /* 0x000fe200078ec0ff */
[----:B-1----:R-:W-:Y:S01]  /*423a0*/  IMAD.WIDE R22, R17, 0x4, R4 ;  /* 0x0000000411167825 */ /* 0x002fe200078e0204 */
[----:B------:R-:W3:Y:S04]  /*423b0*/  LDL.LU R18, [R1+0xcec] ;  /* 0x000cec0001127983 */ /* 0x000ee80000300800 */
[----:B------:R1:W-:Y:S04]  /*423c0*/  @P6 STG.E desc[UR6][R22.64], R16 ;  /* 0x0000001016006986 */ /* 0x0003e8000c101906 */
[----:B------:R-:W3:Y:S01]  /*423d0*/  LDL.LU R17, [R1+0x113c] ;  /* 0x00113c0001117983 */ /* 0x000ee20000300800 */
[----:B------:R-:W-:-:S02]  /*423e0*/  @P1 LOP3.LUT R0, R0, 0x400, RZ, 0xfc, !PT ;  /* 0x0000040000001812 */ /* 0x000fc400078efcff */
[----:B------:R-:W-:Y:S01]  /*423f0*/  LOP3.LUT P1, RZ, R11, 0x10000000, RZ, 0xc0, !PT ;  /* 0x100000000bff7812 */ /* 0x000fe2000782c0ff */
[C---:B-1----:R-:W-:Y:S01]  /*42400*/  IMAD.WIDE R22, R14.reuse, 0x4, R2 ;  /* 0x000000040e167825 */ /* 0x042fe200078e0202 */
[----:B------:R-:W3:Y:S04]  /*42410*/  LDL.LU R16, [R1+0x8fc] ;  /* 0x0008fc0001107983 */ /* 0x000ee80000300800 */
[----:B------:R1:W-:Y:S02]  /*42420*/  @P0 STG.E desc[UR6][R22.64], R15 ;  /* 0x0000000f16000986 */ /* 0x0003e4000c101906 */
[----:B-1----:R-:W-:Y:S02]  /*42430*/  IMAD.WIDE R22, R14, 0x4, R4 ;  /* 0x000000040e167825 */ /* 0x002fe400078e0204 */
[----:B------:R-:W3:Y:S04]  /*42440*/  LDL.LU R15, [R1+0x4fc] ;  /* 0x0004fc00010f7983 */ /* 0x000ee80000300800 */
[----:B------:R2:W-:Y:S01]  /*42450*/  @P1 STG.E desc[UR6][R22.64], R164 ;  /* 0x000000a416001986 */ /* 0x0005e2000c101906 */
[----:B------:R-:W-:-:S03]  /*42460*/  LOP3.LUT P1, RZ, R0, 0x400, RZ, 0xc0, !PT ;  /* 0x0000040000ff7812 */ /* 0x000fc6000782c0ff */
[----:B------:R-:W3:Y:S01]  /*42470*/  LDL.LU R14, [R1+0x1140] ;  /* 0x00114000010e7983 */ /* 0x000ee20000300800 */
[----:B--2---:R-:W-:-:S09]  /*42480*/  IMAD.WIDE R22, R13, 0x4, R2 ;  /* 0x000000040d167825 */ /* 0x004fd200078e0202 */
[----:B------:R1:W-:Y:S02]  /*42490*/  @P1 STG.E desc[UR6][R22.64], R165 ;  /* 0x000000a516001986 */ /* 0x0003e4000c101906 */
[----:B-1----:R-:W-:Y:S02]  /*424a0*/  IMAD.WIDE R22, R13, 0x4, R4 ;  /* 0x000000040d167825 */ /* 0x002fe400078e0204 */
[----:B------:R-:W2:Y:S01]  /*424b0*/  LDL.LU R13, [R1+0xfc] ;  /* 0x0000fc00010d7983 */ /* 0x000ea20000300800 */
        /* <DEDUP_REMOVED lines=21> */
[----:B----4-:R1:W-:Y:S01]  /*42610*/  @P1 STG.E desc[UR6][R22.64], R231 ;  /* 0x000000e716001986 */ /* 0x0103e2000c101906 */
[----:B------:R-:W-:Y:S01]  /*42620*/  LOP3.LUT P4, RZ, R12, 0x80, RZ, 0xc0, !PT ;  /* 0x000000800cff7812 */ /* 0x000fe2000788c0ff */
[----:B-1----:R-:W-:-:S05]  /*42630*/  IMAD.WIDE R22, R20, 0x4, R2 ;  /* 0x0000000414167825 */ /* 0x002fca00078e0202 */
[----:B------:R1:W-:Y:S01]  /*42640*/  @P2 STG.E desc[UR6][R22.64], R230 ;  /* 0x000000e616002986 */ /* 0x0003e2000c101906 */
[----:B------:R-:W-:Y:S01]  /*42650*/  LOP3.LUT P5, RZ, R12, 0x100, RZ, 0xc0, !PT ;  /* 0x000001000cff7812 */ /* 0x000fe200078ac0ff */
[----:B-1----:R-:W-:Y:S01]  /*42660*/  IMAD.WIDE R22, R20, 0x4, R4 ;  /* 0x0000000414167825 */ /* 0x002fe200078e0204 */
[C---:B------:R-:W-:Y:S01]  /*42670*/  LOP3.LUT P6, RZ, R12.reuse, 0x200, RZ, 0xc0, !PT ;  /* 0x000002000cff7812 */ /* 0x040fe200078cc0ff */
[----:B------:R-:W4:Y:S04]  /*42680*/  LDL.LU R20, [R1+0xcf0] ;  /* 0x000cf00001147983 */ /* 0x000f280000300800 */
[----:B---3--:R1:W-:Y:S01]  /*42690*/  @P3 STG.E desc[UR6][R22.64], R19 ;  /* 0x0000001316003986 */ /* 0x0083e2000c101906 */
[----:B------:R-:W-:Y:S01]  /*426a0*/  LOP3.LUT P0, RZ, R12, 0x400, RZ, 0xc0, !PT ;  /* 0x000004000cff7812 */ /* 0x000fe2000780c0ff */
[----:B-1----:R-:W-:-:S05]  /*426b0*/  IMAD.WIDE R22, R17, 0x4, R2 ;  /* 0x0000000411167825 */ /* 0x002fca00078e0202 */
[----:B------:R1:W-:Y:S02]  /*426c0*/  @P4 STG.E desc[UR6][R22.64], R18 ;  /* 0x0000001216004986 */ /* 0x0003e4000c101906 */
[----:B-1----:R-:W-:-:S05]  /*426d0*/  IMAD.WIDE R22, R17, 0x4, R4 ;  /* 0x0000000411167825 */ /* 0x002fca00078e0204 */
[----:B------:R1:W-:Y:S02]  /*426e0*/  @P5 STG.E desc[UR6][R22.64], R16 ;  /* 0x0000001016005986 */ /* 0x0003e4000c101906 */
[----:B-1----:R-:W-:-:S05]  /*426f0*/  IMAD.WIDE R22, R14, 0x4, R2 ;  /* 0x000000040e167825 */ /* 0x002fca00078e0202 */
[----:B------:R1:W-:Y:S02]  /*42700*/  @P6 STG.E desc[UR6][R22.64], R15 ;  /* 0x0000000f16006986 */ /* 0x0003e4000c101906 */
[----:B-1----:R-:W-:-:S05]  /*42710*/  IMAD.WIDE R22, R14, 0x4, R4 ;  /* 0x000000040e167825 */ /* 0x002fca00078e0204 */
[----:B--2---:R1:W-:Y:S04]  /*42720*/  @P0 STG.E desc[UR6][R22.64], R13 ;  /* 0x0000000d16000986 */ /* 0x0043e8000c101906 */
[----:B-1----:R-:W2:Y:S04]  /*42730*/  LDL.LU R13, [R1+0x1144] ;  /* 0x00114400010d7983 */ /* 0x002ea80000300800 */
[----:B------:R-:W3:Y:S04]  /*42740*/  LDL.LU R19, [R1+0x900] ;  /* 0x0009000001137983 */ /* 0x000ee80000300800 */
[----:B------:R-:W3:Y:S04]  /*42750*/  LDL.LU R18, [R1+0x500] ;  /* 0x0005000001127983 */ /* 0x000ee80000300800 */
[----:B------:R-:W3:Y:S04]  /*42760*/  LDL.LU R17, [R1+0x1148] ;  /* 0x0011480001117983 */ /* 0x000ee80000300800 */
[----:B------:R-:W3:Y:S04]  /*42770*/  LDL.LU R16, [R1+0x100] ;  /* 0x0001000001107983 */ /* 0x000ee80000300800 */
[----:B------:R-:W3:Y:S04]  /*42780*/  LDL.LU R15, [R1+0xcf4] ;  /* 0x000cf400010f7983 */ /* 0x000ee80000300800 */
[----:B------:R-:W3:Y:S01]  /*42790*/  LDL.LU R14, [R1+0x1150] ;  /* 0x00115000010e7983 */ /* 0x000ee20000300800 */
[----:B------:R-:W-:-:S02]  /*427a0*/  LOP3.LUT P4, RZ, R12, 0x800, RZ, 0xc0, !PT ;  /* 0x000008000cff7812 */ /* 0x000fc4000788c0ff */
        /* <DEDUP_REMOVED lines=20> */
[C---:B------:R-:W-:Y:S02]  /*428f0*/  LOP3.LUT P5, RZ, R12.reuse, 0x1000, RZ, 0xc0, !PT ;  /* 0x000010000cff7812 */ /* 0x040fe400078ac0ff */
[----:B------:R-:W-:-:S07]  /*42900*/  LOP3.LUT P6, RZ, R12, 0x2000, RZ, 0xc0, !PT ;  /* 0x000020000cff7812 */ /* 0x000fce00078cc0ff */
[----:B------:R-:W-:Y:S02]  /*42910*/  @P1 LOP3.LUT R0, R0, 0x2, RZ, 0xfc, !PT ;  /* 0x0000000200001812 */ /* 0x000fe400078efcff */
[C---:B------:R-:W-:Y:S02]  /*42920*/  LOP3.LUT P1, RZ, R12.reuse, 0x10000, RZ, 0xc0, !PT ;  /* 0x000100000cff7812 */ /* 0x040fe4000782c0ff */
[----:B------:R-:W-:Y:S02]  /*42930*/  LOP3.LUT P0, RZ, R12, 0x4000, RZ, 0xc0, !PT ;  /* 0x000040000cff7812 */ /* 0x000fe4000780c0ff */
[----:B------:R-:W-:-:S09]  /*42940*/  LOP3.LUT R0, R0, 0xfffffffb, RZ, 0xc0, !PT ;  /* 0xfffffffb00007812 */ /* 0x000fd200078ec0ff */
[----:B------:R-:W-:Y:S02]  /*42950*/  @P1 LOP3.LUT R0, R0, 0x4, RZ, 0xfc, !PT ;  /* 0x0000000400001812 */ /* 0x000fe400078efcff */
[----:B------:R-:W-:Y:S01]  /*42960*/  LOP3.LUT P1, RZ, R12, 0x8000, RZ, 0xc0, !PT ;  /* 0x000080000cff7812 */ /* 0x000fe2000782c0ff */
        /* <DEDUP_REMOVED lines=18> */
[----:B---3--:R1:W-:Y:S02]  /*42a90*/  @P5 STG.E desc[UR6][R22.64], R19 ;  /* 0x0000001316005986 */ /* 0x0083e4000c101906 */
[----:B-1----:R-:W-:-:S02]  /*42aa0*/  IMAD.WIDE R22, R17, 0x4, R2 ;  /* 0x0000000411167825 */ /* 0x002fc400078e0202 */
[----:B------:R-:W3:Y:S04]  /*42ab0*/  LDL.LU R19, [R1+0x10c] ;  /* 0x00010c0001137983 */ /* 0x000ee80000300800 */
[----:B------:R1:W-:Y:S02]  /*42ac0*/  @P6 STG.E desc[UR6][R22.64], R18 ;  /* 0x0000001216006986 */ /* 0x0003e4000c101906 */
[----:B-1----:R-:W-:Y:S02]  /*42ad0*/  IMAD.WIDE R22, R17, 0x4, R4 ;  /* 0x0000000411167825 */ /* 0x002fe400078e0204 */
[----:B------:R-:W3:Y:S04]  /*42ae0*/  LDL.LU R18, [R1+0xd00] ;  /* 0x000d000001127983 */ /* 0x000ee80000300800 */
[----:B------:R-:W3:Y:S04]  /*42af0*/  LDL.LU R17, [R1+0x1168] ;  /* 0x0011680001117983 */ /* 0x000ee80000300800 */
[----:B------:R1:W-:Y:S02]  /*42b00*/  @P0 STG.E desc[UR6][R22.64], R16 ;  /* 0x0000001016000986 */ /* 0x0003e4000c101906 */
[----:B-1----:R-:W-:-:S05]  /*42b10*/  IMAD.WIDE R22, R14, 0x4, R2 ;  /* 0x000000040e167825 */ /* 0x002fca00078e0202 */
[----:B------:R1:W-:Y:S02]  /*42b20*/  @P1 STG.E desc[UR6][R22.64], R15 ;  /* 0x0000000f16001986 */ /* 0x0003e4000c101906 */
[----:B-1----:R-:W-:Y:S02]  /*42b30*/  IMAD.WIDE R22, R14, 0x4, R4 ;  /* 0x000000040e167825 */ /* 0x002fe400078e0204 */
[----:B------:R-:W3:Y:S04]  /*42b40*/  LDL.LU R15, [R1+0x910] ;  /* 0x00091000010f7983 */ /* 0x000ee80000300800 */
[----:B------:R-:W3:Y:S04]  /*42b50*/  LDL.LU R14, [R1+0x510] ;  /* 0x00051000010e7983 */ /* 0x000ee80000300800 */
[----:B------:R-:W3:Y:S01]  /*42b60*/  LDL.LU R16, [R1+0x1164] ;  /* 0x0011640001107983 */ /* 0x000ee20000300800 */
[----:B------:R-:W-:-:S02]  /*42b70*/  LOP3.LUT P1, RZ, R0, 0x4, RZ, 0xc0, !PT ;  /* 0x0000000400ff7812 */ /* 0x000fc4000782c0ff */
[C---:B------:R-:W-:Y:S02]  /*42b80*/  LOP3.LUT P2, RZ, R12.reuse, 0x1000000, RZ, 0xc0, !PT ;  /* 0x010000000cff7812 */ /* 0x040fe4000784c0ff */
[C---:B------:R-:W-:Y:S02]  /*42b90*/  LOP3.LUT P3, RZ, R12.reuse, 0x2000000, RZ, 0xc0, !PT ;  /* 0x020000000cff7812 */ /* 0x040fe4000786c0ff */
[C---:B------:R-:W-:Y:S02]  /*42ba0*/  LOP3.LUT P4, RZ, R12.reuse, 0x4000000, RZ, 0xc0, !PT ;  /* 0x040000000cff7812 */ /* 0x040fe4000788c0ff */
[C---:B------:R-:W-:Y:S02]  /*42bb0*/  LOP3.LUT P5, RZ, R12.reuse, 0x8000000, RZ, 0xc0, !PT ;  /* 0x080000000cff7812 */ /* 0x040fe400078ac0ff */
[C---:B------:R-:W-:Y:S02]  /*42bc0*/  LOP3.LUT P6, RZ, R12.reuse, 0x10000000, RZ, 0xc0, !PT ;  /* 0x100000000cff7812 */ /* 0x040fe400078cc0ff */
[----:B------:R-:W-:Y:S01]  /*42bd0*/  LOP3.LUT P0, RZ, R12, 0x20000000, RZ, 0xc0, !PT ;  /* 0x200000000cff7812 */ /* 0x000fe2000780c0ff */
[----:B--2---:R4:W-:Y:S01]  /*42be0*/  @P1 STG.E desc[UR6][R22.64], R13 ;  /* 0x0000000d16001986 */ /* 0x0049e2000c101906 */
[----:B------:R-:W-:Y:S01]  /*42bf0*/  LOP3.LUT P1, RZ, R0, 0x2, RZ, 0xc0, !PT ;  /* 0x0000000200ff7812 */ /* 0x000fe2000782c0ff */
[----:B----4-:R-:W-:-:S02]  /*42c00*/  IMAD.WIDE R22, R165, 0x4, R2 ;  /* 0x00000004a5167825 */ /* 0x010fc400078e0202 */
        /* <DEDUP_REMOVED lines=19> */
[----:B------:R1:W-:Y:S02]  /*42d40*/  @P1 STG.E desc[UR6][R22.64], R248 ;  /* 0x000000f816001986 */ /* 0x0003e4000c101906 */
[----:B-1----:R-:W-:-:S05]  /*42d50*/  IMAD.WIDE R22, R252, 0x4, R4 ;  /* 0x00000004fc167825 */ /* 0x002fca00078e0204 */
[----:B------:R1:W-:Y:S02]  /*42d60*/  @P2 STG.E desc[UR6][R22.64], R231 ;  /* 0x000000e716002986 */ /* 0x0003e4000c101906 */
[----:B-1----:R-:W-:-:S05]  /*42d70*/  IMAD.WIDE R22, R20, 0x4, R2 ;  /* 0x0000000414167825 */ /* 0x002fca00078e0202 */
[----:B------:R1:W-:Y:S02]  /*42d80*/  @P3 STG.E desc[UR6][R22.64], R230 ;  /* 0x000000e616003986 */ /* 0x0003e4000c101906 */
[----:B-1----:R-:W-:-:S05]  /*42d90*/  IMAD.WIDE R22, R20, 0x4, R4 ;  /* 0x0000000414167825 */ /* 0x002fca00078e0204 */
[----:B---3--:R1:W-:Y:S02]  /*42da0*/  @P4 STG.E desc[UR6][R22.64], R19 ;  /* 0x0000001316004986 */ /* 0x0083e4000c101906 */
[----:B-1----:R-:W-:-:S05]  /*42db0*/  IMAD.WIDE R22, R17, 0x4, R2 ;  /* 0x0000000411167825 */ /* 0x002fca00078e0202 */
[----:B------:R1:W-:Y:S02]  /*42dc0*/  @P5 STG.E desc[UR6][R22.64], R18 ;  /* 0x0000001216005986 */ /* 0x0003e4000c101906 */
[----:B-1----:R-:W-:Y:S02]  /*42dd0*/  IMAD.WIDE R22, R17, 0x4, R4 ;  /* 0x0000000411167825 */ /* 0x002fe400078e0204 */
[----:B------:R-:W3:Y:S04]  /*42de0*/  LDL.LU R17, [R1+0x1174] ;  /* 0x0011740001117983 */ /* 0x000ee80000300800 */
[----:B------:R1:W-:Y:S02]  /*42df0*/  @P6 STG.E desc[UR6][R22.64], R15 ;  /* 0x0000000f16006986 */ /* 0x0003e4000c101906 */
[----:B-1----:R-:W-:-:S05]  /*42e00*/  IMAD.WIDE R22, R16, 0x4, R2 ;  /* 0x0000000410167825 */ /* 0x002fca00078e0202 */
[----:B------:R1:W-:Y:S04]  /*42e10*/  @P0 STG.E desc[UR6][R22.64], R14 ;  /* 0x0000000e16000986 */ /* 0x0003e8000c101906 */
[----:B-1----:R-:W4:Y:S04]  /*42e20*/  LDL.LU R14, [R1+0x110] ;  /* 0x00011000010e7983 */ /* 0x002f280000300800 */
[----:B------:R-:W3:Y:S04]  /*42e30*/  LDL.LU R15, [R1+0xd04] ;  /* 0x000d0400010f7983 */ /* 0x000ee80000300800 */
[----:B------:R-:W3:Y:S01]  /*42e40*/  LDL.LU R20, [R1+0x116c] ;  /* 0x00116c0001147983 */ /* 0x000ee20000300800 */
[----:B------:R-:W-:-:S03]  /*42e50*/  LOP3.LUT P4, RZ, R12, 0x40000000, RZ, 0xc0, !PT ;  /* 0x400000000cff7812 */ /* 0x000fc6000788c0ff */
[----:B------:R-:W3:Y:S01]  /*42e60*/  LDL.LU R19, [R1+0x914] ;  /* 0x0009140001137983 */ /* 0x000ee20000300800 */
[----:B------:R-:W-:-:S03]  /*42e70*/  IMAD.WIDE R22, R16, 0x4, R4 ;  /* 0x0000000410167825 */ /* 0x000fc600078e0204 */
[----:B------:R-:W3:Y:S01]  /*42e80*/  LDL.LU R18, [R1+0x514] ;  /* 0x0005140001127983 */ /* 0x000ee20000300800 */
[----:B------:R-:W-:-:S03]  /*42e90*/  LOP3.LUT P5, RZ, R12, 0x80000000, RZ, 0xc0, !PT ;  /* 0x800000000cff7812 */ /* 0x000fc600078ac0ff */
[----:B------:R-:W3:Y:S01]  /*42ea0*/  LDL.LU R16, [R1+0x1170] ;  /* 0x0011700001107983 */ /* 0x000ee20000300800 */
[----:B------:R-:W-:Y:S02]  /*42eb0*/  LOP3.LUT R10, R10, 0xfff7ffff, RZ, 0xc0, !PT ;  /* 0xfff7ffff0a0a7812 */ /* 0x000fe400078ec0ff */
[----:B--2---:R-:W-:-:S13]  /*42ec0*/  LOP3.LUT P1, RZ, R13, 0x400, RZ, 0xc0, !PT ;  /* 0x000004000dff7812 */ /* 0x004fda000782c0ff */
[----:B------:R-:W-:Y:S02]  /*42ed0*/  @P1 LOP3.LUT R10, R10, 0x80000, RZ, 0xfc, !PT ;  /* 0x000800000a0a1812 */ /* 0x000fe400078efcff */
[----:B------:R-:W-:Y:S02]  /*42ee0*/  LOP3.LUT P1, RZ, R13, 0x200, RZ, 0xc0, !PT ;  /* 0x000002000dff7812 */ /* 0x000fe4000782c0ff */
[----:B------:R-:W-:Y:S01]  /*42ef0*/  LOP3.LUT R10, R10, 0xffefffff, RZ, 0xc0, !PT ;  /* 0xffefffff0a0a7812 */ /* 0x000fe200078ec0ff */
[----:B----4-:R1:W-:Y:S04]  /*42f00*/  @P4 STG.E desc[UR6][R22.64], R14 ;  /* 0x0000000e16004986 */ /* 0x0103e8000c101906 */
[----:B-1----:R-:W2:Y:S01]  /*42f10*/  LDL.LU R14, [R1+0x114] ;  /* 0x00011400010e7983 */ /* 0x002ea20000300800 */
[----:B---3--:R-:W-:-:S05]  /*42f20*/  IMAD.WIDE R22, R20, 0x4, R2 ;  /* 0x0000000414167825 */ /* 0x008fca00078e0202 */
[----:B------:R1:W-:Y:S04]  /*42f30*/  @P5 STG.E desc[UR6][R22.64], R15 ;  /* 0x0000000f16005986 */ /* 0x0003e8000c101906 */
[----:B-1----:R-:W3:Y:S04]  /*42f40*/  LDL.LU R15, [R1+0xd08] ;  /* 0x000d0800010f7983 */ /* 0x002ee80000300800 */
[----:B------:R-:W4:Y:S01]  /*42f50*/  LDL.LU R0, [R1+0x918] ;  /* 0x0009180001007983 */ /* 0x000f220000300800 */
[----:B------:R-:W-:Y:S02]  /*42f60*/  @P1 LOP3.LUT R10, R10, 0x100000, RZ, 0xfc, !PT ;  /* 0x001000000a0a1812 */ /* 0x000fe400078efcff */
[----:B------:R-:W-:Y:S01]  /*42f70*/  LOP3.LUT P1, RZ, R13, 0x100, RZ, 0xc0, !PT ;  /* 0x000001000dff7812 */ /* 0x000fe2000782c0ff */
[----:B------:R-:W4:Y:S04]  /*42f80*/  LDL.LU R164, [R1+0x518] ;  /* 0x0005180001a47983 */ /* 0x000f280000300800 */
[----:B------:R-:W4:Y:S01]  /*42f90*/  LDL.LU R165, [R1+0x1178] ;  /* 0x0011780001a57983 */ /* 0x000f220000300800 */
[----:B------:R-:W-:-:S03]  /*42fa0*/  LOP3.LUT R10, R10, 0xffdfffff, RZ, 0xc0, !PT ;  /* 0xffdfffff0a0a7812 */ /* 0x000fc600078ec0ff */
[----:B------:R-:W4:Y:S04]  /*42fb0*/  LDL.LU R228, [R1+0x118] ;  /* 0x0001180001e47983 */ /* 0x000f280000300800 */
[----:B------:R-:W-:Y:S01]  /*42fc0*/  @P1 LOP3.LUT R10, R10, 0x200000, RZ, 0xfc, !PT ;  /* 0x002000000a0a1812 */ /* 0x000fe200078efcff */
[----:B------:R-:W4:Y:S01]  /*42fd0*/  LDL.LU R229, [R1+0xd0c] ;  /* 0x000d0c0001e57983 */ /* 0x000f220000300800 */
[----:B------:R-:W-:Y:S02]  /*42fe0*/  LOP3.LUT P1, RZ, R13, 0x80, RZ, 0xc0, !PT ;  /* 0x000000800dff7812 */ /* 0x000fe4000782c0ff */
[----:B------:R-:W-:Y:S01]  /*42ff0*/  LOP3.LUT R10, R10, 0xffbfffff, RZ, 0xc0, !PT ;  /* 0xffbfffff0a0a7812 */ /* 0x000fe200078ec0ff */
[----:B------:R-:W4:Y:S04]  /*43000*/  LDL.LU R166, [R1+0x1180] ;  /* 0x0011800001a67983 */ /* 0x000f280000300800 */
[----:B------:R-:W4:Y:S04]  /*43010*/  LDL.LU R167, [R1+0x91c] ;  /* 0x00091c0001a77983 */ /* 0x000f280000300800 */
[----:B------:R-:W4:Y:S02]  /*43020*/  LDL.LU R251, [R1+0x51c] ;  /* 0x00051c0001fb7983 */ /* 0x000f240000300800 */
[----:B------:R-:W-:-:S02]  /*43030*/  @P1 LOP3.LUT R10, R10, 0x400000, RZ, 0xfc, !PT ;  /* 0x004000000a0a1812 */ /* 0x000fc400078efcff */
[C---:B------:R-:W-:Y:S01]  /*43040*/  LOP3.LUT P1, RZ, R13.reuse, 0x40, RZ, 0xc0, !PT ;  /* 0x000000400dff7812 */ /* 0x040fe2000782c0ff */
[----:B------:R-:W4:Y:S01]  /*43050*/  LDL.LU R250, [R1+0x117c] ;  /* 0x00117c0001fa7983 */ /* 0x000f220000300800 */
[----:B------:R-:W-:Y:S02]  /*43060*/  LOP3.LUT R10, R10, 0xff7fffff, RZ, 0xc0, !PT ;  /* 0xff7fffff0a0a7812 */ /* 0x000fe400078ec0ff */
[C---:B------:R-:W-:Y:S01]  /*43070*/  LOP3.LUT P6, RZ, R13.reuse, 0x1, RZ, 0xc0, !PT ;  /* 0x000000010dff7812 */ /* 0x040fe200078cc0ff */
[----:B------:R-:W4:Y:S01]  /*43080*/  LDL.LU R249, [R1+0x11c] ;  /* 0x00011c0001f97983 */ /* 0x000f220000300800 */
[----:B------:R-:W-:-:S03]  /*43090*/  LOP3.LUT P0, RZ, R13, 0x2, RZ, 0xc0, !PT ;  /* 0x000000020dff7812 */ /* 0x000fc6000780c0ff */
[----:B------:R-:W4:Y:S04]  /*430a0*/  LDL.LU R248, [R1+0xd10] ;  /* 0x000d100001f87983 */ /* 0x000f280000300800 */
[----:B------:R-:W-:Y:S01]  /*430b0*/  @P1 LOP3.LUT R10, R10, 0x800000, RZ, 0xfc, !PT ;  /* 0x008000000a0a1812 */ /* 0x000fe200078efcff */
[----:B------:R-:W4:Y:S01]  /*430c0*/  LDL.LU R252, [R1+0x1184] ;  /* 0x0011840001fc7983 */ /* 0x000f220000300800 */
[C---:B------:R-:W-:Y:S02]  /*430d0*/  LOP3.LUT P1, RZ, R13.reuse, 0x20, RZ, 0xc0, !PT ;  /* 0x000000200dff7812 */ /* 0x040fe4000782c0ff */
[----:B------:R-:W-:Y:S01]  /*430e0*/  LOP3.LUT R10, R10, 0xfeffffff, RZ, 0xc0, !PT ;  /* 0xfeffffff0a0a7812 */ /* 0x000fe200078ec0ff */
[----:B------:R-:W-:Y:S01]  /*430f0*/  IMAD.WIDE R22, R20, 0x4, R4 ;  /* 0x0000000414167825 */ /* 0x000fe200078e0204 */
[----:B------:R-:W4:Y:S09]  /*43100*/  LDL.LU R231, [R1+0x920] ;  /* 0x0009200001e77983 */ /* 0x000f320000300800 */
[----:B------:R-:W-:Y:S01]  /*43110*/  @P1 LOP3.LUT R10, R10, 0x1000000, RZ, 0xfc, !PT ;  /* 0x010000000a0a1812 */ /* 0x000fe200078efcff */
[----:B------:R1:W-:Y:S01]  /*43120*/  @P6 STG.E desc[UR6][R22.64], R19 ;  /* 0x0000001316006986 */ /* 0x0003e2000c101906 */
[----:B------:R-:W-:-:S02]  /*43130*/  LOP3.LUT P1, RZ, R13, 0x10, RZ, 0xc0, !PT ;  /* 0x000000100dff7812 */ /* 0x000fc4000782c0ff */
[----:B------:R-:W-:Y:S01]  /*43140*/  LOP3.LUT R10, R10, 0xfdffffff, RZ, 0xc0, !PT ;  /* 0xfdffffff0a0a7812 */ /* 0x000fe200078ec0ff */
[----:B------:R-:W4:Y:S04]  /*43150*/  LDL.LU R230, [R1+0x520] ;  /* 0x0005200001e67983 */ /* 0x000f280000300800 */
[----:B------:R-:W4:Y:S01]  /*43160*/  LDL.LU R20, [R1+0x118c] ;  /* 0x00118c0001147983 */ /* 0x000f220000300800 */
[----:B-1----:R-:W-:-:S03]  /*43170*/  IMAD.WIDE R22, R17, 0x4, R2 ;  /* 0x0000000411167825 */ /* 0x002fc600078e0202 */
[----:B------:R-:W4:Y:S02]  /*43180*/  LDL.LU R19, [R1+0x120] ;  /* 0x0001200001137983 */ /* 0x000f240000300800 */
[----:B------:R-:W-:Y:S02]  /*43190*/  @P1 LOP3.LUT R10, R10, 0x2000000, RZ, 0xfc, !PT ;  /* 0x020000000a0a1812 */ /* 0x000fe400078efcff */
[----:B------:R-:W-:Y:S02]  /*431a0*/  LOP3.LUT P1, RZ, R13, 0x8, RZ, 0xc0, !PT ;  /* 0x000000080dff7812 */ /* 0x000fe4000782c0ff */
[----:B------:R-:W-:Y:S01]  /*431b0*/  LOP3.LUT R10, R10, 0xfbffffff, RZ, 0xc0, !PT ;  /* 0xfbffffff0a0a7812 */ /* 0x000fe200078ec0ff */
[----:B------:R1:W-:Y:S10]  /*431c0*/  @P0 STG.E desc[UR6][R22.64], R18 ;  /* 0x0000001216000986 */ /* 0x0003f4000c101906 */
[----:B------:R-:W-:-:S02]  /*431d0*/  @P1 LOP3.LUT R10, R10, 0x4000000, RZ, 0xfc, !PT ;  /* 0x040000000a0a1812 */ /* 0x000fc400078efcff */
[----:B------:R-:W-:Y:S01]  /*431e0*/  LOP3.LUT P1, RZ, R13, 0x4, RZ, 0xc0, !PT ;  /* 0x000000040dff7812 */ /* 0x000fe2000782c0ff */
[----:B-1----:R-:W-:Y:S01]  /*431f0*/  IMAD.WIDE R22, R17, 0x4, R4 ;  /* 0x0000000411167825 */ /* 0x002fe200078e0204 */
[----:B------:R-:W4:Y:S04]  /*43200*/  LDL.LU R18, [R1+0xd14] ;  /* 0x000d140001127983 */ /* 0x000f280000300800 */
[----:B------:R-:W4:Y:S07]  /*43210*/  LDL.LU R17, [R1+0x1188] ;  /* 0x0011880001117983 */ /* 0x000f2e0000300800 */
[----:B--2---:R1:W-:Y:S01]  /*43220*/  @P1 STG.E desc[UR6][R22.64], R14 ;  /* 0x0000000e16001986 */ /* 0x0043e2000c101906 */
[----:B------:R-:W-:Y:S01]  /*43230*/  LOP3.LUT P1, RZ, R10, 0x4000000, RZ, 0xc0, !PT ;  /* 0x040000000aff7812 */ /* 0x000fe2000782c0ff */
[----:B-1----:R-:W-:-:S02]  /*43240*/  IMAD.WIDE R22, R16, 0x4, R2 ;  /* 0x0000000410167825 */ /* 0x002fc400078e0202 */
[----:B------:R-:W2:Y:S10]  /*43250*/  LDL.LU R14, [R1+0x17b0] ;  /* 0x0017b000010e7983 */ /* 0x000eb40000300800 */
[----:B---3--:R1:W-:Y:S04]  /*43260*/  @P1 STG.E desc[UR6][R22.64], R15 ;  /* 0x0000000f16001986 */ /* 0x0083e8000c101906 */
[----:B-1----:R-:W3:Y:S01]  /*43270*/  LDL.LU R15, [R1+0x17ac] ;  /* 0x0017ac00010f7983 */ /* 0x002ee20000300800 */
[----:B------:R-:W-:-:S03]  /*43280*/  IMAD.WIDE R22, R16, 0x4, R4 ;  /* 0x0000000410167825 */ /* 0x000fc600078e0204 */
[----:B------:R-:W2:Y:S01]  /*43290*/  LDL.LU R16, [R1+0x924] ;  /* 0x0009240001107983 */ /* 0x000ea20000300800 */
[----:B------:R-:W-:-:S13]  /*432a0*/  LOP3.LUT P1, RZ, R10, 0x2000000, RZ, 0xc0, !PT ;  /* 0x020000000aff7812 */ /* 0x000fda000782c0ff */
[----:B----4-:R1:W-:Y:S01]  /*432b0*/  @P1 STG.E desc[UR6][R22.64], R0 ;  /* 0x0000000016001986 */ /* 0x0103e2000c101906 */
        /* <DEDUP_REMOVED lines=32> */
[C---:B-1----:R-:W-:Y:S02]  /*434c0*/  IMAD.WIDE R22, R17.reuse, 0x4, R2 ;  /* 0x0000000411167825 */ /* 0x042fe400078e0202 */
[----:B------:R-:W4:Y:S04]  /*434d0*/  LDL.LU R19, [R1+0x528] ;  /* 0x0005280001137983 */ /* 0x000f280000300800 */
[----:B------:R1:W-:Y:S02]  /*434e0*/  @P6 STG.E desc[UR6][R22.64], R18 ;  /* 0x0000001216006986 */ /* 0x0003e4000c101906 */
[----:B-1----:R-:W-:-:S02]  /*434f0*/  IMAD.WIDE R22, R17, 0x4, R4 ;  /* 0x0000000411167825 */ /* 0x002fc400078e0204 */
[----:B------:R-:W3:Y:S04]  /*43500*/  LDL.LU R18, [R1+0x1194] ;  /* 0x0011940001127983 */ /* 0x000ee80000300800 */
[----:B------:R-:W4:Y:S04]  /*43510*/  LDL.LU R17, [R1+0x524] ;  /* 0x0005240001117983 */ /* 0x000f280000300800 */
[----:B--2---:R1:W-:Y:S04]  /*43520*/  @P0 STG.E desc[UR6][R22.64], R16 ;  /* 0x0000001016000986 */ /* 0x0043e8000c101906 */
[----:B-1----:R-:W2:Y:S04]  /*43530*/  LDL.LU R16, [R1+0x1190] ;  /* 0x0011900001107983 */ /* 0x002ea80000300800 */
[----:B------:R-:W3:Y:S04]  /*43540*/  LDL.LU R248, [R1+0x124] ;  /* 0x0001240001f87983 */ /* 0x000ee80000300800 */
[----:B------:R-:W3:Y:S04]  /*43550*/  LDL.LU R252, [R1+0xd18] ;  /* 0x000d180001fc7983 */ /* 0x000ee80000300800 */
[----:B------:R-:W3:Y:S04]  /*43560*/  LDL.LU R231, [R1+0x1198] ;  /* 0x0011980001e77983 */ /* 0x000ee80000300800 */
[----:B------:R-:W3:Y:S01]  /*43570*/  LDL.LU R230, [R1+0x928] ;  /* 0x0009280001e67983 */ /* 0x000ee20000300800 */
[----:B------:R-:W-:-:S03]  /*43580*/  LOP3.LUT P4, RZ, R13, 0x20000, RZ, 0xc0, !PT ;  /* 0x000200000dff7812 */ /* 0x000fc6000788c0ff */
[----:B------:R-:W3:Y:S01]  /*43590*/  LDL.LU R20, [R1+0x128] ;  /* 0x0001280001147983 */ /* 0x000ee20000300800 */
        /* <DEDUP_REMOVED lines=13> */
[----:B--2---:R-:W-:-:S05]  /*43670*/  IMAD.WIDE R22, R16, 0x4, R2 ;  /* 0x0000000410167825 */ /* 0x004fca00078e0202 */
[----:B----4-:R1:W-:Y:S02]  /*43680*/  @P4 STG.E desc[UR6][R22.64], R17 ;  /* 0x0000001116004986 */ /* 0x0103e4000c101906 */
[----:B-1----:R-:W-:Y:S02]  /*43690*/  IMAD.WIDE R22, R16, 0x4, R4 ;  /* 0x0000000410167825 */ /* 0x002fe400078e0204 */
[----:B------:R-:W2:Y:S04]  /*436a0*/  LDL.LU R16, [R1+0xd1c] ;  /* 0x000d1c0001107983 */ /* 0x000ea80000300800 */
[----:B------:R-:W4:Y:S04]  /*436b0*/  LDL.LU R17, [R1+0x119c] ;  /* 0x00119c0001117983 */ /* 0x000f280000300800 */
[----:B------:R-:W2:Y:S04]  /*436c0*/  LDL.LU R164, [R1+0x92c] ;  /* 0x00092c0001a47983 */ /* 0x000ea80000300800 */
[----:B------:R-:W2:Y:S04]  /*436d0*/  LDL.LU R228, [R1+0x11a4] ;  /* 0x0011a40001e47983 */ /* 0x000ea80000300800 */
[----:B------:R-:W2:Y:S01]  /*436e0*/  LDL.LU R165, [R1+0x52c] ;  /* 0x00052c0001a57983 */ /* 0x000ea20000300800 */
[----:B------:R-:W-:-:S03]  /*436f0*/  LOP3.LUT R10, R10, 0xffff7fff, RZ, 0xc0, !PT ;  /* 0xffff7fff0a0a7812 */ /* 0x000fc600078ec0ff */
[----:B------:R-:W2:Y:S01]  /*43700*/  LDL.LU R229, [R1+0x12c] ;  /* 0x00012c0001e57983 */ /* 0x000ea20000300800 */
[----:B------:R-:W-:Y:S02]  /*43710*/  @P1 LOP3.LUT R10, R10, 0x8000, RZ, 0xfc, !PT ;  /* 0x000080000a0a1812 */ /* 0x000fe400078efcff */
[C---:B------:R-:W-:Y:S01]  /*43720*/  LOP3.LUT P1, RZ, R13.reuse, 0x1000000, RZ, 0xc0, !PT ;  /* 0x010000000dff7812 */ /* 0x040fe2000782c0ff */
[----:B------:R-:W2:Y:S04]  /*43730*/  LDL.LU R166, [R1+0xd20] ;  /* 0x000d200001a67983 */ /* 0x000ea80000300800 */
[----:B------:R-:W2:Y:S01]  /*43740*/  LDL.LU R167, [R1+0x11a0] ;  /* 0x0011a00001a77983 */ /* 0x000ea20000300800 */
[----:B------:R-:W-:Y:S02]  /*43750*/  LOP3.LUT R10, R10, 0xfffeffff, RZ, 0xc0, !PT ;  /* 0xfffeffff0a0a7812 */ /* 0x000fe400078ec0ff */
[C---:B------:R-:W-:Y:S01]  /*43760*/  LOP3.LUT P5, RZ, R13.reuse, 0x40000, RZ, 0xc0, !PT ;  /* 0x000400000dff7812 */ /* 0x040fe200078ac0ff */
[----:B------:R-:W2:Y:S04]  /*43770*/  LDL.LU R251, [R1+0x930] ;  /* 0x0009300001fb7983 */ /* 0x000ea80000300800 */
[----:B------:R-:W-:Y:S01]  /*43780*/  @P1 LOP3.LUT R10, R10, 0x10000, RZ, 0xfc, !PT ;  /* 0x000100000a0a1812 */ /* 0x000fe200078efcff */
[----:B------:R-:W2:Y:S01]  /*43790*/  LDL.LU R249, [R1+0x11a8] ;  /* 0x0011a80001f97983 */ /* 0x000ea20000300800 */
[----:B------:R-:W-:-:S02]  /*437a0*/  LOP3.LUT P1, RZ, R13, 0x800000, RZ, 0xc0, !PT ;  /* 0x008000000dff7812 */ /* 0x000fc4000782c0ff */
[----:B------:R-:W-:Y:S01]  /*437b0*/  LOP3.LUT R10, R10, 0xfffdffff, RZ, 0xc0, !PT ;  /* 0xfffdffff0a0a7812 */ /* 0x000fe200078ec0ff */
[----:B------:R-:W2:Y:S01]  /*437c0*/  LDL.LU R250, [R1+0x530] ;  /* 0x0005300001fa7983 */ /* 0x000ea20000300800 */
[----:B------:R-:W-:-:S09]  /*437d0*/  LOP3.LUT P6, RZ, R13, 0x80000, RZ, 0xc0, !PT ;  /* 0x000800000dff7812 */ /* 0x000fd200078cc0ff */
[----:B------:R-:W-:Y:S02]  /*437e0*/  @P1 LOP3.LUT R10, R10, 0x20000, RZ, 0xfc, !PT ;  /* 0x000200000a0a1812 */ /* 0x000fe400078efcff */
[C---:B------:R-:W-:Y:S01]  /*437f0*/  LOP3.LUT P1, RZ, R13.reuse, 0x400000, RZ, 0xc0, !PT ;  /* 0x004000000dff7812 */ /* 0x040fe2000782c0ff */
[----:B---3--:R1:W-:Y:S01]  /*43800*/  @P5 STG.E desc[UR6][R22.64], R248 ;  /* 0x000000f816005986 */ /* 0x0083e2000c101906 */
[----:B------:R-:W-:Y:S02]  /*43810*/  LOP3.LUT P0, RZ, R13, 0x100000, RZ, 0xc0, !PT ;  /* 0x001000000dff7812 */ /* 0x000fe4000780c0ff */
[----:B------:R-:W-:Y:S01]  /*43820*/  LOP3.LUT R10, R10, 0xfffbffff, RZ, 0xc0, !PT ;  /* 0xfffbffff0a0a7812 */ /* 0x000fe200078ec0ff */
[----:B-1----:R-:W-:-:S08]  /*43830*/  IMAD.WIDE R22, R231, 0x4, R2 ;  /* 0x00000004e7167825 */ /* 0x002fd000078e0202 */
[----:B------:R-:W-:Y:S01]  /*43840*/  @P1 LOP3.LUT R10, R10, 0x40000, RZ, 0xfc, !PT ;  /* 0x000400000a0a1812 */ /* 0x000fe200078efcff */
[----:B------:R-:W3:Y:S01]  /*43850*/  LDL.LU R248, [R1+0x130] ;  /* 0x0001300001f87983 */ /* 0x000ee20000300800 */
[----:B------:R-:W-:-:S03]  /*43860*/  LOP3.LUT P1, RZ, R13, 0x200000, RZ, 0xc0, !PT ;  /* 0x002000000dff7812 */ /* 0x000fc6000782c0ff */
[----:B------:R1:W-:Y:S02]  /*43870*/  @P6 STG.E desc[UR6][R22.64], R252 ;  /* 0x000000fc16006986 */ /* 0x0003e4000c101906 */
[----:B-1----:R-:W-:Y:S02]  /*43880*/  IMAD.WIDE R22, R231, 0x4, R4 ;  /* 0x00000004e7167825 */ /* 0x002fe400078e0204 */
[----:B------:R-:W3:Y:S04]  /*43890*/  LDL.LU R252, [R1+0xd24] ;  /* 0x000d240001fc7983 */ /* 0x000ee80000300800 */
[----:B------:R-:W3:Y:S04]  /*438a0*/  LDL.LU R231, [R1+0x11b0] ;  /* 0x0011b00001e77983 */ /* 0x000ee80000300800 */
[----:B------:R1:W-:Y:S02]  /*438b0*/  @P0 STG.E desc[UR6][R22.64], R230 ;  /* 0x000000e616000986 */ /* 0x0003e4000c101906 */
[----:B-1----:R-:W-:-:S02]  /*438c0*/  IMAD.WIDE R22, R18, 0x4, R2 ;  /* 0x0000000412167825 */ /* 0x002fc400078e0202 */
[----:B------:R-:W3:Y:S04]  /*438d0*/  LDL.LU R230, [R1+0x934] ;  /* 0x0009340001e67983 */ /* 0x000ee80000300800 */
[----:B------:R1:W-:Y:S01]  /*438e0*/  @P1 STG.E desc[UR6][R22.64], R19 ;  /* 0x0000001316001986 */ /* 0x0003e2000c101906 */
[----:B------:R-:W-:Y:S01]  /*438f0*/  LOP3.LUT P1, RZ, R10, 0x40000, RZ, 0xc0, !PT ;  /* 0x000400000aff7812 */ /* 0x000fe2000782c0ff */
[----:B-1----:R-:W-:Y:S02]  /*43900*/  IMAD.WIDE R22, R18, 0x4, R4 ;  /* 0x0000000412167825 */ /* 0x002fe400078e0204 */
[----:B------:R-:W3:Y:S04]  /*43910*/  LDL.LU R19, [R1+0x534] ;  /* 0x0005340001137983 */ /* 0x000ee80000300800 */
[----:B------:R-:W3:Y:S06]  /*43920*/  LDL.LU R18, [R1+0x11ac] ;  /* 0x0011ac0001127983 */ /* 0x000eec0000300800 */
[----:B------:R1:W-:Y:S01]  /*43930*/  @P1 STG.E desc[UR6][R22.64], R20 ;  /* 0x0000001416001986 */ /* 0x0003e2000c101906 */
[----:B------:R-:W-:-:S03]  /*43940*/  LOP3.LUT P1, RZ, R10, 0x20000, RZ, 0xc0, !PT ;  /* 0x000200000aff7812 */ /* 0x000fc6000782c0ff */
[----:B-1----:R-:W3:Y:S01]  /*43950*/  LDL.LU R20, [R1+0x134] ;  /* 0x0001340001147983 */ /* 0x002ee20000300800 */
[----:B----4-:R-:W-:-:S09]  /*43960*/  IMAD.WIDE R22, R17, 0x4, R2 ;  /* 0x0000000411167825 */ /* 0x010fd200078e0202 */
[----:B--2---:R1:W-:Y:S04]  /*43970*/  @P1 STG.E desc[UR6][R22.64], R16 ;  /* 0x0000001016001986 */ /* 0x0043e8000c101906 */
[----:B-1----:R-:W2:Y:S01]  /*43980*/  LDL.LU R16, [R1+0x11b4] ;  /* 0x0011b40001107983 */ /* 0x002ea20000300800 */
[----:B------:R-:W-:-:S03]  /*43990*/  IMAD.WIDE R22, R17, 0x4, R4 ;  /* 0x0000000411167825 */ /* 0x000fc600078e0204 */
[----:B------:R-:W4:Y:S01]  /*439a0*/  LDL.LU R17, [R1+0xd28] ;  /* 0x000d280001117983 */ /* 0x000f220000300800 */
        /* <DEDUP_REMOVED lines=21> */
[----:B---3--:R1:W-:Y:S01]  /*43b00*/  @P2 STG.E desc[UR6][R22.64], R248 ;  /* 0x000000f816002986 */ /* 0x0083e2000c101906 */
[----:B------:R-:W-:Y:S01]  /*43b10*/  LOP3.LUT P5, RZ, R14, 0x2, RZ, 0xc0, !PT ;  /* 0x000000020eff7812 */ /* 0x000fe200078ac0ff */
[----:B-1----:R-:W-:-:S05]  /*43b20*/  IMAD.WIDE R22, R231, 0x4, R2 ;  /* 0x00000004e7167825 */ /* 0x002fca00078e0202 */
[----:B------:R1:W-:Y:S02]  /*43b30*/  @P3 STG.E desc[UR6][R22.64], R252 ;  /* 0x000000fc16003986 */ /* 0x0003e4000c101906 */
[----:B-1----:R-:W-:-:S05]  /*43b40*/  IMAD.WIDE R22, R231, 0x4, R4 ;  /* 0x00000004e7167825 */ /* 0x002fca00078e0204 */
[----:B------:R1:W-:Y:S02]  /*43b50*/  @P4 STG.E desc[UR6][R22.64], R230 ;  /* 0x000000e616004986 */ /* 0x0003e4000c101906 */
[----:B-1----:R-:W-:-:S05]  /*43b60*/  IMAD.WIDE R22, R18, 0x4, R2 ;  /* 0x0000000412167825 */ /* 0x002fca00078e0202 */
[----:B------:R1:W-:Y:S01]  /*43b70*/  @P5 STG.E desc[UR6][R22.64], R19 ;  /* 0x0000001316005986 */ /* 0x0003e2000c101906 */
[----:B------:R-:W-:Y:S01]  /*43b80*/  LOP3.LUT P6, RZ, R14, 0x4, RZ, 0xc0, !PT ;  /* 0x000000040eff7812 */ /* 0x000fe200078cc0ff */
[----:B-1----:R-:W-:Y:S02]  /*43b90*/  IMAD.WIDE R22, R18, 0x4, R4 ;  /* 0x0000000412167825 */ /* 0x002fe400078e0204 */
[----:B------:R-:W3:Y:S04]  /*43ba0*/  LDL.LU R19, [R1+0x11b8] ;  /* 0x0011b80001137983 */ /* 0x000ee80000300800 */
[----:B------:R-:W3:Y:S04]  /*43bb0*/  LDL.LU R18, [R1+0x93c] ;  /* 0x00093c0001127983 */ /* 0x000ee80000300800 */
[----:B------:R-:W3:Y:S04]  /*43bc0*/  LDL.LU R248, [R1+0x938] ;  /* 0x0009380001f87983 */ /* 0x000ee80000300800 */
[----:B------:R-:W3:Y:S04]  /*43bd0*/  LDL.LU R252, [R1+0x538] ;  /* 0x0005380001fc7983 */ /* 0x000ee80000300800 */
[----:B------:R-:W3:Y:S04]  /*43be0*/  LDL.LU R231, [R1+0x11bc] ;  /* 0x0011bc0001e77983 */ /* 0x000ee80000300800 */
[----:B------:R-:W3:Y:S01]  /*43bf0*/  LDL.LU R230, [R1+0x138] ;  /* 0x0001380001e67983 */ /* 0x000ee20000300800 */
[----:B------:R-:W-:-:S03]  /*43c00*/  LOP3.LUT P0, RZ, R14, 0x8, RZ, 0xc0, !PT ;  /* 0x000000080eff7812 */ /* 0x000fc6000780c0ff */
[----:B------:R1:W-:Y:S04]  /*43c10*/  @P6 STG.E desc[UR6][R22.64], R20 ;  /* 0x0000001416006986 */ /* 0x0003e8000c101906 */
[----:B-1----:R-:W3:Y:S01]  /*43c20*/  LDL.LU R20, [R1+0xd2c] ;  /* 0x000d2c0001147983 */ /* 0x002ee20000300800 */
[----:B--2---:R-:W-:-:S05]  /*43c30*/  IMAD.WIDE R22, R16, 0x4, R2 ;  /* 0x0000000410167825 */ /* 0x004fca00078e0202 */
[----:B----4-:R1:W-:Y:S02]  /*43c40*/  @P0 STG.E desc[UR6][R22.64], R17 ;  /* 0x0000001116000986 */ /* 0x0103e4000c101906 */
[----:B-1----:R-:W-:Y:S02]  /*43c50*/  IMAD.WIDE R22, R16, 0x4, R4 ;  /* 0x0000000410167825 */ /* 0x002fe400078e0204 */
[----:B------:R-:W2:Y:S04]  /*43c60*/  LDL.LU R16, [R1+0x53c] ;  /* 0x00053c0001107983 */ /* 0x000ea80000300800 */
[----:B------:R-:W4:Y:S04]  /*43c70*/  LDL.LU R0, [R1+0x11c0] ;  /* 0x0011c00001007983 */ /* 0x000f280000300800 */
[----:B------:R-:W2:Y:S01]  /*43c80*/  LDL.LU R17, [R1+0x13c] ;  /* 0x00013c0001117983 */ /* 0x000ea20000300800 */
        /* <DEDUP_REMOVED lines=9> */
[----:B------:R-:W2:Y:S01]  /*43d20*/  LDL.LU R229, [R1+0x540] ;  /* 0x0005400001e57983 */ /* 0x000ea20000300800 */
[----:B------:R-:W-:-:S03]  /*43d30*/  LOP3.LUT P4, RZ, R14, 0x10, RZ, 0xc0, !PT ;  /* 0x000000100eff7812 */ /* 0x000fc6000788c0ff */
[----:B------:R-:W2:Y:S04]  /*43d40*/  LDL.LU R167, [R1+0x140] ;  /* 0x0001400001a77983 */ /* 0x000ea80000300800 */
[----:B------:R-:W-:Y:S01]  /*43d50*/  @P1 LOP3.LUT R10, R10, 0x10, RZ, 0xfc, !PT ;  /* 0x000000100a0a1812 */ /* 0x000fe200078efcff */
[----:B------:R-:W2:Y:S01]  /*43d60*/  LDL.LU R250, [R1+0x11cc] ;  /* 0x0011cc0001fa7983 */ /* 0x000ea20000300800 */
[----:B------:R-:W-:Y:S02]  /*43d70*/  LOP3.LUT P1, RZ, R14, 0x4000, RZ, 0xc0, !PT ;  /* 0x000040000eff7812 */ /* 0x000fe4000782c0ff */
[----:B------:R-:W-:Y:S01]  /*43d80*/  LOP3.LUT R10, R10, 0xffffffdf, RZ, 0xc0, !PT ;  /* 0xffffffdf0a0a7812 */ /* 0x000fe200078ec0ff */
[----:B------:R-:W2:Y:S01]  /*43d90*/  LDL.LU R251, [R1+0xd34] ;  /* 0x000d340001fb7983 */ /* 0x000ea20000300800 */
[----:B------:R-:W-:-:S02]  /*43da0*/  LOP3.LUT P5, RZ, R14, 0x20, RZ, 0xc0, !PT ;  /* 0x000000200eff7812 */ /* 0x000fc400078ac0ff */
[----:B------:R-:W-:Y:S01]  /*43db0*/  LOP3.LUT P6, RZ, R14, 0x40, RZ, 0xc0, !PT ;  /* 0x000000400eff7812 */ /* 0x000fe200078cc0ff */
[----:B------:R-:W2:Y:S06]  /*43dc0*/  LDL.LU R249, [R1+0x944] ;  /* 0x0009440001f97983 */ /* 0x000eac0000300800 */
        /* <DEDUP_REMOVED lines=12> */
[----:B------:R-:W-:-:S09]  /*43e90*/  LOP3.LUT P0, RZ, R14, 0x80, RZ, 0xc0, !PT ;  /* 0x000000800eff7812 */ /* 0x000fd2000780c0ff */
[----:B------:R-:W-:Y:S02]  /*43ea0*/  @P1 LOP3.LUT R10, R10, 0x200, RZ, 0xfc, !PT ;  /* 0x000002000a0a1812 */ /* 0x000fe400078efcff */
[----:B------:R-:W-:Y:S02]  /*43eb0*/  LOP3.LUT P1, RZ, R14, 0x200, RZ, 0xc0, !PT ;  /* 0x000002000eff7812 */ /* 0x000fe4000782c0ff */
[----:B------:R-:W-:-:S11]  /*43ec0*/  LOP3.LUT R10, R10, 0xfffffbff, RZ, 0xc0, !PT ;  /* 0xfffffbff0a0a7812 */ /* 0x000fd600078ec0ff */
[----:B------:R-:W-:Y:S02]  /*43ed0*/  @P1 LOP3.LUT R10, R10, 0x400, RZ, 0xfc, !PT ;  /* 0x000004000a0a1812 */ /* 0x000fe400078efcff */
[----:B------:R-:W-:Y:S01]  /*43ee0*/  LOP3.LUT P1, RZ, R14, 0x100, RZ, 0xc0, !PT ;  /* 0x000001000eff7812 */ /* 0x000fe2000782c0ff */
[----:B---3--:R1:W-:Y:S02]  /*43ef0*/  @P4 STG.E desc[UR6][R22.64], R248 ;  /* 0x000000f816004986 */ /* 0x0083e4000c101906 */
[C---:B-1----:R-:W-:Y:S02]  /*43f00*/  IMAD.WIDE R22, R231.reuse, 0x4, R2 ;  /* 0x00000004e7167825 */ /* 0x042fe400078e0202 */
[----:B------:R-:W3:Y:S04]  /*43f10*/  LDL.LU R248, [R1+0x544] ;  /* 0x0005440001f87983 */ /* 0x000ee80000300800 */
[----:B------:R1:W-:Y:S02]  /*43f20*/  @P5 STG.E desc[UR6][R22.64], R252 ;  /* 0x000000fc16005986 */ /* 0x0003e4000c101906 */
[----:B-1----:R-:W-:-:S02]  /*43f30*/  IMAD.WIDE R22, R231, 0x4, R4 ;  /* 0x00000004e7167825 */ /* 0x002fc400078e0204 */
[----:B------:R-:W3:Y:S04]  /*43f40*/  LDL.LU R252, [R1+0x11d4] ;  /* 0x0011d40001fc7983 */ /* 0x000ee80000300800 */
[----:B------:R1:W-:Y:S04]  /*43f50*/  @P6 STG.E desc[UR6][R22.64], R230 ;  /* 0x000000e616006986 */ /* 0x0003e8000c101906 */
[----:B------:R-:W3:Y:S01]  /*43f60*/  LDL.LU R231, [R1+0x144] ;  /* 0x0001440001e77983 */ /* 0x000ee20000300800 */
[----:B-1----:R-:W-:-:S05]  /*43f70*/  IMAD.WIDE R22, R19, 0x4, R2 ;  /* 0x0000000413167825 */ /* 0x002fca00078e0202 */
[----:B------:R1:W-:Y:S02]  /*43f80*/  @P0 STG.E desc[UR6][R22.64], R20 ;  /* 0x0000001416000986 */ /* 0x0003e4000c101906 */
[----:B-1----:R-:W-:Y:S02]  /*43f90*/  IMAD.WIDE R22, R19, 0x4, R4 ;  /* 0x0000000413167825 */ /* 0x002fe400078e0204 */
[----:B------:R-:W3:Y:S04]  /*43fa0*/  LDL.LU R20, [R1+0x11d0] ;  /* 0x0011d00001147983 */ /* 0x000ee80000300800 */
[----:B------:R1:W-:Y:S01]  /*43fb0*/  @P1 STG.E desc[UR6][R22.64], R18 ;  /* 0x0000001216001986 */ /* 0x0003e2000c101906 */
[----:B------:R-:W-:-:S03]  /*43fc0*/  LOP3.LUT P1, RZ, R10, 0x400, RZ, 0xc0, !PT ;  /* 0x000004000aff7812 */ /* 0x000fc6000782c0ff */
[----:B------:R-:W3:Y:S04]  /*43fd0*/  LDL.LU R230, [R1+0xd38] ;  /* 0x000d380001e67983 */ /* 0x000ee80000300800 */
[----:B------:R-:W3:Y:S04]  /*43fe0*/  LDL.LU R19, [R1+0x948] ;  /* 0x0009480001137983 */ /* 0x000ee80000300800 */
[----:B-1----:R-:W3:Y:S01]  /*43ff0*/  LDL.LU R18, [R1+0x548] ;  /* 0x0005480001127983 */ /* 0x002ee20000300800 */
[----:B----4-:R-:W-:-:S05]  /*44000*/  IMAD.WIDE R22, R0, 0x4, R2 ;  /* 0x0000000400167825 */ /* 0x010fca00078e0202 */
[----:B--2---:R1:W-:Y:S01]  /*44010*/  @P1 STG.E desc[UR6][R22.64], R16 ;  /* 0x0000001016001986 */ /* 0x0043e2000c101906 */
[----:B------:R-:W-:-:S03]  /*44020*/  LOP3.LUT P1, RZ, R10, 0x200, RZ, 0xc0, !PT ;  /* 0x000002000aff7812 */ /* 0x000fc6000782c0ff */
[----:B-1----:R-:W2:Y:S01]  /*44030*/  LDL.LU R16, [R1+0x11d8] ;  /* 0x0011d80001107983 */ /* 0x002ea20000300800 */
[----:B------:R-:W-:-:S09]  /*44040*/  IMAD.WIDE R22, R0, 0x4, R4 ;  /* 0x0000000400167825 */ /* 0x000fd200078e0204 */
[----:B------:R1:W-:Y:S04]  /*44050*/  @P1 STG.E desc[UR6][R22.64], R17 ;  /* 0x0000001116001986 */ /* 0x0003e8000c101906 */
[----:B-1----:R-:W4:Y:S01]  /*44060*/  LDL.LU R17, [R1+0x148] ;  /* 0x0001480001117983 */ /* 0x002f220000300800 */
        /* <DEDUP_REMOVED lines=20> */
[C---:B------:R-:W-:Y:S02]  /*441b0*/  LOP3.LUT P4, RZ, R14.reuse, 0x80000, RZ, 0xc0, !PT ;  /* 0x000800000eff7812 */ /* 0x040fe4000788c0ff */
[C---:B------:R-:W-:Y:S02]  /*441c0*/  LOP3.LUT P5, RZ, R14.reuse, 0x100000, RZ, 0xc0, !PT ;  /* 0x001000000eff7812 */ /* 0x040fe400078ac0ff */
[C---:B------:R-:W-:Y:S02]  /*441d0*/  LOP3.LUT P6, RZ, R14.reuse, 0x200000, RZ, 0xc0, !PT ;  /* 0x002000000eff7812 */ /* 0x040fe400078cc0ff */
[----:B------:R-:W-:Y:S01]  /*441e0*/  LOP3.LUT P0, RZ, R14, 0x400000, RZ, 0xc0, !PT ;  /* 0x004000000eff7812 */ /* 0x000fe2000780c0ff */
[----:B---3--:R-:W-:-:S05]  /*441f0*/  IMAD.WIDE R22, R252, 0x4, R2 ;  /* 0x00000004fc167825 */ /* 0x008fca00078e0202 */
[----:B------:R1:W-:Y:S02]  /*44200*/  @P2 STG.E desc[UR6][R22.64], R248 ;  /* 0x000000f816002986 */ /* 0x0003e4000c101906 */
[----:B-1----:R-:W-:-:S05]  /*44210*/  IMAD.WIDE R22, R252, 0x4, R4 ;  /* 0x00000004fc167825 */ /* 0x002fca00078e0204 */
[----:B------:R1:W-:Y:S02]  /*44220*/  @P3 STG.E desc[UR6][R22.64], R231 ;  /* 0x000000e716003986 */ /* 0x0003e4000c101906 */
[----:B-1----:R-:W-:-:S05]  /*44230*/  IMAD.WIDE R22, R20, 0x4, R2 ;  /* 0x0000000414167825 */ /* 0x002fca00078e0202 */
[----:B------:R1:W-:Y:S02]  /*44240*/  @P4 STG.E desc[UR6][R22.64], R230 ;  /* 0x000000e616004986 */ /* 0x0003e4000c101906 */
[----:B-1----:R-:W-:-:S05]  /*44250*/  IMAD.WIDE R22, R20, 0x4, R4 ;  /* 0x0000000414167825 */ /* 0x002fca00078e0204 */
[----:B------:R2:W-:Y:S02]  /*44260*/  @P5 STG.E desc[UR6][R22.64], R19 ;  /* 0x0000001316005986 */ /* 0x0005e4000c101906 */
[----:B--2---:R-:W-:-:S05]  /*44270*/  IMAD.WIDE R22, R16, 0x4, R2 ;  /* 0x0000000410167825 */ /* 0x004fca00078e0202 */
[----:B------:R1:W-:Y:S02]  /*44280*/  @P6 STG.E desc[UR6][R22.64], R18 ;  /* 0x0000001216006986 */ /* 0x0003e4000c101906 */
[----:B-1----:R-:W-:Y:S02]  /*44290*/  IMAD.WIDE R22, R16, 0x4, R4 ;  /* 0x0000000410167825 */ /* 0x002fe400078e0204 */
[----:B------:R-:W2:Y:S04]  /*442a0*/  LDL.LU R18, [R1+0xd40] ;  /* 0x000d400001127983 */ /* 0x000ea80000300800 */
[----:B------:R-:W3:Y:S04]  /*442b0*/  LDL.LU R16, [R1+0x11e4] ;  /* 0x0011e40001107983 */ /* 0x000ee80000300800 */
[----:B------:R-:W2:Y:S04]  /*442c0*/  LDL.LU R252, [R1+0xd3c] ;  /* 0x000d3c0001fc7983 */ /* 0x000ea80000300800 */
[----:B------:R-:W3:Y:S04]  /*442d0*/  LDL.LU R231, [R1+0x11e0] ;  /* 0x0011e00001e77983 */ /* 0x000ee80000300800 */
[----:B----4-:R1:W-:Y:S04]  /*442e0*/  @P0 STG.E desc[UR6][R22.64], R17 ;  /* 0x0000001116000986 */ /* 0x0103e8000c101906 */
[----:B-1----:R-:W4:Y:S04]  /*442f0*/  LDL.LU R17, [R1+0x94c] ;  /* 0x00094c0001117983 */ /* 0x002f280000300800 */
[----:B------:R-:W4:Y:S04]  /*44300*/  LDL.LU R230, [R1+0x54c] ;  /* 0x00054c0001e67983 */ /* 0x000f280000300800 */
[----:B------:R-:W4:Y:S04]  /*44310*/  LDL.LU R20, [R1+0x11dc] ;  /* 0x0011dc0001147983 */ /* 0x000f280000300800 */
[----:B------:R-:W4:Y:S01]  /*44320*/  LDL.LU R19, [R1+0x14c] ;  /* 0x00014c0001137983 */ /* 0x000f220000300800 */
[----:B------:R-:W-:-:S02]  /*44330*/  LOP3.LUT P1, RZ, R15, 0x8, RZ, 0xc0, !PT ;  /* 0x000000080fff7812 */ /* 0x000fc4000782c0ff */
[----:B------:R-:W-:Y:S01]  /*44340*/  LOP3.LUT R11, R11, 0xf7ffffff, RZ, 0xc0, !PT ;  /* 0xf7ffffff0b0b7812 */ /* 0x000fe200078ec0ff */
[----:B------:R-:W4:Y:S10]  /*44350*/  LDL.LU R248, [R1+0x950] ;  /* 0x0009500001f87983 */ /* 0x000f340000300800 */
        /* <DEDUP_REMOVED lines=18> */
[----:B------:R-:W-:Y:S02]  /*44480*/  LOP3.LUT R10, R10, 0xfffffffd, RZ, 0xc0, !PT ;  /* 0xfffffffd0a0a7812 */ /* 0x000fe400078ec0ff */
[----:B------:R-:W-:-:S09]  /*44490*/  LOP3.LUT P5, RZ, R14, 0x1000000, RZ, 0xc0, !PT ;  /* 0x010000000eff7812 */ /* 0x000fd200078ac0ff */
[----:B------:R-:W-:Y:S02]  /*444a0*/  @P1 LOP3.LUT R10, R10, 0x2, RZ, 0xfc, !PT ;  /* 0x000000020a0a1812 */ /* 0x000fe400078efcff */
[----:B------:R-:W-:Y:S02]  /*444b0*/  LOP3.LUT P1, RZ, R14, 0x10000000, RZ, 0xc0, !PT ;  /* 0x100000000eff7812 */ /* 0x000fe4000782c0ff */
[----:B------:R-:W-:Y:S02]  /*444c0*/  LOP3.LUT R10, R10, 0xfffffffb, RZ, 0xc0, !PT ;  /* 0xfffffffb0a0a7812 */ /* 0x000fe400078ec0ff */
[C---:B------:R-:W-:Y:S02]  /*444d0*/  LOP3.LUT P6, RZ, R14.reuse, 0x2000000, RZ, 0xc0, !PT ;  /* 0x020000000eff7812 */ /* 0x040fe400078cc0ff */
[----:B------:R-:W-:-:S07]  /*444e0*/  LOP3.LUT P0, RZ, R14, 0x4000000, RZ, 0xc0, !PT ;  /* 0x040000000eff7812 */ /* 0x000fce000780c0ff */
[----:B------:R-:W-:Y:S02]  /*444f0*/  @P1 LOP3.LUT R10, R10, 0x4, RZ, 0xfc, !PT ;  /* 0x000000040a0a1812 */ /* 0x000fe400078efcff */
[----:B------:R-:W-:Y:S01]  /*44500*/  LOP3.LUT P1, RZ, R14, 0x8000000, RZ, 0xc0, !PT ;  /* 0x080000000eff7812 */ /* 0x000fe2000782c0ff */
[----:B---3--:R-:W-:-:S05]  /*44510*/  IMAD.WIDE R22, R231, 0x4, R2 ;  /* 0x00000004e7167825 */ /* 0x008fca00078e0202 */
[----:B--2---:R1:W-:Y:S02]  /*44520*/  @P4 STG.E desc[UR6][R22.64], R252 ;  /* 0x000000fc16004986 */ /* 0x0043e4000c101906 */
[----:B-1----:R-:W-:-:S05]  /*44530*/  IMAD.WIDE R22, R231, 0x4, R4 ;  /* 0x00000004e7167825 */ /* 0x002fca00078e0204 */
[----:B----4-:R1:W-:Y:S04]  /*44540*/  @P5 STG.E desc[UR6][R22.64], R17 ;  /* 0x0000001116005986 */ /* 0x0103e8000c101906 */
[----:B-1----:R-:W2:Y:S04]  /*44550*/  LDL.LU R17, [R1+0x550] ;  /* 0x0005500001117983 */ /* 0x002ea80000300800 */
[----:B------:R-:W3:Y:S04]  /*44560*/  LDL.LU R14, [R1+0x11ec] ;  /* 0x0011ec00010e7983 */ /* 0x000ee80000300800 */
        /* <DEDUP_REMOVED lines=9> */
[----:B------:R-:W-:-:S03]  /*44600*/  IMAD.WIDE R22, R20, 0x4, R2 ;  /* 0x0000000414167825 */ /* 0x000fc600078e0202 */
[----:B------:R-:W4:Y:S04]  /*44610*/  LDL.LU R250, [R1+0x958] ;  /* 0x0009580001fa7983 */ /* 0x000f280000300800 */
[----:B------:R-:W4:Y:S04]  /*44620*/  LDL.LU R249, [R1+0x558] ;  /* 0x0005580001f97983 */ /* 0x000f280000300800 */
[----:B------:R-:W4:Y:S04]  /*44630*/  LDL.LU R252, [R1+0x11f4] ;  /* 0x0011f40001fc7983 */ /* 0x000f280000300800 */
[----:B------:R1:W-:Y:S04]  /*44640*/  @P6 STG.E desc[UR6][R22.64], R230 ;  /* 0x000000e616006986 */ /* 0x0003e8000c101906 */
[----:B------:R-:W4:Y:S01]  /*44650*/  LDL.LU R231, [R1+0x158] ;  /* 0x0001580001e77983 */ /* 0x000f220000300800 */
[----:B-1----:R-:W-:-:S03]  /*44660*/  IMAD.WIDE R22, R20, 0x4, R4 ;  /* 0x0000000414167825 */ /* 0x002fc600078e0204 */
[----:B------:R-:W4:Y:S04]  /*44670*/  LDL.LU R230, [R1+0xd4c] ;  /* 0x000d4c0001e67983 */ /* 0x000f280000300800 */
[----:B------:R1:W-:Y:S04]  /*44680*/  @P0 STG.E desc[UR6][R22.64], R19 ;  /* 0x0000001316000986 */ /* 0x0003e8000c101906 */
[----:B-1----:R-:W4:Y:S01]  /*44690*/  LDL.LU R19, [R1+0x11fc] ;  /* 0x0011fc0001137983 */ /* 0x002f220000300800 */
[----:B------:R-:W-:-:S05]  /*446a0*/  IMAD.WIDE R22, R16, 0x4, R2 ;  /* 0x0000000410167825 */ /* 0x000fca00078e0202 */
[----:B------:R1:W-:Y:S02]  /*446b0*/  @P1 STG.E desc[UR6][R22.64], R18 ;  /* 0x0000001216001986 */ /* 0x0003e4000c101906 */
[----:B-1----:R-:W-:Y:S02]  /*446c0*/  IMAD.WIDE R22, R16, 0x4, R4 ;  /* 0x0000000410167825 */ /* 0x002fe400078e0204 */
[----:B------:R-:W4:Y:S04]  /*446d0*/  LDL.LU R18, [R1+0x95c] ;  /* 0x00095c0001127983 */ /* 0x000f280000300800 */
[----:B------:R-:W4:Y:S04]  /*446e0*/  LDL.LU R16, [R1+0x55c] ;  /* 0x00055c0001107983 */ /* 0x000f280000300800 */
[----:B------:R-:W4:Y:S01]  /*446f0*/  LDL.LU R20, [R1+0x1204] ;  /* 0x0012040001147983 */ /* 0x000f220000300800 */
[----:B------:R-:W-:-:S13]  /*44700*/  LOP3.LUT P1, RZ, R10, 0x4, RZ, 0xc0, !PT ;  /* 0x000000040aff7812 */ /* 0x000fda000782c0ff */
[----:B------:R1:W-:Y:S01]  /*44710*/  @P1 STG.E desc[UR6][R22.64], R248 ;  /* 0x000000f816001986 */ /* 0x0003e2000c101906 */
[----:B------:R-:W-:Y:S02]  /*44720*/  LOP3.LUT P1, RZ, R10, 0x2, RZ, 0xc0, !PT ;  /* 0x000000020aff7812 */ /* 0x000fe4000782c0ff */
[C---:B------:R-:W-:Y:S02]  /*44730*/  LOP3.LUT P2, RZ, R15.reuse, 0x10, RZ, 0xc0, !PT ;  /* 0x000000100fff7812 */ /* 0x040fe4000784c0ff */
[C---:B------:R-:W-:Y:S02]  /*44740*/  LOP3.LUT P3, RZ, R15.reuse, 0x20, RZ, 0xc0, !PT ;  /* 0x000000200fff7812 */ /* 0x040fe4000786c0ff */
[C---:B------:R-:W-:Y:S02]  /*44750*/  LOP3.LUT P4, RZ, R15.reuse, 0x40, RZ, 0xc0, !PT ;  /* 0x000000400fff7812 */ /* 0x040fe4000788c0ff */
[C---:B------:R-:W-:Y:S02]  /*44760*/  LOP3.LUT P5, RZ, R15.reuse, 0x80, RZ, 0xc0, !PT ;  /* 0x000000800fff7812 */ /* 0x040fe400078ac0ff */
[C---:B------:R-:W-:Y:S01]  /*44770*/  LOP3.LUT P6, RZ, R15.reuse, 0x100, RZ, 0xc0, !PT ;  /* 0x000001000fff7812 */ /* 0x040fe200078cc0ff */
[----:B-1----:R-:W4:Y:S01]  /*44780*/  LDL.LU R248, [R1+0x17a8] ;  /* 0x0017a80001f87983 */ /* 0x002f220000300800 */
[----:B------:R-:W-:Y:S01]  /*44790*/  LOP3.LUT P0, RZ, R15, 0x200, RZ, 0xc0, !PT ;  /* 0x000002000fff7812 */ /* 0x000fe2000780c0ff */
[----:B---3--:R-:W-:-:S05]  /*447a0*/  IMAD.WIDE R22, R14, 0x4, R2 ;  /* 0x000000040e167825 */ /* 0x008fca00078e0202 */
[----:B--2---:R1:W-:Y:S01]  /*447b0*/  @P1 STG.E desc[UR6][R22.64], R17 ;  /* 0x0000001116001986 */ /* 0x0043e2000c101906 */
[----:B------:R-:W-:Y:S01]  /*447c0*/  LOP3.LUT P1, RZ, R10, 0x1, RZ, 0xc0, !PT ;  /* 0x000000010aff7812 */ /* 0x000fe2000782c0ff */
[----:B-1----:R-:W-:Y:S02]  /*447d0*/  IMAD.WIDE R22, R14, 0x4, R4 ;  /* 0x000000040e167825 */ /* 0x002fe400078e0204 */
[----:B------:R-:W2:Y:S10]  /*447e0*/  LDL.LU R17, [R1+0x17a4] ;  /* 0x0017a40001117983 */ /* 0x000eb40000300800 */
        /* <DEDUP_REMOVED lines=27> */
[----:B------:R1:W-:Y:S04]  /*449a0*/  @P0 STG.E desc[UR6][R22.64], R16 ;  /* 0x0000001016000986 */ /* 0x0003e8000c101906 */
[----:B-1----:R-:W3:Y:S04]  /*449b0*/  LDL.LU R16, [R1+0x15c] ;  /* 0x00015c0001107983 */ /* 0x002ee80000300800 */
[----:B------:R-:W4:Y:S04]  /*449c0*/  LDL.LU R252, [R1+0xd50] ;  /* 0x000d500001fc7983 */ /* 0x000f280000300800 */
[----:B------:R-:W2:Y:S01]  /*449d0*/  LDL.LU R231, [R1+0x1200] ;  /* 0x0012000001e77983 */ /* 0x000ea20000300800 */
[----:B------:R-:W-:-:S03]  /*449e0*/  LOP3.LUT P4, RZ, R15, 0x400, RZ, 0xc0, !PT ;  /* 0x000004000fff7812 */ /* 0x000fc6000788c0ff */
[----:B------:R-:W4:Y:S04]  /*449f0*/  LDL.LU R230, [R1+0x960] ;  /* 0x0009600001e67983 */ /* 0x000f280000300800 */
[----:B------:R-:W4:Y:S04]  /*44a00*/  LDL.LU R19, [R1+0x560] ;  /* 0x0005600001137983 */ /* 0x000f280000300800 */
[----:B------:R-:W4:Y:S01]  /*44a10*/  LDL.LU R18, [R1+0x1208] ;  /* 0x0012080001127983 */ /* 0x000f220000300800 */
[----:B------:R-:W-:Y:S01]  /*44a20*/  IMAD.WIDE R22, R20, 0x4, R4 ;  /* 0x0000000414167825 */ /* 0x000fe200078e0204 */
        /* <DEDUP_REMOVED lines=11> */
[----:B---3--:R1:W-:Y:S04]  /*44ae0*/  @P4 STG.E desc[UR6][R22.64], R16 ;  /* 0x0000001016004986 */ /* 0x0083e8000c101906 */
[----:B-1----:R-:W3:Y:S04]  /*44af0*/  LDL.LU R16, [R1+0x160] ;  /* 0x0001600001107983 */ /* 0x002ee80000300800 */
[----:B------:R-:W3:Y:S04]  /*44b00*/  LDL.LU R10, [R1+0xd54] ;  /* 0x000d5400010a7983 */ /* 0x000ee80000300800 */
[----:B------:R-:W3:Y:S04]  /*44b10*/  LDL.LU R20, [R1+0x1210] ;  /* 0x0012100001147983 */ /* 0x000ee80000300800 */
[----:B------:R-:W3:Y:S04]  /*44b20*/  LDL.LU R14, [R1+0x964] ;  /* 0x00096400010e7983 */ /* 0x000ee80000300800 */
[----:B------:R-:W3:Y:S04]  /*44b30*/  LDL.LU R0, [R1+0x120c] ;  /* 0x00120c0001007983 */ /* 0x000ee80000300800 */
[----:B------:R-:W3:Y:S04]  /*44b40*/  LDL.LU R13, [R1+0x564] ;  /* 0x00056400010d7983 */ /* 0x000ee80000300800 */
[----:B------:R-:W3:Y:S04]  /*44b50*/  LDL.LU R164, [R1+0x164] ;  /* 0x0001640001a47983 */ /* 0x000ee80000300800 */
[----:B------:R-:W3:Y:S04]  /*44b60*/  LDL.LU R165, [R1+0xd58] ;  /* 0x000d580001a57983 */ /* 0x000ee80000300800 */
[----:B------:R-:W3:Y:S01]  /*44b70*/  LDL.LU R228, [R1+0x1214] ;  /* 0x0012140001e47983 */ /* 0x000ee20000300800 */
[----:B------:R-:W-:-:S02]  /*44b80*/  @P1 LOP3.LUT R11, R11, 0x400000, RZ, 0xfc, !PT ;  /* 0x004000000b0b1812 */ /* 0x000fc400078efcff */
[----:B------:R-:W-:Y:S01]  /*44b90*/  LOP3.LUT P1, RZ, R15, 0x40000, RZ, 0xc0, !PT ;  /* 0x000400000fff7812 */ /* 0x000fe2000782c0ff */
[----:B------:R-:W3:Y:S01]  /*44ba0*/  LDL.LU R229, [R1+0x968] ;  /* 0x0009680001e57983 */ /* 0x000ee20000300800 */
[----:B------:R-:W-:-:S03]  /*44bb0*/  LOP3.LUT R11, R11, 0xff7fffff, RZ, 0xc0, !PT ;  /* 0xff7fffff0b0b7812 */ /* 0x000fc600078ec0ff */
[----:B------:R-:W3:Y:S04]  /*44bc0*/  LDL.LU R167, [R1+0x121c] ;  /* 0x00121c0001a77983 */ /* 0x000ee80000300800 */
[----:B------:R-:W3:Y:S04]  /*44bd0*/  LDL.LU R166, [R1+0x568] ;  /* 0x0005680001a67983 */ /* 0x000ee80000300800 */
[----:B------:R-:W-:Y:S01]  /*44be0*/  @P1 LOP3.LUT R11, R11, 0x800000, RZ, 0xfc, !PT ;  /* 0x008000000b0b1812 */ /* 0x000fe200078efcff */
[----:B------:R-:W3:Y:S01]  /*44bf0*/  LDL.LU R251, [R1+0x168] ;  /* 0x0001680001fb7983 */ /* 0x000ee20000300800 */
[----:B------:R-:W-:-:S02]  /*44c00*/  LOP3.LUT P1, RZ, R15, 0x20000, RZ, 0xc0, !PT ;  /* 0x000200000fff7812 */ /* 0x000fc4000782c0ff */
[----:B------:R-:W-:Y:S01]  /*44c10*/  LOP3.LUT R11, R11, 0xfeffffff, RZ, 0xc0, !PT ;  /* 0xfeffffff0b0b7812 */ /* 0x000fe200078ec0ff */
[----:B------:R-:W3:Y:S01]  /*44c20*/  LDL.LU R250, [R1+0xd5c] ;  /* 0x000d5c0001fa7983 */ /* 0x000ee20000300800 */
[C---:B------:R-:W-:Y:S02]  /*44c30*/  LOP3.LUT P5, RZ, R15.reuse, 0x800, RZ, 0xc0, !PT ;  /* 0x000008000fff7812 */ /* 0x040fe400078ac0ff */
[----:B------:R-:W-:Y:S01]  /*44c40*/  LOP3.LUT P6, RZ, R15, 0x1000, RZ, 0xc0, !PT ;  /* 0x000010000fff7812 */ /* 0x000fe200078cc0ff */
[----:B--2---:R-:W-:Y:S01]  /*44c50*/  IMAD.WIDE R22, R231, 0x4, R2 ;  /* 0x00000004e7167825 */ /* 0x004fe200078e0202 */
[----:B------:R-:W2:Y:S05]  /*44c60*/  LDL.LU R249, [R1+0x1218] ;  /* 0x0012180001f97983 */ /* 0x000eaa0000300800 */
[----:B------:R-:W-:-:S02]  /*44c70*/  @P1 LOP3.LUT R11, R11, 0x1000000, RZ, 0xfc, !PT ;  /* 0x010000000b0b1812 */ /* 0x000fc400078efcff */
[----:B------:R-:W-:Y:S02]  /*44c80*/  LOP3.LUT P1, RZ, R15, 0x10000, RZ, 0xc0, !PT ;  /* 0x000100000fff7812 */ /* 0x000fe4000782c0ff */
[----:B------:R-:W-:Y:S01]  /*44c90*/  LOP3.LUT R11, R11, 0xfdffffff, RZ, 0xc0, !PT ;  /* 0xfdffffff0b0b7812 */ /* 0x000fe200078ec0ff */
[----:B----4-:R1:W-:Y:S01]  /*44ca0*/  @P5 STG.E desc[UR6][R22.64], R252 ;  /* 0x000000fc16005986 */ /* 0x0103e2000c101906 */
[----:B------:R-:W-:-:S09]  /*44cb0*/  LOP3.LUT P0, RZ, R15, 0x2000, RZ, 0xc0, !PT ;  /* 0x000020000fff7812 */ /* 0x000fd2000780c0ff */
[----:B------:R-:W-:Y:S02]  /*44cc0*/  @P1 LOP3.LUT R11, R11, 0x2000000, RZ, 0xfc, !PT ;  /* 0x020000000b0b1812 */ /* 0x000fe400078efcff */
[----:B------:R-:W-:Y:S01]  /*44cd0*/  LOP3.LUT P1, RZ, R15, 0x8000, RZ, 0xc0, !PT ;  /* 0x000080000fff7812 */ /* 0x000fe2000782c0ff */
[----:B-1----:R-:W-:Y:S01]  /*44ce0*/  IMAD.WIDE R22, R231, 0x4, R4 ;  /* 0x00000004e7167825 */ /* 0x002fe200078e0204 */
[----:B------:R-:W-:Y:S01]  /*44cf0*/  LOP3.LUT R11, R11, 0xfbffffff, RZ, 0xc0, !PT ;  /* 0xfbffffff0b0b7812 */ /* 0x000fe200078ec0ff */
[----:B------:R-:W4:Y:S04]  /*44d00*/  LDL.LU R252, [R1+0x96c] ;  /* 0x00096c0001fc7983 */ /* 0x000f280000300800 */
[----:B------:R1:W-:Y:S04]  /*44d10*/  @P6 STG.E desc[UR6][R22.64], R230 ;  /* 0x000000e616006986 */ /* 0x0003e8000c101906 */
[----:B------:R-:W4:Y:S02]  /*44d20*/  LDL.LU R231, [R1+0x56c] ;  /* 0x00056c0001e77983 */ /* 0x000f240000300800 */
[----:B------:R-:W-:-:S02]  /*44d30*/  @P1 LOP3.LUT R11, R11, 0x4000000, RZ, 0xfc, !PT ;  /* 0x040000000b0b1812 */ /* 0x000fc400078efcff */
[----:B------:R-:W-:Y:S01]  /*44d40*/  LOP3.LUT P1, RZ, R15, 0x4000, RZ, 0xc0, !PT ;  /* 0x000040000fff7812 */ /* 0x000fe2000782c0ff */
[----:B-1----:R-:W4:Y:S01]  /*44d50*/  LDL.LU R230, [R1+0x1220] ;  /* 0x0012200001e67983 */ /* 0x002f220000300800 */
[----:B------:R-:W-:-:S05]  /*44d60*/  IMAD.WIDE R22, R18, 0x4, R2 ;  /* 0x0000000412167825 */ /* 0x000fca00078e0202 */
[----:B------:R1:W-:Y:S02]  /*44d70*/  @P0 STG.E desc[UR6][R22.64], R19 ;  /* 0x0000001316000986 */ /* 0x0003e4000c101906 */
[----:B-1----:R-:W-:Y:S02]  /*44d80*/  IMAD.WIDE R22, R18, 0x4, R4 ;  /* 0x0000000412167825 */ /* 0x002fe400078e0204 */
[----:B------:R-:W4:Y:S04]  /*44d90*/  LDL.LU R19, [R1+0x16c] ;  /* 0x00016c0001137983 */ /* 0x000f280000300800 */
[----:B------:R-:W4:Y:S04]  /*44da0*/  LDL.LU R18, [R1+0x1228] ;  /* 0x0012280001127983 */ /* 0x000f280000300800 */
[----:B---3--:R1:W-:Y:S04]  /*44db0*/  @P1 STG.E desc[UR6][R22.64], R16 ;  /* 0x0000001016001986 */ /* 0x0083e8000c101906 */
[----:B-1----:R-:W3:Y:S01]  /*44dc0*/  LDL.LU R16, [R1+0x17a0] ;  /* 0x0017a00001107983 */ /* 0x002ee20000300800 */
[----:B------:R-:W-:Y:S01]  /*44dd0*/  LOP3.LUT P1, RZ, R11, 0x4000000, RZ, 0xc0, !PT ;  /* 0x040000000bff7812 */ /* 0x000fe2000782c0ff */
[----:B------:R-:W-:-:S12]  /*44de0*/  IMAD.WIDE R22, R20, 0x4, R2 ;  /* 0x0000000414167825 */ /* 0x000fd800078e0202 */
        /* <DEDUP_REMOVED lines=26> */
[----:B--2---:R-:W-:-:S05]  /*44f90*/  IMAD.WIDE R22, R249, 0x4, R2 ;  /* 0x00000004f9167825 */ /* 0x004fca00078e0202 */
[----:B------:R1:W-:Y:S01]  /*44fa0*/  @P2 STG.E desc[UR6][R22.64], R250 ;  /* 0x000000fa16002986 */ /* 0x0003e2000c101906 */
[----:B------:R-:W-:Y:S01]  /*44fb0*/  LOP3.LUT P5, RZ, R15, 0x4000000, RZ, 0xc0, !PT ;  /* 0x040000000fff7812 */ /* 0x000fe200078ac0ff */
[----:B-1----:R-:W-:-:S05]  /*44fc0*/  IMAD.WIDE R22, R249, 0x4, R4 ;  /* 0x00000004f9167825 */ /* 0x002fca00078e0204 */
[----:B----4-:R1:W-:Y:S01]  /*44fd0*/  @P3 STG.E desc[UR6][R22.64], R252 ;  /* 0x000000fc16003986 */ /* 0x0103e2000c101906 */
[----:B------:R-:W-:Y:S01]  /*44fe0*/  LOP3.LUT P6, RZ, R15, 0x8000000, RZ, 0xc0, !PT ;  /* 0x080000000fff7812 */ /* 0x000fe200078cc0ff */
[----:B-1----:R-:W-:-:S05]  /*44ff0*/  IMAD.WIDE R22, R230, 0x4, R2 ;  /* 0x00000004e6167825 */ /* 0x002fca00078e0202 */
[----:B------:R1:W-:Y:S02]  /*45000*/  @P4 STG.E desc[UR6][R22.64], R231 ;  /* 0x000000e716004986 */ /* 0x0003e4000c101906 */
[----:B-1----:R-:W-:-:S05]  /*45010*/  IMAD.WIDE R22, R230, 0x4, R4 ;  /* 0x00000004e6167825 */ /* 0x002fca00078e0204 */
[----:B------:R1:W-:Y:S02]  /*45020*/  @P5 STG.E desc[UR6][R22.64], R19 ;  /* 0x0000001316005986 */ /* 0x0003e4000c101906 */
[----:B-1----:R-:W-:-:S05]  /*45030*/  IMAD.WIDE R22, R18, 0x4, R2 ;  /* 0x0000000412167825 */ /* 0x002fca00078e0202 */
[----:B---3--:R1:W-:Y:S04]  /*45040*/  @P6 STG.E desc[UR6][R22.64], R16 ;  /* 0x0000001016006986 */ /* 0x0083e8000c101906 */
[----:B-1----:R-:W2:Y:S01]  /*45050*/  LDL.LU R16, [R1+0x179c] ;  /* 0x00179c0001107983 */ /* 0x002ea20000300800 */
[----:B------:R-:W-:-:S03]  /*45060*/  IMAD.WIDE R22, R18, 0x4, R4 ;  /* 0x0000000412167825 */ /* 0x000fc600078e0204 */
[----:B------:R-:W3:Y:S04]  /*45070*/  LDL.LU R19, [R1+0x574] ;  /* 0x0005740001137983 */ /* 0x000ee80000300800 */
[----:B------:R-:W4:Y:S04]  /*45080*/  LDL.LU R18, [R1+0x1234] ;  /* 0x0012340001127983 */ /* 0x000f280000300800 */
[----:B------:R-:W3:Y:S04]  /*45090*/  LDL.LU R250, [R1+0x570] ;  /* 0x0005700001fa7983 */ /* 0x000ee80000300800 */
[----:B------:R-:W4:Y:S01]  /*450a0*/  LDL.LU R249, [R1+0x1224] ;  /* 0x0012240001f97983 */ /* 0x000f220000300800 */
[----:B------:R-:W-:-:S03]  /*450b0*/  LOP3.LUT P0, RZ, R15, 0x10000000, RZ, 0xc0, !PT ;  /* 0x100000000fff7812 */ /* 0x000fc6000780c0ff */
[----:B------:R-:W3:Y:S04]  /*450c0*/  LDL.LU R252, [R1+0x170] ;  /* 0x0001700001fc7983 */ /* 0x000ee80000300800 */
[----:B------:R-:W3:Y:S04]  /*450d0*/  LDL.LU R231, [R1+0xd64] ;  /* 0x000d640001e77983 */ /* 0x000ee80000300800 */
[----:B------:R-:W3:Y:S04]  /*450e0*/  LDL.LU R230, [R1+0x122c] ;  /* 0x00122c0001e67983 */ /* 0x000ee80000300800 */
[----:B------:R1:W-:Y:S04]  /*450f0*/  @P0 STG.E desc[UR6][R22.64], R20 ;  /* 0x0000001416000986 */ /* 0x0003e8000c101906 */
[----:B-1----:R-:W3:Y:S04]  /*45100*/  LDL.LU R20, [R1+0x974] ;  /* 0x0009740001147983 */ /* 0x002ee80000300800 */
[----:B------:R-:W3:Y:S01]  /*45110*/  LDL.LU R22, [R1+0x174] ;  /* 0x0001740001167983 */ /* 0x000ee20000300800 */
[----:B------:R-:W-:-:S03]  /*45120*/  LOP3.LUT R11, R11, 0xfffff7ff, RZ, 0xc0, !PT ;  /* 0xfffff7ff0b0b7812 */ /* 0x000fc600078ec0ff */
        /* <DEDUP_REMOVED lines=8> */
[----:B------:R-:W-:-:S03]  /*451b0*/  LOP3.LUT P4, RZ, R15, 0x20000000, RZ, 0xc0, !PT ;  /* 0x200000000fff7812 */ /* 0x000fc6000788c0ff */
[----:B------:R-:W3:Y:S01]  /*451c0*/  LDL.LU R166, [R1+0x97c] ;  /* 0x00097c0001a67983 */ /* 0x000ee20000300800 */
[C---:B------:R-:W-:Y:S02]  /*451d0*/  LOP3.LUT P5, RZ, R15.reuse, 0x40000000, RZ, 0xc0, !PT ;  /* 0x400000000fff7812 */ /* 0x040fe400078ac0ff */
[----:B------:R-:W-:Y:S01]  /*451e0*/  LOP3.LUT P6, RZ, R15, 0x80000000, RZ, 0xc0, !PT ;  /* 0x800000000fff7812 */ /* 0x000fe200078cc0ff */
[----:B------:R-:W3:Y:S04]  /*451f0*/  LDL.LU R167, [R1+0x57c] ;  /* 0x00057c0001a77983 */ /* 0x000ee80000300800 */
[----:B------:R-:W3:Y:S01]  /*45200*/  LDL.LU R251, [R1+0x123c] ;  /* 0x00123c0001fb7983 */ /* 0x000ee20000300800 */
[----:B--2---:R-:W-:-:S13]  /*45210*/  LOP3.LUT P1, RZ, R16, 0x200, RZ, 0xc0, !PT ;  /* 0x0000020010ff7812 */ /* 0x004fda000782c0ff */
        /* <DEDUP_REMOVED lines=15> */
[----:B----4-:R-:W-:-:S10]  /*45310*/  IMAD.WIDE R14, R249, 0x4, R2 ;  /* 0x00000004f90e7825 */ /* 0x010fd400078e0202 */
[----:B------:R-:W-:Y:S02]  /*45320*/  @P1 LOP3.LUT R11, R11, 0x10000, RZ, 0xfc, !PT ;  /* 0x000100000b0b1812 */ /* 0x000fe400078efcff */
[C---:B------:R-:W-:Y:S02]  /*45330*/  LOP3.LUT P1, RZ, R16.reuse, 0x8, RZ, 0xc0, !PT ;  /* 0x0000000810ff7812 */ /* 0x040fe4000782c0ff */
[----:B------:R-:W-:Y:S01]  /*45340*/  LOP3.LUT R11, R11, 0xfffdffff, RZ, 0xc0, !PT ;  /* 0xfffdffff0b0b7812 */ /* 0x000fe200078ec0ff */
[----:B---3--:R1:W-:Y:S01]  /*45350*/  @P4 STG.E desc[UR6][R14.64], R250 ;  /* 0x000000fa0e004986 */ /* 0x0083e2000c101906 */
[----:B------:R-:W-:-:S09]  /*45360*/  LOP3.LUT P0, RZ, R16, 0x1, RZ, 0xc0, !PT ;  /* 0x0000000110ff7812 */ /* 0x000fd2000780c0ff */
[----:B------:R-:W-:Y:S01]  /*45370*/  @P1 LOP3.LUT R11, R11, 0x20000, RZ, 0xfc, !PT ;  /* 0x000200000b0b1812 */ /* 0x000fe200078efcff */
[----:B-1----:R-:W-:Y:S01]  /*45380*/  IMAD.WIDE R14, R249, 0x4, R4 ;  /* 0x00000004f90e7825 */ /* 0x002fe200078e0204 */
[----:B------:R-:W-:Y:S01]  /*45390*/  LOP3.LUT P1, RZ, R16, 0x4, RZ, 0xc0, !PT ;  /* 0x0000000410ff7812 */ /* 0x000fe2000782c0ff */
[----:B------:R-:W2:Y:S04]  /*453a0*/  LDL.LU R250, [R1+0x17c] ;  /* 0x00017c0001fa7983 */ /* 0x000ea80000300800 */
[----:B------:R1:W-:Y:S01]  /*453b0*/  @P5 STG.E desc[UR6][R14.64], R252 ;  /* 0x000000fc0e005986 */ /* 0x0003e2000c101906 */
[----:B------:R-:W-:Y:S01]  /*453c0*/  LOP3.LUT R11, R11, 0xfffbffff, RZ, 0xc0, !PT ;  /* 0xfffbffff0b0b7812 */ /* 0x000fe200078ec0ff */
[----:B-1----:R-:W-:Y:S02]  /*453d0*/  IMAD.WIDE R14, R230, 0x4, R2 ;  /* 0x00000004e60e7825 */ /* 0x002fe400078e0202 */
[----:B------:R-:W3:Y:S04]  /*453e0*/  LDL.LU R252, [R1+0x1244] ;  /* 0x0012440001fc7983 */ /* 0x000ee80000300800 */
[----:B------:R-:W-:Y:S01]  /*453f0*/  @P1 LOP3.LUT R11, R11, 0x40000, RZ, 0xfc, !PT ;  /* 0x000400000b0b1812 */ /* 0x000fe200078efcff */
[----:B------:R1:W-:Y:S04]  /*45400*/  @P6 STG.E desc[UR6][R14.64], R231 ;  /* 0x000000e70e006986 */ /* 0x0003e8000c101906 */
[----:B------:R-:W4:Y:S01]  /*45410*/  LDL.LU R249, [R1+0xd70] ;  /* 0x000d700001f97983 */ /* 0x000f220000300800 */
[----:B------:R-:W-:Y:S01]  /*45420*/  LOP3.LUT P1, RZ, R16, 0x2, RZ, 0xc0, !PT ;  /* 0x0000000210ff7812 */ /* 0x000fe2000782c0ff */
[----:B-1----:R-:W-:-:S02]  /*45430*/  IMAD.WIDE R14, R230, 0x4, R4 ;  /* 0x00000004e60e7825 */ /* 0x002fc400078e0204 */
[----:B------:R-:W4:Y:S04]  /*45440*/  LDL.LU R231, [R1+0x980] ;  /* 0x0009800001e77983 */ /* 0x000f280000300800 */
[----:B------:R1:W-:Y:S04]  /*45450*/  @P0 STG.E desc[UR6][R14.64], R20 ;  /* 0x000000140e000986 */ /* 0x0003e8000c101906 */
[----:B------:R-:W4:Y:S04]  /*45460*/  LDL.LU R230, [R1+0x580] ;  /* 0x0005800001e67983 */ /* 0x000f280000300800 */
[----:B-1----:R-:W4:Y:S01]  /*45470*/  LDL.LU R20, [R1+0x124c] ;  /* 0x00124c0001147983 */ /* 0x002f220000300800 */
[----:B------:R-:W-:-:S05]  /*45480*/  IMAD.WIDE R14, R18, 0x4, R2 ;  /* 0x00000004120e7825 */ /* 0x000fca00078e0202 */
[----:B------:R1:W-:Y:S02]  /*45490*/  @P1 STG.E desc[UR6][R14.64], R19 ;  /* 0x000000130e001986 */ /* 0x0003e4000c101906 */
[----:B-1----:R-:W-:Y:S02]  /*454a0*/  IMAD.WIDE R14, R18, 0x4, R4 ;  /* 0x00000004120e7825 */ /* 0x002fe400078e0204 */
[----:B------:R-:W4:Y:S04]  /*454b0*/  LDL.LU R19, [R1+0x180] ;  /* 0x0001800001137983 */ /* 0x000f280000300800 */
        /* <DEDUP_REMOVED lines=26> */
[C---:B------:R-:W-:Y:S01]  /*45660*/  LOP3.LUT P4, RZ, R16.reuse, 0x1000, RZ, 0xc0, !PT ;  /* 0x0000100010ff7812 */ /* 0x040fe2000788c0ff */
[----:B-1----:R-:W-:Y:S01]  /*45670*/  IMAD.WIDE R14, R251, 0x4, R4 ;  /* 0x00000004fb0e7825 */ /* 0x002fe200078e0204 */
[C---:B------:R-:W-:Y:S02]  /*45680*/  LOP3.LUT P5, RZ, R16.reuse, 0x2000, RZ, 0xc0, !PT ;  /* 0x0000200010ff7812 */ /* 0x040fe400078ac0ff */
[C---:B------:R-:W-:Y:S02]  /*45690*/  LOP3.LUT P6, RZ, R16.reuse, 0x4000, RZ, 0xc0, !PT ;  /* 0x0000400010ff7812 */ /* 0x040fe400078cc0ff */
[----:B------:R-:W-:Y:S01]  /*456a0*/  LOP3.LUT P0, RZ, R16, 0x8000, RZ, 0xc0, !PT ;  /* 0x0000800010ff7812 */ /* 0x000fe2000780c0ff */
[----:B--2---:R3:W-:Y:S02]  /*456b0*/  @P2 STG.E desc[UR6][R14.64], R250 ;  /* 0x000000fa0e002986 */ /* 0x0047e4000c101906 */
[----:B---3--:R-:W-:-:S05]  /*456c0*/  IMAD.WIDE R14, R252, 0x4, R2 ;  /* 0x00000004fc0e7825 */ /* 0x008fca00078e0202 */
[----:B----4-:R1:W-:Y:S02]  /*456d0*/  @P3 STG.E desc[UR6][R14.64], R249 ;  /* 0x000000f90e003986 */ /* 0x0103e4000c101906 */
[----:B-1----:R-:W-:-:S05]  /*456e0*/  IMAD.WIDE R14, R252, 0x4, R4 ;  /* 0x00000004fc0e7825 */ /* 0x002fca00078e0204 */
[----:B------:R1:W-:Y:S02]  /*456f0*/  @P4 STG.E desc[UR6][R14.64], R231 ;  /* 0x000000e70e004986 */ /* 0x0003e4000c101906 */
[----:B-1----:R-:W-:-:S05]  /*45700*/  IMAD.WIDE R14, R20, 0x4, R2 ;  /* 0x00000004140e7825 */ /* 0x002fca00078e0202 */
[----:B------:R1:W-:Y:S02]  /*45710*/  @P5 STG.E desc[UR6][R14.64], R230 ;  /* 0x000000e60e005986 */ /* 0x0003e4000c101906 */
[----:B-1----:R-:W-:Y:S02]  /*45720*/  IMAD.WIDE R14, R20, 0x4, R4 ;  /* 0x00000004140e7825 */ /* 0x002fe400078e0204 */
[----:B------:R-:W2:Y:S04]  /*45730*/  LDL.LU R230, [R1+0x1258] ;  /* 0x0012580001e67983 */ /* 0x000ea80000300800 */
[----:B------:R1:W-:Y:S02]  /*45740*/  @P6 STG.E desc[UR6][R14.64], R19 ;  /* 0x000000130e006986 */ /* 0x0003e4000c101906 */
[----:B-1----:R-:W-:-:S05]  /*45750*/  IMAD.WIDE R14, R18, 0x4, R2 ;  /* 0x00000004120e7825 */ /* 0x002fca00078e0202 */
[----:B------:R1:W-:Y:S04]  /*45760*/  @P0 STG.E desc[UR6][R14.64], R17 ;  /* 0x000000110e000986 */ /* 0x0003e8000c101906 */
[----:B-1----:R-:W3:Y:S04]  /*45770*/  LDL.LU R17, [R1+0x1798] ;  /* 0x0017980001117983 */ /* 0x002ee80000300800 */
[----:B------:R-:W4:Y:S04]  /*45780*/  LDL.LU R249, [R1+0x984] ;  /* 0x0009840001f97983 */ /* 0x000f280000300800 */
[----:B------:R-:W2:Y:S04]  /*45790*/  LDL.LU R250, [R1+0x584] ;  /* 0x0005840001fa7983 */ /* 0x000ea80000300800 */
[----:B------:R-:W3:Y:S01]  /*457a0*/  LDL.LU R20, [R1+0x1250] ;  /* 0x0012500001147983 */ /* 0x000ee20000300800 */
[----:B------:R-:W-:-:S02]  /*457b0*/  LOP3.LUT P1, RZ, R16, 0x10000000, RZ, 0xc0, !PT ;  /* 0x1000000010ff7812 */ /* 0x000fc4000782c0ff */
[----:B------:R-:W-:Y:S01]  /*457c0*/  LOP3.LUT R11, R11, 0xfffffff7, RZ, 0xc0, !PT ;  /* 0xfffffff70b0b7812 */ /* 0x000fe200078ec0ff */
[----:B------:R-:W2:Y:S01]  /*457d0*/  LDL.LU R252, [R1+0x184] ;  /* 0x0001840001fc7983 */ /* 0x000ea20000300800 */
[----:B------:R-:W-:Y:S01]  /*457e0*/  LOP3.LUT P4, RZ, R16, 0x10000, RZ, 0xc0, !PT ;  /* 0x0001000010ff7812 */ /* 0x000fe2000788c0ff */
[----:B------:R-:W-:Y:S02]  /*457f0*/  IMAD.WIDE R14, R18, 0x4, R4 ;  /* 0x00000004120e7825 */ /* 0x000fe400078e0204 */
[----:B------:R-:W2:Y:S04]  /*45800*/  LDL.LU R231, [R1+0xd78] ;  /* 0x000d780001e77983 */ /* 0x000ea80000300800 */
[----:B------:R-:W2:Y:S02]  /*45810*/  LDL.LU R19, [R1+0x588] ;  /* 0x0005880001137983 */ /* 0x000ea40000300800 */
[----:B------:R-:W-:-:S02]  /*45820*/  @P1 LOP3.LUT R11, R11, 0x8, RZ, 0xfc, !PT ;  /* 0x000000080b0b1812 */ /* 0x000fc400078efcff */
[----:B------:R-:W-:Y:S01]  /*45830*/  LOP3.LUT P1, RZ, R16, 0x8000000, RZ, 0xc0, !PT ;  /* 0x0800000010ff7812 */ /* 0x000fe2000782c0ff */
[----:B------:R-:W2:Y:S01]  /*45840*/  LDL.LU R18, [R1+0x1254] ;  /* 0x0012540001127983 */ /* 0x000ea20000300800 */
[----:B------:R-:W-:-:S03]  /*45850*/  LOP3.LUT R11, R11, 0xffffffef, RZ, 0xc0, !PT ;  /* 0xffffffef0b0b7812 */ /* 0x000fc600078ec0ff */
[----:B------:R-:W2:Y:S08]  /*45860*/  LDL.LU R22, [R1+0x125c] ;  /* 0x00125c0001167983 */ /* 0x000eb00000300800 */
        /* <DEDUP_REMOVED lines=16> */
[C---:B------:R-:W-:Y:S02]  /*45970*/  LOP3.LUT P1, RZ, R16.reuse, 0x200000, RZ, 0xc0, !PT ;  /* 0x0020000010ff7812 */ /* 0x040fe4000782c0ff */
[----:B------:R-:W-:Y:S02]  /*45980*/  LOP3.LUT R11, R11, 0xfffffbff, RZ, 0xc0, !PT ;  /* 0xfffffbff0b0b7812 */ /* 0x000fe400078ec0ff */
[C---:B------:R-:W-:Y:S02]  /*45990*/  LOP3.LUT P5, RZ, R16.reuse, 0x20000, RZ, 0xc0, !PT ;  /* 0x0002000010ff7812 */ /* 0x040fe400078ac0ff */
[C---:B------:R-:W-:Y:S02]  /*459a0*/  LOP3.LUT P6, RZ, R16.reuse, 0x40000, RZ, 0xc0, !PT ;  /* 0x0004000010ff7812 */ /* 0x040fe400078cc0ff */
[----:B------:R-:W-:-:S02]  /*459b0*/  LOP3.LUT P0, RZ, R16, 0x80000, RZ, 0xc0, !PT ;  /* 0x0008000010ff7812 */ /* 0x000fc4000780c0ff */
[C---:B------:R-:W-:Y:S02]  /*459c0*/  LOP3.LUT P2, RZ, R16.reuse, 0x20000000, RZ, 0xc0, !PT ;  /* 0x2000000010ff7812 */ /* 0x040fe4000784c0ff */
[C---:B------:R-:W-:Y:S02]  /*459d0*/  LOP3.LUT P3, RZ, R16.reuse, 0x40000000, RZ, 0xc0, !PT ;  /* 0x4000000010ff7812 */ /* 0x040fe4000786c0ff */
[----:B------:R-:W-:Y:S02]  /*459e0*/  @P1 LOP3.LUT R11, R11, 0x400, RZ, 0xfc, !PT ;  /* 0x000004000b0b1812 */ /* 0x000fe400078efcff */
[C---:B------:R-:W-:Y:S01]  /*459f0*/  LOP3.LUT P1, RZ, R16.reuse, 0x100000, RZ, 0xc0, !PT ;  /* 0x0010000010ff7812 */ /* 0x040fe2000782c0ff */
[----:B----4-:R1:W-:Y:S04]  /*45a00*/  @P4 STG.E desc[UR6][R14.64], R249 ;  /* 0x000000f90e004986 */ /* 0x0103e8000c101906 */
[----:B-1----:R-:W4:Y:S01]  /*45a10*/  LDL.LU R249, [R1+0x988] ;  /* 0x0009880001f97983 */ /* 0x002f220000300800 */
[----:B------:R-:W-:-:S03]  /*45a20*/  LOP3.LUT P4, RZ, R16, 0x80000000, RZ, 0xc0, !PT ;  /* 0x8000000010ff7812 */ /* 0x000fc6000788c0ff */
[----:B------:R-:W4:Y:S01]  /*45a30*/  LDL.LU R16, [R1+0x188] ;  /* 0x0001880001107983 */ /* 0x000f220000300800 */
[----:B---3--:R-:W-:-:S05]  /*45a40*/  IMAD.WIDE R14, R20, 0x4, R2 ;  /* 0x00000004140e7825 */ /* 0x008fca00078e0202 */
[----:B--2---:R1:W-:Y:S02]  /*45a50*/  @P5 STG.E desc[UR6][R14.64], R250 ;  /* 0x000000fa0e005986 */ /* 0x0043e4000c101906 */
[----:B-1----:R-:W-:Y:S02]  /*45a60*/  IMAD.WIDE R14, R20, 0x4, R4 ;  /* 0x00000004140e7825 */ /* 0x002fe400078e0204 */
[----:B------:R-:W2:Y:S04]  /*45a70*/  LDL.LU R20, [R1+0xd7c] ;  /* 0x000d7c0001147983 */ /* 0x000ea80000300800 */
[----:B------:R-:W3:Y:S04]  /*45a80*/  LDL.LU R23, [R1+0x98c] ;  /* 0x00098c0001177983 */ /* 0x000ee80000300800 */
[----:B------:R-:W3:Y:S04]  /*45a90*/  LDL.LU R10, [R1+0x58c] ;  /* 0x00058c00010a7983 */ /* 0x000ee80000300800 */
[----:B------:R-:W3:Y:S04]  /*45aa0*/  LDL.LU R13, [R1+0x1260] ;  /* 0x00126000010d7983 */ /* 0x000ee80000300800 */
[----:B------:R-:W3:Y:S04]  /*45ab0*/  LDL.LU R0, [R1+0x18c] ;  /* 0x00018c0001007983 */ /* 0x000ee80000300800 */
[----:B------:R-:W3:Y:S04]  /*45ac0*/  LDL.LU R164, [R1+0xd80] ;  /* 0x000d800001a47983 */ /* 0x000ee80000300800 */
[----:B------:R1:W-:Y:S04]  /*45ad0*/  @P6 STG.E desc[UR6][R14.64], R252 ;  /* 0x000000fc0e006986 */ /* 0x0003e8000c101906 */
[----:B------:R-:W3:Y:S04]  /*45ae0*/  LDL.LU R165, [R1+0x1268] ;  /* 0x0012680001a57983 */ /* 0x000ee80000300800 */
[----:B------:R-:W3:Y:S01]  /*45af0*/  LDL.LU R228, [R1+0x990] ;  /* 0x0009900001e47983 */ /* 0x000ee20000300800 */
[----:B-1----:R-:W-:-:S03]  /*45b00*/  IMAD.WIDE R14, R230, 0x4, R2 ;  /* 0x00000004e60e7825 */ /* 0x002fc600078e0202 */
[----:B------:R-:W3:Y:S04]  /*45b10*/  LDL.LU R229, [R1+0x590] ;  /* 0x0005900001e57983 */ /* 0x000ee80000300800 */
[----:B------:R1:W-:Y:S04]  /*45b20*/  @P0 STG.E desc[UR6][R14.64], R231 ;  /* 0x000000e70e000986 */ /* 0x0003e8000c101906 */
[----:B------:R-:W3:Y:S04]  /*45b30*/  LDL.LU R166, [R1+0x1264] ;  /* 0x0012640001a67983 */ /* 0x000ee80000300800 */
[----:B------:R-:W3:Y:S01]  /*45b40*/  LDL.LU R167, [R1+0x190] ;  /* 0x0001900001a77983 */ /* 0x000ee20000300800 */
[----:B-1----:R-:W-:-:S03]  /*45b50*/  IMAD.WIDE R14, R230, 0x4, R4 ;  /* 0x00000004e60e7825 */ /* 0x002fc600078e0204 */
[----:B------:R-:W3:Y:S04]  /*45b60*/  LDL.LU R251, [R1+0xd84] ;  /* 0x000d840001fb7983 */ /* 0x000ee80000300800 */
[----:B------:R-:W3:Y:S04]  /*45b70*/  LDL.LU R250, [R1+0x126c] ;  /* 0x00126c0001fa7983 */ /* 0x000ee80000300800 */
[----:B------:R-:W3:Y:S04]  /*45b80*/  LDL.LU R252, [R1+0x994] ;  /* 0x0009940001fc7983 */ /* 0x000ee80000300800 */
[----:B------:R-:W3:Y:S04]  /*45b90*/  LDL.LU R231, [R1+0x594] ;  /* 0x0005940001e77983 */ /* 0x000ee80000300800 */
[----:B------:R-:W3:Y:S04]  /*45ba0*/  LDL.LU R230, [R1+0x1270] ;  /* 0x0012700001e67983 */ /* 0x000ee80000300800 */
[----:B----4-:R1:W-:Y:S01]  /*45bb0*/  @P1 STG.E desc[UR6][R14.64], R249 ;  /* 0x000000f90e001986 */ /* 0x0103e2000c101906 */
[----:B------:R-:W-:Y:S01]  /*45bc0*/  LOP3.LUT P1, RZ, R11, 0x400, RZ, 0xc0, !PT ;  /* 0x000004000bff7812 */ /* 0x000fe2000782c0ff */
[----:B-1----:R-:W-:-:S02]  /*45bd0*/  IMAD.WIDE R14, R18, 0x4, R2 ;  /* 0x00000004120e7825 */ /* 0x002fc400078e0202 */
[----:B------:R-:W4:Y:S10]  /*45be0*/  LDL.LU R249, [R1+0x1794] ;  /* 0x0017940001f97983 */ /* 0x000f340000300800 */
[----:B------:R1:W-:Y:S01]  /*45bf0*/  @P1 STG.E desc[UR6][R14.64], R19 ;  /* 0x000000130e001986 */ /* 0x0003e2000c101906 */
[----:B------:R-:W-:Y:S01]  /*45c00*/  LOP3.LUT P1, RZ, R11, 0x200, RZ, 0xc0, !PT ;  /* 0x000002000bff7812 */ /* 0x000fe2000782c0ff */
[----:B-1----:R-:W-:-:S02]  /*45c10*/  IMAD.WIDE R14, R18, 0x4, R4 ;  /* 0x00000004120e7825 */ /* 0x002fc400078e0204 */
[----:B------:R-:W4:Y:S10]  /*45c20*/  LDL.LU R19, [R1+0x1790] ;  /* 0x0017900001137983 */ /* 0x000f340000300800 */
[----:B------:R1:W-:Y:S01]  /*45c30*/  @P1 STG.E desc[UR6][R14.64], R16 ;  /* 0x000000100e001986 */ /* 0x0003e2000c101906 */
[----:B------:R-:W-:-:S03]  /*45c40*/  LOP3.LUT P1, RZ, R11, 0x100, RZ, 0xc0, !PT ;  /* 0x000001000bff7812 */ /* 0x000fc6000782c0ff */
[----:B------:R-:W4:Y:S01]  /*45c50*/  LDL.LU R18, [R1+0x178c] ;  /* 0x00178c0001127983 */ /* 0x000f220000300800 */
[----:B-1----:R-:W-:-:S09]  /*45c60*/  IMAD.WIDE R14, R22, 0x4, R2 ;  /* 0x00000004160e7825 */ /* 0x002fd200078e0202 */
[----:B--2---:R1:W-:Y:S04]  /*45c70*/  @P1 STG.E desc[UR6][R14.64], R20 ;  /* 0x000000140e001986 */ /* 0x0043e8000c101906 */
[----:B-1----:R-:W2:Y:S01]  /*45c80*/  LDL.LU R20, [R1+0x194] ;  /* 0x0001940001147983 */ /* 0x002ea20000300800 */
[----:B------:R-:W-:Y:S01]  /*45c90*/  LOP3.LUT P1, RZ, R11, 0x80, RZ, 0xc0, !PT ;  /* 0x000000800bff7812 */ /* 0x000fe2000782c0ff */
[----:B------:R-:W-:-:S12]  /*45ca0*/  IMAD.WIDE R14, R22, 0x4, R4 ;  /* 0x00000004160e7825 */ /* 0x000fd800078e0204 */
[----:B---3--:R1:W-:Y:S01]  /*45cb0*/  @P1 STG.E desc[UR6][R14.64], R23 ;  /* 0x000000170e001986 */ /* 0x0083e2000c101906 */
        /* <DEDUP_REMOVED lines=21> */
[----:B-1----:R-:W-:Y:S02]  /*45e10*/  IMAD.WIDE R14, R250, 0x4, R4 ;  /* 0x00000004fa0e7825 */ /* 0x002fe400078e0204 */
[----:B------:R-:W3:Y:S04]  /*45e20*/  LDL.LU R250, [R1+0xd8c] ;  /* 0x000d8c0001fa7983 */ /* 0x000ee80000300800 */
[----:B------:R1:W-:Y:S02]  /*45e30*/  @P5 STG.E desc[UR6][R14.64], R252 ;  /* 0x000000fc0e005986 */ /* 0x0003e4000c101906 */
[----:B-1----:R-:W-:-:S05]  /*45e40*/  IMAD.WIDE R14, R230, 0x4, R2 ;  /* 0x00000004e60e7825 */ /* 0x002fca00078e0202 */
[----:B------:R1:W-:Y:S02]  /*45e50*/  @P6 STG.E desc[UR6][R14.64], R231 ;  /* 0x000000e70e006986 */ /* 0x0003e4000c101906 */
[----:B-1----:R-:W-:Y:S02]  /*45e60*/  IMAD.WIDE R14, R230, 0x4, R4 ;  /* 0x00000004e60e7825 */ /* 0x002fe400078e0204 */
[----:B------:R-:W4:Y:S04]  /*45e70*/  LDL.LU R230, [R1+0x127c] ;  /* 0x00127c0001e67983 */ /* 0x000f280000300800 */
[----:B------:R-:W3:Y:S04]  /*45e80*/  LDL.LU R231, [R1+0x99c] ;  /* 0x00099c0001e77983 */ /* 0x000ee80000300800 */
        /* <DEDUP_REMOVED lines=32> */
[----:B------:R-:W4:Y:S01]  /*46090*/  LDL.LU R165, [R1+0x128c] ;  /* 0x00128c0001a57983 */ /* 0x000f220000300800 */
[----:B------:R-:W-:-:S02]  /*460a0*/  @P1 LOP3.LUT R12, R12, 0x80000000, RZ, 0xfc, !PT ;  /* 0x800000000c0c1812 */ /* 0x000fc400078efcff */
[----:B------:R-:W-:Y:S01]  /*460b0*/  LOP3.LUT P1, RZ, R17, 0x400, RZ, 0xc0, !PT ;  /* 0x0000040011ff7812 */ /* 0x000fe2000782c0ff */
[----:B------:R-:W4:Y:S01]  /*460c0*/  LDL.LU R228, [R1+0xd94] ;  /* 0x000d940001e47983 */ /* 0x000f220000300800 */
        /* <DEDUP_REMOVED lines=8> */
[----:B------:R-:W-:Y:S01]  /*46150*/  LOP3.LUT P0, RZ, R17, 0x40, RZ, 0xc0, !PT ;  /* 0x0000004011ff7812 */ /* 0x000fe2000780c0ff */
[----:B---3--:R1:W-:Y:S01]  /*46160*/  @P5 STG.E desc[UR6][R14.64], R229 ;  /* 0x000000e50e005986 */ /* 0x0083e2000c101906 */
        /* <DEDUP_REMOVED lines=8> */
[----:B------:R1:W-:Y:S02]  /*461f0*/  @P0 STG.E desc[UR6][R14.64], R251 ;  /* 0x000000fb0e000986 */ /* 0x0003e4000c101906 */
[----:B-1----:R-:W-:-:S02]  /*46200*/  IMAD.WIDE R14, R230, 0x4, R2 ;  /* 0x00000004e60e7825 */ /* 0x002fc400078e0202 */
[----:B------:R-:W3:Y:S04]  /*46210*/  LDL.LU R251, [R1+0x1294] ;  /* 0x0012940001fb7983 */ /* 0x000ee80000300800 */
[----:B------:R1:W-:Y:S01]  /*46220*/  @P1 STG.E desc[UR6][R14.64], R250 ;  /* 0x000000fa0e001986 */ /* 0x0003e2000c101906 */
[----:B------:R-:W-:-:S03]  /*46230*/  LOP3.LUT P1, RZ, R11, 0x4, RZ, 0xc0, !PT ;  /* 0x000000040bff7812 */ /* 0x000fc6000782c0ff */
[----:B------:R-:W3:Y:S01]  /*46240*/  LDL.LU R167, [R1+0x5a4] ;  /* 0x0005a40001a77983 */ /* 0x000ee20000300800 */
[----:B-1----:R-:W-:-:S03]  /*46250*/  IMAD.WIDE R14, R230, 0x4, R4 ;  /* 0x00000004e60e7825 */ /* 0x002fc600078e0204 */
[----:B------:R-:W3:Y:S06]  /*46260*/  LDL.LU R250, [R1+0x1a4] ;  /* 0x0001a40001fa7983 */ /* 0x000eec0000300800 */
[----:B------:R1:W-:Y:S01]  /*46270*/  @P1 STG.E desc[UR6][R14.64], R231 ;  /* 0x000000e70e001986 */ /* 0x0003e2000c101906 */
[----:B------:R-:W-:-:S03]  /*46280*/  LOP3.LUT P1, RZ, R11, 0x2, RZ, 0xc0, !PT ;  /* 0x000000020bff7812 */ /* 0x000fc6000782c0ff */
[----:B------:R-:W3:Y:S01]  /*46290*/  LDL.LU R230, [R1+0x1298] ;  /* 0x0012980001e67983 */ /* 0x000ee20000300800 */
[----:B-1----:R-:W-:-:S03]  /*462a0*/  IMAD.WIDE R14, R252, 0x4, R2 ;  /* 0x00000004fc0e7825 */ /* 0x002fc600078e0202 */
[----:B------:R-:W3:Y:S06]  /*462b0*/  LDL.LU R231, [R1+0xd98] ;  /* 0x000d980001e77983 */ /* 0x000eec0000300800 */
[----:B--2---:R1:W-:Y:S01]  /*462c0*/  @P1 STG.E desc[UR6][R14.64], R20 ;  /* 0x000000140e001986 */ /* 0x0043e2000c101906 */
[----:B------:R-:W-:Y:S01]  /*462d0*/  LOP3.LUT P1, RZ, R11, 0x1, RZ, 0xc0, !PT ;  /* 0x000000010bff7812 */ /* 0x000fe2000782c0ff */
[----:B------:R-:W-:Y:S02]  /*462e0*/  IMAD.WIDE R10, R252, 0x4, R4 ;  /* 0x00000004fc0a7825 */ /* 0x000fe400078e0204 */
[----:B-1----:R-:W2:Y:S10]  /*462f0*/  LDL.LU R20, [R1+0x129c] ;  /* 0x00129c0001147983 */ /* 0x002eb40000300800 */
[----:B----4-:R1:W-:Y:S01]  /*46300*/  @P1 STG.E desc[UR6][R10.64], R22 ;  /* 0x000000160a001986 */ /* 0x0103e2000c101906 */
[----:B------:R-:W-:-:S03]  /*46310*/  LOP3.LUT P1, RZ, R12, 0x80000000, RZ, 0xc0, !PT ;  /* 0x800000000cff7812 */ /* 0x000fc6000782c0ff */
[----:B------:R-:W4:Y:S01]  /*46320*/  LDL.LU R252, [R1+0x5a8] ;  /* 0x0005a80001fc7983 */ /* 0x000f220000300800 */
[----:B-1----:R-:W-:-:S09]  /*46330*/  IMAD.WIDE R10, R13, 0x4, R2 ;  /* 0x000000040d0a7825 */ /* 0x002fd200078e0202 */
        /* <DEDUP_REMOVED lines=9> */
[----:B------:R1:W-:Y:S04]  /*463d0*/  @P1 STG.E desc[UR6][R10.64], R18 ;  /* 0x000000120a001986 */ /* 0x0003e8000c101906 */
[----:B-1----:R-:W2:Y:S01]  /*463e0*/  LDL.LU R18, [R1+0x1788] ;  /* 0x0017880001127983 */ /* 0x002ea20000300800 */
[----:B------:R-:W-:Y:S02]  /*463f0*/  LOP3.LUT P1, RZ, R12, 0x8000000, RZ, 0xc0, !PT ;  /* 0x080000000cff7812 */ /* 0x000fe4000782c0ff */
[----:B------:R-:W-:Y:S01]  /*46400*/  LOP3.LUT P2, RZ, R17, 0x10000, RZ, 0xc0, !PT ;  /* 0x0001000011ff7812 */ /* 0x000fe2000784c0ff */
[----:B---3--:R-:W-:Y:S01]  /*46410*/  IMAD.WIDE R10, R229, 0x4, R2 ;  /* 0x00000004e50a7825 */ /* 0x008fe200078e0202 */
[C---:B------:R-:W-:Y:S02]  /*46420*/  LOP3.LUT P3, RZ, R17.reuse, 0x20000, RZ, 0xc0, !PT ;  /* 0x0002000011ff7812 */ /* 0x040fe4000786c0ff */
[----:B------:R-:W-:-:S07]  /*46430*/  LOP3.LUT P4, RZ, R17, 0x40000, RZ, 0xc0, !PT ;  /* 0x0004000011ff7812 */ /* 0x000fce000788c0ff */
        /* <DEDUP_REMOVED lines=9> */
[----:B-1----:R-:W-:-:S05]  /*464d0*/  IMAD.WIDE R10, R230, 0x4, R2 ;  /* 0x00000004e60a7825 */ /* 0x002fca00078e0202 */
[----:B------:R1:W-:Y:S02]  /*464e0*/  @P5 STG.E desc[UR6][R10.64], R231 ;  /* 0x000000e70a005986 */ /* 0x0003e4000c101906 */
[----:B-1----:R-:W-:Y:S02]  /*464f0*/  IMAD.WIDE R10, R230, 0x4, R4 ;  /* 0x00000004e60a7825 */ /* 0x002fe400078e0204 */
[----:B------:R-:W3:Y:S04]  /*46500*/  LDL.LU R231, [R1+0x12a4] ;  /* 0x0012a40001e77983 */ /* 0x000ee80000300800 */
[----:B------:R-:W3:Y:S04]  /*46510*/  LDL.LU R230, [R1+0x1ac] ;  /* 0x0001ac0001e67983 */ /* 0x000ee80000300800 */
[----:B--2---:R1:W-:Y:S04]  /*46520*/  @P6 STG.E desc[UR6][R10.64], R18 ;  /* 0x000000120a006986 */ /* 0x0043e8000c101906 */
[----:B-1----:R-:W2:Y:S04]  /*46530*/  LDL.LU R18, [R1+0x1784] ;  /* 0x0017840001127983 */ /* 0x002ea80000300800 */
[----:B------:R-:W3:Y:S04]  /*46540*/  LDL.LU R166, [R1+0x1a8] ;  /* 0x0001a80001a67983 */ /* 0x000ee80000300800 */
[----:B------:R-:W3:Y:S04]  /*46550*/  LDL.LU R167, [R1+0xd9c] ;  /* 0x000d9c0001a77983 */ /* 0x000ee80000300800 */
[----:B------:R-:W3:Y:S01]  /*46560*/  LDL.LU R251, [R1+0x12a0] ;  /* 0x0012a00001fb7983 */ /* 0x000ee20000300800 */
[----:B------:R-:W-:-:S03]  /*46570*/  LOP3.LUT P0, RZ, R17, 0x200000, RZ, 0xc0, !PT ;  /* 0x0020000011ff7812 */ /* 0x000fc6000780c0ff */
[----:B------:R-:W3:Y:S01]  /*46580*/  LDL.LU R250, [R1+0x9ac] ;  /* 0x0009ac0001fa7983 */ /* 0x000ee20000300800 */
[----:B------:R-:W-:-:S09]  /*46590*/  IMAD.WIDE R10, R20, 0x4, R2 ;  /* 0x00000004140a7825 */ /* 0x000fd200078e0202 */
[----:B----4-:R1:W-:Y:S04]  /*465a0*/  @P0 STG.E desc[UR6][R10.64], R252 ;  /* 0x000000fc0a000986 */ /* 0x0103e8000c101906 */
[----:B-1----:R-:W4:Y:S01]  /*465b0*/  LDL.LU R252, [R1+0x5ac] ;  /* 0x0005ac0001fc7983 */ /* 0x002f220000300800 */
[----:B------:R-:W-:Y:S01]  /*465c0*/  LOP3.LUT R12, R12, 0xfff7ffff, RZ, 0xc0, !PT ;  /* 0xfff7ffff0c0c7812 */ /* 0x000fe200078ec0ff */
[----:B------:R-:W-:Y:S02]  /*465d0*/  IMAD.WIDE R10, R20, 0x4, R4 ;  /* 0x00000004140a7825 */ /* 0x000fe400078e0204 */
[----:B------:R-:W4:Y:S01]  /*465e0*/  LDL.LU R20, [R1+0x12a8] ;  /* 0x0012a80001147983 */ /* 0x000f220000300800 */
[C---:B------:R-:W-:Y:S02]  /*465f0*/  LOP3.LUT P4, RZ, R17.reuse, 0x400000, RZ, 0xc0, !PT ;  /* 0x0040000011ff7812 */ /* 0x040fe4000788c0ff */
[----:B------:R-:W-:-:S02]  /*46600*/  LOP3.LUT P5, RZ, R17, 0x800000, RZ, 0xc0, !PT ;  /* 0x0080000011ff7812 */ /* 0x000fc400078ac0ff */
[C---:B------:R-:W-:Y:S02]  /*46610*/  LOP3.LUT P6, RZ, R17.reuse, 0x1000000, RZ, 0xc0, !PT ;  /* 0x0100000011ff7812 */ /* 0x040fe400078cc0ff */
[----:B------:R-:W-:Y:S02]  /*46620*/  LOP3.LUT P0, RZ, R17, 0x2000000, RZ, 0xc0, !PT ;  /* 0x0200000011ff7812 */ /* 0x000fe4000780c0ff */
        /* <DEDUP_REMOVED lines=24> */
[----:B------:R-:W2:Y:S04]  /*467b0*/  LDL.LU R17, [R1+0xda0] ;  /* 0x000da00001117983 */ /* 0x000ea80000300800 */
        /* <DEDUP_REMOVED lines=10> */
[----:B---3--:R1:W-:Y:S04]  /*46860*/  @P4 STG.E desc[UR6][R10.64], R166 ;  /* 0x000000a60a004986 */ /* 0x0083e8000c101906 */
[----:B------:R-:W3:Y:S01]  /*46870*/  LDL.LU R229, [R1+0xda8] ;  /* 0x000da80001e57983 */ /* 0x000ee20000300800 */
[----:B-1----:R-:W-:-:S03]  /*46880*/  IMAD.WIDE R10, R251, 0x4, R2 ;  /* 0x00000004fb0a7825 */ /* 0x002fc600078e0202 */
[----:B------:R-:W3:Y:S04]  /*46890*/  LDL.LU R166, [R1+0x12b8] ;  /* 0x0012b80001a67983 */ /* 0x000ee80000300800 */
[----:B------:R1:W-:Y:S02]  /*468a0*/  @P5 STG.E desc[UR6][R10.64], R167 ;  /* 0x000000a70a005986 */ /* 0x0003e4000c101906 */
[----:B-1----:R-:W-:Y:S02]  /*468b0*/  IMAD.WIDE R10, R251, 0x4, R4 ;  /* 0x00000004fb0a7825 */ /* 0x002fe400078e0204 */
[----:B------:R-:W3:Y:S04]  /*468c0*/  LDL.LU R167, [R1+0x9b8] ;  /* 0x0009b80001a77983 */ /* 0x000ee80000300800 */
[----:B------:R1:W-:Y:S04]  /*468d0*/  @P6 STG.E desc[UR6][R10.64], R250 ;  /* 0x000000fa0a006986 */ /* 0x0003e8000c101906 */
[----:B------:R-:W3:Y:S04]  /*468e0*/  LDL.LU R251, [R1+0x5b8] ;  /* 0x0005b80001fb7983 */ /* 0x000ee80000300800 */
[----:B-1----:R-:W3:Y:S01]  /*468f0*/  LDL.LU R250, [R1+0x12bc] ;  /* 0x0012bc0001fa7983 */ /* 0x002ee20000300800 */
[----:B------:R-:W-:-:S05]  /*46900*/  IMAD.WIDE R10, R231, 0x4, R2 ;  /* 0x00000004e70a7825 */ /* 0x000fca00078e0202 */
[----:B----4-:R1:W-:Y:S02]  /*46910*/  @P0 STG.E desc[UR6][R10.64], R252 ;  /* 0x000000fc0a000986 */ /* 0x0103e4000c101906 */
[----:B-1----:R-:W-:Y:S02]  /*46920*/  IMAD.WIDE R10, R231, 0x4, R4 ;  /* 0x00000004e70a7825 */ /* 0x002fe400078e0204 */
[----:B------:R-:W4:Y:S04]  /*46930*/  LDL.LU R252, [R1+0x1b8] ;  /* 0x0001b80001fc7983 */ /* 0x000f280000300800 */
[----:B------:R1:W-:Y:S04]  /*46940*/  @P1 STG.E desc[UR6][R10.64], R230 ;  /* 0x000000e60a001986 */ /* 0x0003e8000c101906 */
[----:B------:R-:W4:Y:S04]  /*46950*/  LDL.LU R231, [R1+0xdac] ;  /* 0x000dac0001e77983 */ /* 0x000f280000300800 */
[----:B-1----:R-:W4:Y:S01]  /*46960*/  LDL.LU R230, [R1+0x12c0] ;  /* 0x0012c00001e67983 */ /* 0x002f220000300800 */
[----:B------:R-:W-:Y:S01]  /*46970*/  LOP3.LUT P1, RZ, R12, 0x4000000, RZ, 0xc0, !PT ;  /* 0x040000000cff7812 */ /* 0x000fe2000782c0ff */
[----:B------:R-:W-:Y:S01]  /*46980*/  IMAD.WIDE R10, R20, 0x4, R2 ;  /* 0x00000004140a7825 */ /* 0x000fe200078e0202 */
[----:B------:R-:W-:-:S02]  /*46990*/  LOP3.LUT P2, RZ, R18, 0x8, RZ, 0xc0, !PT ;  /* 0x0000000812ff7812 */ /* 0x000fc4000784c0ff */
[C---:B------:R-:W-:Y:S02]  /*469a0*/  LOP3.LUT P3, RZ, R18.reuse, 0x10, RZ, 0xc0, !PT ;  /* 0x0000001012ff7812 */ /* 0x040fe4000786c0ff */
[C---:B------:R-:W-:Y:S02]  /*469b0*/  LOP3.LUT P4, RZ, R18.reuse, 0x20, RZ, 0xc0, !PT ;  /* 0x0000002012ff7812 */ /* 0x040fe4000788c0ff */
[C---:B------:R-:W-:Y:S02]  /*469c0*/  LOP3.LUT P5, RZ, R18.reuse, 0x40, RZ, 0xc0, !PT ;  /* 0x0000004012ff7812 */ /* 0x040fe400078ac0ff */
[----:B------:R-:W-:-:S03]  /*469d0*/  LOP3.LUT P6, RZ, R18, 0x80, RZ, 0xc0, !PT ;  /* 0x0000008012ff7812 */ /* 0x000fc600078cc0ff */
[----:B--2---:R1:W-:Y:S02]  /*469e0*/  @P1 STG.E desc[UR6][R10.64], R17 ;  /* 0x000000110a001986 */ /* 0x0043e4000c101906 */
        /* <DEDUP_REMOVED lines=22> */
[----:B---3--:R-:W-:-:S05]  /*46b50*/  IMAD.WIDE R10, R166, 0x4, R2 ;  /* 0x00000004a60a7825 */ /* 0x008fca00078e0202 */
[----:B------:R1:W-:Y:S02]  /*46b60*/  @P2 STG.E desc[UR6][R10.64], R229 ;  /* 0x000000e50a002986 */ /* 0x0003e4000c101906 */
[----:B-1----:R-:W-:Y:S02]  /*46b70*/  IMAD.WIDE R10, R166, 0x4, R4 ;  /* 0x00000004a60a7825 */ /* 0x002fe400078e0204 */
[----:B------:R-:W3:Y:S04]  /*46b80*/  LDL.LU R166, [R1+0x5bc] ;  /* 0x0005bc0001a67983 */ /* 0x000ee80000300800 */
[----:B------:R1:W-:Y:S02]  /*46b90*/  @P3 STG.E desc[UR6][R10.64], R167 ;  /* 0x000000a70a003986 */ /* 0x0003e4000c101906 */
[----:B-1----:R-:W-:-:S02]  /*46ba0*/  IMAD.WIDE R10, R250, 0x4, R2 ;  /* 0x00000004fa0a7825 */ /* 0x002fc400078e0202 */
[----:B------:R-:W3:Y:S04]  /*46bb0*/  LDL.LU R167, [R1+0x12c4] ;  /* 0x0012c40001a77983 */ /* 0x000ee80000300800 */
[----:B------:R1:W-:Y:S02]  /*46bc0*/  @P4 STG.E desc[UR6][R10.64], R251 ;  /* 0x000000fb0a004986 */ /* 0x0003e4000c101906 */
[----:B-1----:R-:W-:Y:S02]  /*46bd0*/  IMAD.WIDE R10, R250, 0x4, R4 ;  /* 0x00000004fa0a7825 */ /* 0x002fe400078e0204 */
[----:B------:R-:W3:Y:S04]  /*46be0*/  LDL.LU R251, [R1+0x1bc] ;  /* 0x0001bc0001fb7983 */ /* 0x000ee80000300800 */
[----:B----4-:R1:W-:Y:S04]  /*46bf0*/  @P5 STG.E desc[UR6][R10.64], R252 ;  /* 0x000000fc0a005986 */ /* 0x0103e8000c101906 */
[----:B------:R-:W4:Y:S04]  /*46c00*/  LDL.LU R250, [R1+0xdb0] ;  /* 0x000db00001fa7983 */ /* 0x000f280000300800 */
[----:B-1----:R-:W4:Y:S01]  /*46c10*/  LDL.LU R252, [R1+0x12d0] ;  /* 0x0012d00001fc7983 */ /* 0x002f220000300800 */
[----:B------:R-:W-:-:S05]  /*46c20*/  IMAD.WIDE R10, R230, 0x4, R2 ;  /* 0x00000004e60a7825 */ /* 0x000fca00078e0202 */
[----:B------:R1:W-:Y:S04]  /*46c30*/  @P6 STG.E desc[UR6][R10.64], R231 ;  /* 0x000000e70a006986 */ /* 0x0003e8000c101906 */
[----:B-1----:R-:W4:Y:S01]  /*46c40*/  LDL.LU R231, [R1+0x9c0] ;  /* 0x0009c00001e77983 */ /* 0x002f220000300800 */
[----:B------:R-:W-:Y:S01]  /*46c50*/  LOP3.LUT P0, RZ, R18, 0x100, RZ, 0xc0, !PT ;  /* 0x0000010012ff7812 */ /* 0x000fe2000780c0ff */
[----:B------:R-:W-:Y:S02]  /*46c60*/  IMAD.WIDE R10, R230, 0x4, R4 ;  /* 0x00000004e60a7825 */ /* 0x000fe400078e0204 */
[----:B------:R-:W4:Y:S10]  /*46c70*/  LDL.LU R230, [R1+0x5c0] ;  /* 0x0005c00001e67983 */ /* 0x000f340000300800 */
[----:B--2---:R1:W-:Y:S04]  /*46c80*/  @P0 STG.E desc[UR6][R10.64], R20 ;  /* 0x000000140a000986 */ /* 0x0043e8000c101906 */
[----:B-1----:R-:W2:Y:S04]  /*46c90*/  LDL.LU R20, [R1+0x12d4] ;  /* 0x0012d40001147983 */ /* 0x002ea80000300800 */
        /* <DEDUP_REMOVED lines=8> */
[----:B------:R-:W2:Y:S01]  /*46d20*/  LDL.LU R164, [R1+0x12e0] ;  /* 0x0012e00001a47983 */ /* 0x000ea20000300800 */
[----:B------:R-:W-:-:S03]  /*46d30*/  LOP3.LUT P4, RZ, R18, 0x200, RZ, 0xc0, !PT ;  /* 0x0000020012ff7812 */ /* 0x000fc6000788c0ff */
[----:B------:R-:W2:Y:S01]  /*46d40*/  LDL.LU R165, [R1+0x9c8] ;  /* 0x0009c80001a57983 */ /* 0x000ea20000300800 */
[----:B------:R-:W-:-:S03]  /*46d50*/  LOP3.LUT P5, RZ, R18, 0x400, RZ, 0xc0, !PT ;  /* 0x0000040012ff7812 */ /* 0x000fc600078ac0ff */
[----:B------:R-:W2:Y:S04]  /*46d60*/  LDL.LU R228, [R1+0x5c8] ;  /* 0x0005c80001e47983 */ /* 0x000ea80000300800 */
[----:B------:R-:W2:Y:S01]  /*46d70*/  LDL.LU R229, [R1+0x12e4] ;  /* 0x0012e40001e57983 */ /* 0x000ea20000300800 */
        /* <DEDUP_REMOVED lines=10> */
[----:B------:R1:W-:Y:S02]  /*46e20*/  @P4 STG.E desc[UR6][R10.64], R166 ;  /* 0x000000a60a004986 */ /* 0x0003e4000c101906 */
[----:B-1----:R-:W-:Y:S02]  /*46e30*/  IMAD.WIDE R10, R167, 0x4, R4 ;  /* 0x00000004a70a7825 */ /* 0x002fe400078e0204 */
[----:B------:R-:W3:Y:S04]  /*46e40*/  LDL.LU R166, [R1+0x1c8] ;  /* 0x0001c80001a67983 */ /* 0x000ee80000300800 */
[----:B------:R4:W-:Y:S02]  /*46e50*/  @P5 STG.E desc[UR6][R10.64], R251 ;  /* 0x000000fb0a005986 */ /* 0x0009e4000c101906 */
[----:B----4-:R-:W-:-:S02]  /*46e60*/  IMAD.WIDE R10, R252, 0x4, R2 ;  /* 0x00000004fc0a7825 */ /* 0x010fc400078e0202 */
[----:B------:R-:W4:Y:S04]  /*46e70*/  LDL.LU R251, [R1+0x12e8] ;  /* 0x0012e80001fb7983 */ /* 0x000f280000300800 */
[----:B------:R1:W-:Y:S04]  /*46e80*/  @P6 STG.E desc[UR6][R10.64], R250 ;  /* 0x000000fa0a006986 */ /* 0x0003e8000c101906 */
[----:B------:R-:W4:Y:S01]  /*46e90*/  LDL.LU R167, [R1+0xdbc] ;  /* 0x000dbc0001a77983 */ /* 0x000f220000300800 */
[----:B-1----:R-:W-:-:S03]  /*46ea0*/  IMAD.WIDE R10, R252, 0x4, R4 ;  /* 0x00000004fc0a7825 */ /* 0x002fc600078e0204 */
[----:B------:R-:W4:Y:S04]  /*46eb0*/  LDL.LU R250, [R1+0x9cc] ;  /* 0x0009cc0001fa7983 */ /* 0x000f280000300800 */
[----:B------:R1:W-:Y:S04]  /*46ec0*/  @P0 STG.E desc[UR6][R10.64], R231 ;  /* 0x000000e70a000986 */ /* 0x0003e8000c101906 */
[----:B------:R-:W4:Y:S04]  /*46ed0*/  LDL.LU R252, [R1+0x5cc] ;  /* 0x0005cc0001fc7983 */ /* 0x000f280000300800 */
[----:B-1----:R-:W4:Y:S01]  /*46ee0*/  LDL.LU R231, [R1+0x12ec] ;  /* 0x0012ec0001e77983 */ /* 0x002f220000300800 */
[----:B------:R-:W-:-:S04]  /*46ef0*/  LOP3.LUT R12, R12, 0xffffdfff, RZ, 0xc0, !PT ;  /* 0xffffdfff0c0c7812 */ /* 0x000fc800078ec0ff */
        /* <DEDUP_REMOVED lines=17> */
[----:B--2---:R-:W-:-:S12]  /*47010*/  IMAD.WIDE R10, R20, 0x4, R2 ;  /* 0x00000004140a7825 */ /* 0x004fd800078e0202 */
[----:B------:R1:W-:Y:S02]  /*47020*/  @P1 STG.E desc[UR6][R10.64], R230 ;  /* 0x000000e60a001986 */ /* 0x0003e4000c101906 */
[----:B-1----:R-:W-:Y:S02]  /*47030*/  IMAD.WIDE R10, R20, 0x4, R4 ;  /* 0x00000004140a7825 */ /* 0x002fe400078e0204 */
[----:B------:R-:W2:Y:S04]  /*47040*/  LDL.LU R230, [R1+0xdc0] ;  /* 0x000dc00001e67983 */ /* 0x000ea80000300800 */
        /* <DEDUP_REMOVED lines=30> */
[----:B----4-:R-:W-:-:S05]  /*47230*/  IMAD.WIDE R10, R251, 0x4, R2 ;  /* 0x00000004fb0a7825 */ /* 0x010fca00078e0202 */
[----:B------:R1:W-:Y:S01]  /*47240*/  @P3 STG.E desc[UR6][R10.64], R167 ;  /* 0x000000a70a003986 */ /* 0x0003e2000c101906 */
[----:B------:R-:W-:Y:S01]  /*47250*/  LOP3.LUT P6, RZ, R18, 0x4000000, RZ, 0xc0, !PT ;  /* 0x0400000012ff7812 */ /* 0x000fe200078cc0ff */
        /* <DEDUP_REMOVED lines=8> */
[----:B------:R-:W4:Y:S04]  /*472e0*/  LDL.LU R228, [R1+0x9d0] ;  /* 0x0009d00001e47983 */ /* 0x000f280000300800 */
[----:B------:R-:W4:Y:S04]  /*472f0*/  LDL.LU R229, [R1+0x5d0] ;  /* 0x0005d00001e57983 */ /* 0x000f280000300800 */
[----:B------:R-:W4:Y:S04]  /*47300*/  LDL.LU R166, [R1+0x12f4] ;  /* 0x0012f40001a67983 */ /* 0x000f280000300800 */
[----:B------:R-:W4:Y:S01]  /*47310*/  LDL.LU R167, [R1+0x1d0] ;  /* 0x0001d00001a77983 */ /* 0x000f220000300800 */
[----:B------:R-:W-:-:S03]  /*47320*/  LOP3.LUT P0, RZ, R18, 0x8000000, RZ, 0xc0, !PT ;  /* 0x0800000012ff7812 */ /* 0x000fc6000780c0ff */
[----:B------:R-:W4:Y:S04]  /*47330*/  LDL.LU R252, [R1+0xdc4] ;  /* 0x000dc40001fc7983 */ /* 0x000f280000300800 */
[----:B------:R-:W4:Y:S04]  /*47340*/  LDL.LU R250, [R1+0x9d4] ;  /* 0x0009d40001fa7983 */ /* 0x000f280000300800 */
[----:B------:R-:W4:Y:S01]  /*47350*/  LDL.LU R251, [R1+0x5d4] ;  /* 0x0005d40001fb7983 */ /* 0x000f220000300800 */
[----:B--2---:R-:W-:-:S05]  /*47360*/  IMAD.WIDE R10, R20, 0x4, R2 ;  /* 0x00000004140a7825 */ /* 0x004fca00078e0202 */
[----:B------:R1:W-:Y:S04]  /*47370*/  @P0 STG.E desc[UR6][R10.64], R230 ;  /* 0x000000e60a000986 */ /* 0x0003e8000c101906 */
[----:B-1----:R-:W2:Y:S01]  /*47380*/  LDL.LU R230, [R1+0x12fc] ;  /* 0x0012fc0001e67983 */ /* 0x002ea20000300800 */
[----:B------:R-:W-:-:S03]  /*47390*/  IMAD.WIDE R10, R20, 0x4, R4 ;  /* 0x00000004140a7825 */ /* 0x000fc600078e0204 */
[----:B------:R-:W2:Y:S01]  /*473a0*/  LDL.LU R20, [R1+0x1d4] ;  /* 0x0001d40001147983 */ /* 0x000ea20000300800 */
[----:B------:R-:W-:-:S03]  /*473b0*/  LOP3.LUT R12, R12, 0xfffffff7, RZ, 0xc0, !PT ;  /* 0xfffffff70c0c7812 */ /* 0x000fc600078ec0ff */
[----:B------:R-:W2:Y:S01]  /*473c0*/  LDL.LU R17, [R1+0x1300] ;  /* 0x0013000001117983 */ /* 0x000ea20000300800 */
[C---:B------:R-:W-:Y:S02]  /*473d0*/  LOP3.LUT P4, RZ, R18.reuse, 0x10000000, RZ, 0xc0, !PT ;  /* 0x1000000012ff7812 */ /* 0x040fe4000788c0ff */
[C---:B------:R-:W-:Y:S02]  /*473e0*/  LOP3.LUT P5, RZ, R18.reuse, 0x20000000, RZ, 0xc0, !PT ;  /* 0x2000000012ff7812 */ /* 0x040fe400078ac0ff */
[C---:B------:R-:W-:Y:S02]  /*473f0*/  LOP3.LUT P6, RZ, R18.reuse, 0x40000000, RZ, 0xc0, !PT ;  /* 0x4000000012ff7812 */ /* 0x040fe400078cc0ff */
        /* <DEDUP_REMOVED lines=11> */
[----:B---3--:R-:W-:-:S13]  /*474b0*/  LOP3.LUT P1, RZ, R19, 0x100, RZ, 0xc0, !PT ;  /* 0x0000010013ff7812 */ /* 0x008fda000782c0ff */
        /* <DEDUP_REMOVED lines=18> */
[----:B----4-:R1:W-:Y:S10]  /*475e0*/  @P4 STG.E desc[UR6][R10.64], R228 ;  /* 0x000000e40a004986 */ /* 0x0103f4000c101906 */
[----:B------:R-:W-:-:S02]  /*475f0*/  @P1 LOP3.LUT R12, R12, 0x200, RZ, 0xfc, !PT ;  /* 0x000002000c0c1812 */ /* 0x000fc400078efcff */
[----:B------:R-:W-:Y:S01]  /*47600*/  LOP3.LUT P1, RZ, R19, 0x2, RZ, 0xc0, !PT ;  /* 0x0000000213ff7812 */ /* 0x000fe2000782c0ff */
[----:B-1----:R-:W-:Y:S01]  /*47610*/  IMAD.WIDE R10, R166, 0x4, R2 ;  /* 0x00000004a60a7825 */ /* 0x002fe200078e0202 */
[----:B------:R-:W-:Y:S01]  /*47620*/  LOP3.LUT R12, R12, 0xfffffbff, RZ, 0xc0, !PT ;  /* 0xfffffbff0c0c7812 */ /* 0x000fe200078ec0ff */
[----:B------:R-:W3:Y:S04]  /*47630*/  LDL.LU R228, [R1+0x1dc] ;  /* 0x0001dc0001e47983 */ /* 0x000ee80000300800 */
[----:B------:R1:W-:Y:S06]  /*47640*/  @P5 STG.E desc[UR6][R10.64], R229 ;  /* 0x000000e50a005986 */ /* 0x0003ec000c101906 */
[----:B------:R-:W-:-:S02]  /*47650*/  @P1 LOP3.LUT R12, R12, 0x400, RZ, 0xfc, !PT ;  /* 0x000004000c0c1812 */ /* 0x000fc400078efcff */
[----:B------:R-:W-:Y:S01]  /*47660*/  LOP3.LUT P1, RZ, R19, 0x1, RZ, 0xc0, !PT ;  /* 0x0000000113ff7812 */ /* 0x000fe2000782c0ff */
[----:B-1----:R-:W-:Y:S01]  /*47670*/  IMAD.WIDE R10, R166, 0x4, R4 ;  /* 0x00000004a60a7825 */ /* 0x002fe200078e0204 */
[----:B------:R-:W4:Y:S04]  /*47680*/  LDL.LU R229, [R1+0xdd0] ;  /* 0x000dd00001e57983 */ /* 0x000f280000300800 */
[----:B------:R1:W-:Y:S04]  /*47690*/  @P6 STG.E desc[UR6][R10.64], R167 ;  /* 0x000000a70a006986 */ /* 0x0003e8000c101906 */
[----:B------:R-:W4:Y:S01]  /*476a0*/  LDL.LU R166, [R1+0x1310] ;  /* 0x0013100001a67983 */ /* 0x000f220000300800 */
[----:B-1----:R-:W-:-:S03]  /*476b0*/  IMAD.WIDE R10, R231, 0x4, R2 ;  /* 0x00000004e70a7825 */ /* 0x002fc600078e0202 */
[----:B------:R-:W4:Y:S04]  /*476c0*/  LDL.LU R167, [R1+0x9e0] ;  /* 0x0009e00001a77983 */ /* 0x000f280000300800 */
[----:B------:R1:W-:Y:S02]  /*476d0*/  @P0 STG.E desc[UR6][R10.64], R252 ;  /* 0x000000fc0a000986 */ /* 0x0003e4000c101906 */
[----:B-1----:R-:W-:Y:S02]  /*476e0*/  IMAD.WIDE R10, R231, 0x4, R4 ;  /* 0x00000004e70a7825 */ /* 0x002fe400078e0204 */
[----:B------:R-:W4:Y:S04]  /*476f0*/  LDL.LU R252, [R1+0x5e0] ;  /* 0x0005e00001fc7983 */ /* 0x000f280000300800 */
[----:B------:R2:W-:Y:S01]  /*47700*/  @P1 STG.E desc[UR6][R10.64], R250 ;  /* 0x000000fa0a001986 */ /* 0x0005e2000c101906 */
[----:B------:R-:W-:-:S03]  /*47710*/  LOP3.LUT P1, RZ, R12, 0x400, RZ, 0xc0, !PT ;  /* 0x000004000cff7812 */ /* 0x000fc6000782c0ff */
[----:B------:R-:W4:Y:S01]  /*47720*/  LDL.LU R231, [R1+0x1314] ;  /* 0x0013140001e77983 */ /* 0x000f220000300800 */
[----:B--2---:R-:W-:-:S03]  /*47730*/  IMAD.WIDE R10, R230, 0x4, R2 ;  /* 0x00000004e60a7825 */ /* 0x004fc600078e0202 */
[----:B------:R-:W2:Y:S06]  /*47740*/  LDL.LU R250, [R1+0x177c] ;  /* 0x00177c0001fa7983 */ /* 0x000eac0000300800 */
[----:B------:R1:W-:Y:S01]  /*47750*/  @P1 STG.E desc[UR6][R10.64], R251 ;  /* 0x000000fb0a001986 */ /* 0x0003e2000c101906 */
[----:B------:R-:W-:Y:S01]  /*47760*/  LOP3.LUT P1, RZ, R12, 0x200, RZ, 0xc0, !PT ;  /* 0x000002000cff7812 */ /* 0x000fe2000782c0ff */
[----:B-1----:R-:W-:Y:S02]  /*47770*/  IMAD.WIDE R10, R230, 0x4, R4 ;  /* 0x00000004e60a7825 */ /* 0x002fe400078e0204 */
[----:B------:R-:W2:Y:S04]  /*47780*/  LDL.LU R251, [R1+0x1778] ;  /* 0x0017780001fb7983 */ /* 0x000ea80000300800 */
[----:B------:R-:W2:Y:S06]  /*47790*/  LDL.LU R230, [R1+0x1774] ;  /* 0x0017740001e67983 */ /* 0x000eac0000300800 */
[----:B------:R1:W-:Y:S04]  /*477a0*/  @P1 STG.E desc[UR6][R10.64], R20 ;  /* 0x000000140a001986 */ /* 0x0003e8000c101906 */
[----:B-1----:R-:W2:Y:S01]  /*477b0*/  LDL.LU R20, [R1+0x1770] ;  /* 0x0017700001147983 */ /* 0x002ea20000300800 */
        /* <DEDUP_REMOVED lines=27> */
[----:B---3--:R4:W-:Y:S02]  /*47970*/  @P3 STG.E desc[UR6][R10.64], R228 ;  /* 0x000000e40a003986 */ /* 0x0089e4000c101906 */
[----:B----4-:R-:W-:-:S05]  /*47980*/  IMAD.WIDE R10, R166, 0x4, R2 ;  /* 0x00000004a60a7825 */ /* 0x010fca00078e0202 */
        /* <DEDUP_REMOVED lines=8> */
[----:B------:R-:W4:Y:S04]  /*47a10*/  LDL.LU R229, [R1+0x1320] ;  /* 0x0013200001e57983 */ /* 0x000f280000300800 */
[----:B--2---:R1:W-:Y:S04]  /*47a20*/  @P0 STG.E desc[UR6][R10.64], R20 ;  /* 0x000000140a000986 */ /* 0x0043e8000c101906 */
[----:B-1----:R-:W2:Y:S04]  /*47a30*/  LDL.LU R20, [R1+0x176c] ;  /* 0x00176c0001147983 */ /* 0x002ea80000300800 */
[----:B------:R-:W4:Y:S04]  /*47a40*/  LDL.LU R252, [R1+0xdd4] ;  /* 0x000dd40001fc7983 */ /* 0x000f280000300800 */
[----:B------:R-:W4:Y:S04]  /*47a50*/  LDL.LU R0, [R1+0x9e4] ;  /* 0x0009e40001007983 */ /* 0x000f280000300800 */
[----:B------:R-:W4:Y:S04]  /*47a60*/  LDL.LU R165, [R1+0x5e4] ;  /* 0x0005e40001a57983 */ /* 0x000f280000300800 */
[----:B------:R-:W4:Y:S01]  /*47a70*/  LDL.LU R167, [R1+0x131c] ;  /* 0x00131c0001a77983 */ /* 0x000f220000300800 */
[----:B------:R-:W-:-:S03]  /*47a80*/  LOP3.LUT P0, RZ, R19, 0x8000000, RZ, 0xc0, !PT ;  /* 0x0800000013ff7812 */ /* 0x000fc6000780c0ff */
[----:B------:R-:W4:Y:S01]  /*47a90*/  LDL.LU R164, [R1+0x1e4] ;  /* 0x0001e40001a47983 */ /* 0x000f220000300800 */
[C---:B------:R-:W-:Y:S02]  /*47aa0*/  LOP3.LUT P2, RZ, R19.reuse, 0x8000, RZ, 0xc0, !PT ;  /* 0x0000800013ff7812 */ /* 0x040fe4000784c0ff */
[C---:B------:R-:W-:Y:S02]  /*47ab0*/  LOP3.LUT P5, RZ, R19.reuse, 0x80000, RZ, 0xc0, !PT ;  /* 0x0008000013ff7812 */ /* 0x040fe400078ac0ff */
[C---:B------:R-:W-:Y:S02]  /*47ac0*/  LOP3.LUT P6, RZ, R19.reuse, 0x400000, RZ, 0xc0, !PT ;  /* 0x0040000013ff7812 */ /* 0x040fe400078cc0ff */
[----:B------:R-:W-:Y:S02]  /*47ad0*/  LOP3.LUT R12, R12, 0xfffffffb, RZ, 0xc0, !PT ;  /* 0xfffffffb0c0c7812 */ /* 0x000fe400078ec0ff */
[----:B------:R-:W-:-:S07]  /*47ae0*/  LOP3.LUT P3, RZ, R19, 0x10000, RZ, 0xc0, !PT ;  /* 0x0001000013ff7812 */ /* 0x000fce000786c0ff */
[----:B------:R-:W-:-:S04]  /*47af0*/  @P5 LOP3.LUT R12, R12, 0x4, RZ, 0xfc, !PT ;  /* 0x000000040c0c5812 */ /* 0x000fc800078efcff */
[----:B------:R-:W-:Y:S02]  /*47b00*/  LOP3.LUT R12, R12, 0xfffffffe, RZ, 0xc0, !PT ;  /* 0xfffffffe0c0c7812 */ /* 0x000fe400078ec0ff */
[C---:B------:R-:W-:Y:S02]  /*47b10*/  LOP3.LUT P4, RZ, R19.reuse, 0x20000, RZ, 0xc0, !PT ;  /* 0x0002000013ff7812 */ /* 0x040fe4000788c0ff */
[----:B------:R-:W-:Y:S02]  /*47b20*/  @P6 LOP3.LUT R12, R12, 0x1, RZ, 0xfc, !PT ;  /* 0x000000010c0c6812 */ /* 0x000fe400078efcff */
[C---:B------:R-:W-:Y:S02]  /*47b30*/  LOP3.LUT P6, RZ, R19.reuse, 0x200000, RZ, 0xc0, !PT ;  /* 0x0020000013ff7812 */ /* 0x040fe400078cc0ff */
[----:B------:R-:W-:Y:S02]  /*47b40*/  LOP3.LUT R12, R12, 0xfffffffd, RZ, 0xc0, !PT ;  /* 0xfffffffd0c0c7812 */ /* 0x000fe400078ec0ff */
[----:B------:R-:W-:-:S02]  /*47b50*/  LOP3.LUT P5, RZ, R19, 0x40000, RZ, 0xc0, !PT ;  /* 0x0004000013ff7812 */ /* 0x000fc400078ac0ff */
[----:B------:R-:W-:-:S07]  /*47b60*/  LOP3.LUT P1, RZ, R19, 0x10000000, RZ, 0xc0, !PT ;  /* 0x1000000013ff7812 */ /* 0x000fce000782c0ff */
[----:B------:R-:W-:Y:S02]  /*47b70*/  @P6 LOP3.LUT R12, R12, 0x2, RZ, 0xfc, !PT ;  /* 0x000000020c0c6812 */ /* 0x000fe400078efcff */
[----:B------:R-:W-:Y:S01]  /*47b80*/  LOP3.LUT P6, RZ, R19, 0x100000, RZ, 0xc0, !PT ;  /* 0x0010000013ff7812 */ /* 0x000fe200078cc0ff */
[----:B---3--:R-:W-:Y:S01]  /*47b90*/  IMAD.WIDE R10, R231, 0x4, R2 ;  /* 0x00000004e70a7825 */ /* 0x008fe200078e0202 */
[----:B--2---:R-:W-:-:S04]  /*47ba0*/  LOP3.LUT R20, R20, 0xefffffff, RZ, 0xc0, !PT ;  /* 0xefffffff14147812 */ /* 0x004fc800078ec0ff */
[----:B------:R-:W-:Y:S02]  /*47bb0*/  @P0 LOP3.LUT R20, R20, 0x10000000, RZ, 0xfc, !PT ;  /* 0x1000000014140812 */ /* 0x000fe400078efcff */
[----:B------:R-:W-:Y:S02]  /*47bc0*/  LOP3.LUT P0, RZ, R19, 0x4000000, RZ, 0xc0, !PT ;  /* 0x0400000013ff7812 */ /* 0x000fe4000780c0ff */
[----:B------:R-:W-:Y:S01]  /*47bd0*/  LOP3.LUT R20, R20, 0xdfffffff, RZ, 0xc0, !PT ;  /* 0xdfffffff14147812 */ /* 0x000fe200078ec0ff */
[----:B----4-:R1:W-:Y:S10]  /*47be0*/  @P2 STG.E desc[UR6][R10.64], R252 ;  /* 0x000000fc0a002986 */ /* 0x0103f4000c101906 */
[----:B------:R-:W-:-:S02]  /*47bf0*/  @P0 LOP3.LUT R20, R20, 0x20000000, RZ, 0xfc, !PT ;  /* 0x2000000014140812 */ /* 0x000fc400078efcff */
[----:B------:R-:W-:Y:S01]  /*47c00*/  LOP3.LUT P0, RZ, R19, 0x2000000, RZ, 0xc0, !PT ;  /* 0x0200000013ff7812 */ /* 0x000fe2000780c0ff */
[----:B-1----:R-:W-:Y:S02]  /*47c10*/  IMAD.WIDE R10, R231, 0x4, R4 ;  /* 0x00000004e70a7825 */ /* 0x002fe400078e0204 */
[----:B------:R-:W2:Y:S01]  /*47c20*/  LDL.LU R231, [R1+0x9e8] ;  /* 0x0009e80001e77983 */ /* 0x000ea20000300800 */
[----:B------:R-:W-:-:S03]  /*47c30*/  LOP3.LUT R20, R20, 0xbfffffff, RZ, 0xc0, !PT ;  /* 0xbfffffff14147812 */ /* 0x000fc600078ec0ff */
[----:B------:R-:W3:Y:S04]  /*47c40*/  LDL.LU R252, [R1+0x5e8] ;  /* 0x0005e80001fc7983 */ /* 0x000ee80000300800 */
[----:B------:R-:W4:Y:S02]  /*47c50*/  LDL.LU R13, [R1+0x1324] ;  /* 0x00132400010d7983 */ /* 0x000f240000300800 */
[----:B------:R-:W-:Y:S02]  /*47c60*/  @P0 LOP3.LUT R20, R20, 0x40000000, RZ, 0xfc, !PT ;  /* 0x4000000014140812 */ /* 0x000fe400078efcff */
[----:B------:R-:W-:Y:S01]  /*47c70*/  LOP3.LUT P0, RZ, R19, 0x1000000, RZ, 0xc0, !PT ;  /* 0x0100000013ff7812 */ /* 0x000fe2000780c0ff */
[----:B------:R1:W-:Y:S01]  /*47c80*/  @P3 STG.E desc[UR6][R10.64], R0 ;  /* 0x000000000a003986 */ /* 0x0003e2000c101906 */
[----:B------:R-:W-:-:S03]  /*47c90*/  LOP3.LUT R20, R20, 0x7fffffff, RZ, 0xc0, !PT ;  /* 0x7fffffff14147812 */ /* 0x000fc600078ec0ff */
[----:B------:R-:W3:Y:S01]  /*47ca0*/  LDL.LU R166, [R1+0xddc] ;  /* 0x000ddc0001a67983 */ /* 0x000ee20000300800 */
[----:B------:R-:W-:-:S03]  /*47cb0*/  LOP3.LUT P2, RZ, R19, 0x20000000, RZ, 0xc0, !PT ;  /* 0x2000000013ff7812 */ /* 0x000fc6000784c0ff */
[----:B------:R-:W3:Y:S01]  /*47cc0*/  LDL.LU R18, [R1+0x1328] ;  /* 0x0013280001127983 */ /* 0x000ee20000300800 */
[----:B-1----:R-:W-:-:S03]  /*47cd0*/  IMAD.WIDE R10, R167, 0x4, R2 ;  /* 0x00000004a70a7825 */ /* 0x002fc600078e0202 */
[----:B------:R-:W-:Y:S02]  /*47ce0*/  @P0 LOP3.LUT R20, R20, 0x80000000, RZ, 0xfc, !PT ;  /* 0x8000000014140812 */ /* 0x000fe400078efcff */
[C---:B------:R-:W-:Y:S01]  /*47cf0*/  LOP3.LUT P0, RZ, R19.reuse, 0x800000, RZ, 0xc0, !PT ;  /* 0x0080000013ff7812 */ /* 0x040fe2000780c0ff */
[----:B------:R1:W-:Y:S01]  /*47d00*/  @P4 STG.E desc[UR6][R10.64], R165 ;  /* 0x000000a50a004986 */ /* 0x0003e2000c101906 */
[C---:B------:R-:W-:Y:S02]  /*47d10*/  LOP3.LUT P3, RZ, R19.reuse, 0x40000000, RZ, 0xc0, !PT ;  /* 0x4000000013ff7812 */ /* 0x040fe4000786c0ff */
[----:B------:R-:W-:Y:S02]  /*47d20*/  LOP3.LUT P4, RZ, R19, 0x80000000, RZ, 0xc0, !PT ;  /* 0x8000000013ff7812 */ /* 0x000fe4000788c0ff */
[----:B------:R-:W3:Y:S04]  /*47d30*/  LDL.LU R19, [R1+0x1e8] ;  /* 0x0001e80001137983 */ /* 0x000ee80000300800 */
[----:B-1----:R-:W3:Y:S01]  /*47d40*/  LDL.LU R165, [R1+0x9ec] ;  /* 0x0009ec0001a57983 */ /* 0x002ee20000300800 */
[----:B------:R-:W-:-:S03]  /*47d50*/  IMAD.WIDE R10, R167, 0x4, R4 ;  /* 0x00000004a70a7825 */ /* 0x000fc600078e0204 */
[----:B------:R-:W3:Y:S04]  /*47d60*/  LDL.LU R167, [R1+0x5ec] ;  /* 0x0005ec0001a77983 */ /* 0x000ee80000300800 */
[----:B------:R-:W3:Y:S04]  /*47d70*/  LDL.LU R17, [R1+0x132c] ;  /* 0x00132c0001117983 */ /* 0x000ee80000300800 */
[----:B------:R1:W-:Y:S01]  /*47d80*/  @P5 STG.E desc[UR6][R10.64], R164 ;  /* 0x000000a40a005986 */ /* 0x0003e2000c101906 */
[----:B------:R-:W-:-:S03]  /*47d90*/  LOP3.LUT P5, RZ, R12, 0x4, RZ, 0xc0, !PT ;  /* 0x000000040cff7812 */ /* 0x000fc600078ac0ff */
        /* <DEDUP_REMOVED lines=12> */
[----:B--2---:R4:W-:Y:S01]  /*47e60*/  @P6 STG.E desc[UR6][R10.64], R231 ;  /* 0x000000e70a006986 */ /* 0x0049e2000c101906 */
[----:B------:R-:W-:Y:S01]  /*47e70*/  LOP3.LUT P6, RZ, R12, 0x2, RZ, 0xc0, !PT ;  /* 0x000000020cff7812 */ /* 0x000fe200078cc0ff */
[----:B----4-:R-:W-:-:S02]  /*47e80*/  IMAD.WIDE R10, R13, 0x4, R2 ;  /* 0x000000040d0a7825 */ /* 0x010fc400078e0202 */
[----:B------:R-:W2:Y:S10]  /*47e90*/  LDL.LU R231, [R1+0x1768] ;  /* 0x0017680001e77983 */ /* 0x000eb40000300800 */
[----:B---3--:R1:W-:Y:S01]  /*47ea0*/  @P6 STG.E desc[UR6][R10.64], R252 ;  /* 0x000000fc0a006986 */ /* 0x0083e2000c101906 */
[----:B------:R-:W-:Y:S01]  /*47eb0*/  LOP3.LUT P6, RZ, R12, 0x1, RZ, 0xc0, !PT ;  /* 0x000000010cff7812 */ /* 0x000fe200078cc0ff */
[----:B------:R-:W-:-:S04]  /*47ec0*/  IMAD.WIDE R12, R13, 0x4, R4 ;  /* 0x000000040d0c7825 */ /* 0x000fc800078e0204 */
[----:B-1----:R-:W-:Y:S01]  /*47ed0*/  IMAD.WIDE R10, R18, 0x4, R2 ;  /* 0x00000004120a7825 */ /* 0x002fe200078e0202 */
[----:B------:R-:W3:Y:S07]  /*47ee0*/  LDL.LU R252, [R1+0x1764] ;  /* 0x0017640001fc7983 */ /* 0x000eee0000300800 */
[----:B------:R-:W-:Y:S04]  /*47ef0*/  @P6 STG.E desc[UR6][R12.64], R19 ;  /* 0x000000130c006986 */ /* 0x000fe8000c101906 */
[----:B------:R1:W-:Y:S04]  /*47f00*/  @P0 STG.E desc[UR6][R10.64], R166 ;  /* 0x000000a60a000986 */ /* 0x0003e8000c101906 */
[----:B-1----:R-:W4:Y:S01]  /*47f10*/  LDL.LU R166, [R1+0xde4] ;  /* 0x000de40001a67983 */ /* 0x002f220000300800 */
[----:B------:R-:W-:Y:S01]  /*47f20*/  LOP3.LUT P0, RZ, R20, 0x80000000, RZ, 0xc0, !PT ;  /* 0x8000000014ff7812 */ /* 0x000fe2000780c0ff */
[----:B------:R-:W-:-:S12]  /*47f30*/  IMAD.WIDE R10, R18, 0x4, R4 ;  /* 0x00000004120a7825 */ /* 0x000fd800078e0204 */
[----:B------:R1:W-:Y:S01]  /*47f40*/  @P0 STG.E desc[UR6][R10.64], R165 ;  /* 0x000000a50a000986 */ /* 0x0003e2000c101906 */
[C---:B------:R-:W-:Y:S01]  /*47f50*/  LOP3.LUT P0, RZ, R20.reuse, 0x40000000, RZ, 0xc0, !PT ;  /* 0x4000000014ff7812 */ /* 0x040fe2000780c0ff */
[C---:B-1----:R-:W-:Y:S02]  /*47f60*/  IMAD.WIDE R10, R17.reuse, 0x4, R2 ;  /* 0x00000004110a7825 */ /* 0x042fe400078e0202 */
[----:B------:R-:W2:Y:S10]  /*47f70*/  LDL.LU R165, [R1+0x9f4] ;  /* 0x0009f40001a57983 */ /* 0x000eb40000300800 */
[----:B------:R1:W-:Y:S04]  /*47f80*/  @P0 STG.E desc[UR6][R10.64], R167 ;  /* 0x000000a70a000986 */ /* 0x0003e8000c101906 */
[----:B-1----:R-:W3:Y:S01]  /*47f90*/  LDL.LU R167, [R1+0x133c] ;  /* 0x00133c0001a77983 */ /* 0x002ee20000300800 */
[----:B------:R-:W-:Y:S01]  /*47fa0*/  LOP3.LUT P0, RZ, R20, 0x20000000, RZ, 0xc0, !PT ;  /* 0x2000000014ff7812 */ /* 0x000fe2000780c0ff */
[----:B------:R-:W-:-:S12]  /*47fb0*/  IMAD.WIDE R10, R17, 0x4, R4 ;  /* 0x00000004110a7825 */ /* 0x000fd800078e0204 */
[----:B------:R1:W-:Y:S01]  /*47fc0*/  @P0 STG.E desc[UR6][R10.64], R14 ;  /* 0x0000000e0a000986 */ /* 0x0003e2000c101906 */
[----:B------:R-:W-:Y:S01]  /*47fd0*/  LOP3.LUT P0, RZ, R20, 0x10000000, RZ, 0xc0, !PT ;  /* 0x1000000014ff7812 */ /* 0x000fe2000780c0ff */
[----:B-1----:R-:W-:-:S12]  /*47fe0*/  IMAD.WIDE R10, R16, 0x4, R2 ;  /* 0x00000004100a7825 */ /* 0x002fd800078e0202 */
[----:B------:R1:W-:Y:S02]  /*47ff0*/  @P0 STG.E desc[UR6][R10.64], R15 ;  /* 0x0000000f0a000986 */ /* 0x0003e4000c101906 */
[----:B-1----:R-:W-:Y:S02]  /*48000*/  IMAD.WIDE R10, R16, 0x4, R4 ;  /* 0x00000004100a7825 */ /* 0x002fe400078e0204 */
[----:B------:R-:W2:Y:S04]  /*48010*/  LDL.LU R16, [R1+0x5f4] ;  /* 0x0005f40001107983 */ /* 0x000ea80000300800 */
        /* <DEDUP_REMOVED lines=9> */
[----:B------:R-:W2:Y:S04]  /*480b0*/  LDL.LU R228, [R1+0x1344] ;  /* 0x0013440001e47983 */ /* 0x000ea80000300800 */
[----:B------:R-:W2:Y:S01]  /*480c0*/  LDL.LU R229, [R1+0xe48] ;  /* 0x000e480001e57983 */ /* 0x000ea20000300800 */
[----:B------:R-:W-:-:S03]  /*480d0*/  LOP3.LUT P6, RZ, R20, 0x2, RZ, 0xc0, !PT ;  /* 0x0000000214ff7812 */ /* 0x000fc600078cc0ff */
[----:B----4-:R1:W-:Y:S04]  /*480e0*/  @P5 STG.E desc[UR6][R10.64], R166 ;  /* 0x000000a60a005986 */ /* 0x0103e8000c101906 */
[----:B-1----:R-:W4:Y:S04]  /*480f0*/  LDL.LU R166, [R1+0x1340] ;  /* 0x0013400001a67983 */ /* 0x002f280000300800 */
[----:B------:R-:W4:Y:S04]  /*48100*/  LDL.LU R15, [R1+0xde8] ;  /* 0x000de800010f7983 */ /* 0x000f280000300800 */
[----:B------:R-:W4:Y:S04]  /*48110*/  LDL.LU R23, [R1+0x9f8] ;  /* 0x0009f80001177983 */ /* 0x000f280000300800 */
[----:B------:R-:W4:Y:S04]  /*48120*/  LDL.LU R18, [R1+0x5f8] ;  /* 0x0005f80001127983 */ /* 0x000f280000300800 */
[----:B------:R-:W4:Y:S04]  /*48130*/  LDL.LU R0, [R1+0xe4c] ;  /* 0x000e4c0001007983 */ /* 0x000f280000300800 */
[----:B------:R-:W4:Y:S01]  /*48140*/  LDL.LU R17, [R1+0x1348] ;  /* 0x0013480001117983 */ /* 0x000f220000300800 */
[----:B---3--:R-:W-:-:S05]  /*48150*/  IMAD.WIDE R10, R167, 0x4, R2 ;  /* 0x00000004a70a7825 */ /* 0x008fca00078e0202 */
[----:B--2---:R1:W-:Y:S04]  /*48160*/  @P6 STG.E desc[UR6][R10.64], R165 ;  /* 0x000000a50a006986 */ /* 0x0043e8000c101906 */
[----:B-1----:R-:W2:Y:S04]  /*48170*/  LDL.LU R165, [R1+0xdec] ;  /* 0x000dec0001a57983 */ /* 0x002ea80000300800 */
[----:B------:R-:W3:Y:S04]  /*48180*/  LDL.LU R22, [R1+0x9fc] ;  /* 0x0009fc0001167983 */ /* 0x000ee80000300800 */
[----:B------:R-:W3:Y:S01]  /*48190*/  LDL.LU R164, [R1+0x134c] ;  /* 0x00134c0001a47983 */ /* 0x000ee20000300800 */
[----:B------:R-:W-:-:S02]  /*481a0*/  LOP3.LUT P1, RZ, R20, 0x10, RZ, 0xc0, !PT ;  /* 0x0000001014ff7812 */ /* 0x000fc4000782c0ff */
[C---:B------:R-:W-:Y:S02]  /*481b0*/  LOP3.LUT P0, RZ, R20.reuse, 0x4, RZ, 0xc0, !PT ;  /* 0x0000000414ff7812 */ /* 0x040fe4000780c0ff */
[----:B------:R-:W-:-:S09]  /*481c0*/  LOP3.LUT R20, R20, 0xf7ffffff, RZ, 0xc0, !PT ;  /* 0xf7ffffff14147812 */ /* 0x000fd200078ec0ff */
[----:B------:R-:W-:-:S04]  /*481d0*/  @P1 LOP3.LUT R20, R20, 0x8000000, RZ, 0xfc, !PT ;  /* 0x0800000014141812 */ /* 0x000fc800078efcff */
[C---:B------:R-:W-:Y:S02]  /*481e0*/  LOP3.LUT P3, RZ, R20.reuse, 0x80, RZ, 0xc0, !PT ;  /* 0x0000008014ff7812 */ /* 0x040fe4000786c0ff */
[C---:B------:R-:W-:Y:S02]  /*481f0*/  LOP3.LUT P1, RZ, R20.reuse, 0x8, RZ, 0xc0, !PT ;  /* 0x0000000814ff7812 */ /* 0x040fe4000782c0ff */
[C---:B------:R-:W-:Y:S02]  /*48200*/  LOP3.LUT P2, RZ, R20.reuse, 0x20, RZ, 0xc0, !PT ;  /* 0x0000002014ff7812 */ /* 0x040fe4000784c0ff */
[----:B------:R-:W-:-:S07]  /*48210*/  LOP3.LUT R20, R20, 0xfbffffff, RZ, 0xc0, !PT ;  /* 0xfbffffff14147812 */ /* 0x000fce00078ec0ff */
[----:B------:R-:W-:-:S04]  /*48220*/  @P3 LOP3.LUT R20, R20, 0x4000000, RZ, 0xfc, !PT ;  /* 0x0400000014143812 */ /* 0x000fc800078efcff */
[C---:B------:R-:W-:Y:S02]  /*48230*/  LOP3.LUT P5, RZ, R20.reuse, 0x800, RZ, 0xc0, !PT ;  /* 0x0000080014ff7812 */ /* 0x040fe400078ac0ff */
[C---:B------:R-:W-:Y:S02]  /*48240*/  LOP3.LUT P3, RZ, R20.reuse, 0x40, RZ, 0xc0, !PT ;  /* 0x0000004014ff7812 */ /* 0x040fe4000786c0ff */
[C---:B------:R-:W-:Y:S02]  /*48250*/  LOP3.LUT P4, RZ, R20.reuse, 0x100, RZ, 0xc0, !PT ;  /* 0x0000010014ff7812 */ /* 0x040fe4000788c0ff */
[----:B------:R-:W-:-:S07]  /*48260*/  LOP3.LUT R20, R20, 0xfeffffff, RZ, 0xc0, !PT ;  /* 0xfeffffff14147812 */ /* 0x000fce00078ec0ff */
[----:B------:R-:W-:-:S04]  /*48270*/  @P5 LOP3.LUT R20, R20, 0x1000000, RZ, 0xfc, !PT ;  /* 0x0100000014145812 */ /* 0x000fc800078efcff */
[C---:B------:R-:W-:Y:S02]  /*48280*/  LOP3.LUT P5, RZ, R20.reuse, 0x400, RZ, 0xc0, !PT ;  /* 0x0000040014ff7812 */ /* 0x040fe400078ac0ff */
[----:B------:R-:W-:Y:S01]  /*48290*/  LOP3.LUT R20, R20, 0xfdffffff, RZ, 0xc0, !PT ;  /* 0xfdffffff14147812 */ /* 0x000fe200078ec0ff */
[----:B------:R-:W-:Y:S02]  /*482a0*/  IMAD.WIDE R10, R167, 0x4, R4 ;  /* 0x00000004a70a7825 */ /* 0x000fe400078e0204 */
[----:B------:R-:W3:Y:S04]  /*482b0*/  LDL.LU R167, [R1+0x5fc] ;  /* 0x0005fc0001a77983 */ /* 0x000ee80000300800 */
[----:B------:R1:W-:Y:S04]  /*482c0*/  @P0 STG.E desc[UR6][R10.64], R16 ;  /* 0x000000100a000986 */ /* 0x0003e8000c101906 */
[----:B------:R-:W-:-:S04]  /*482d0*/  @P5 LOP3.LUT R20, R20, 0x2000000, RZ, 0xfc, !PT ;  /* 0x0200000014145812 */ /* 0x000fc800078efcff */
[C---:B------:R-:W-:Y:S02]  /*482e0*/  LOP3.LUT P0, RZ, R20.reuse, 0x8000, RZ, 0xc0, !PT ;  /* 0x0000800014ff7812 */ /* 0x040fe4000780c0ff */
[C---:B------:R-:W-:Y:S02]  /*482f0*/  LOP3.LUT P5, RZ, R20.reuse, 0x200, RZ, 0xc0, !PT ;  /* 0x0000020014ff7812 */ /* 0x040fe400078ac0ff */
[C---:B------:R-:W-:Y:S01]  /*48300*/  LOP3.LUT P6, RZ, R20.reuse, 0x1000, RZ, 0xc0, !PT ;  /* 0x0000100014ff7812 */ /* 0x040fe200078cc0ff */
[----:B-1----:R-:W3:Y:S01]  /*48310*/  LDL.LU R16, [R1+0xdf0] ;  /* 0x000df00001107983 */ /* 0x002ee20000300800 */
[----:B------:R-:W-:-:S07]  /*48320*/  LOP3.LUT R20, R20, 0xffbfffff, RZ, 0xc0, !PT ;  /* 0xffbfffff14147812 */ /* 0x000fce00078ec0ff */
[----:B------:R-:W-:-:S04]  /*48330*/  @P0 LOP3.LUT R20, R20, 0x400000, RZ, 0xfc, !PT ;  /* 0x0040000014140812 */ /* 0x000fc800078efcff */
[C---:B------:R-:W-:Y:S02]  /*48340*/  LOP3.LUT P0, RZ, R20.reuse, 0x4000, RZ, 0xc0, !PT ;  /* 0x0000400014ff7812 */ /* 0x040fe4000780c0ff */
[----:B------:R-:W-:-:S11]  /*48350*/  LOP3.LUT R20, R20, 0xff7fffff, RZ, 0xc0, !PT ;  /* 0xff7fffff14147812 */ /* 0x000fd600078ec0ff */
[----:B------:R-:W-:Y:S01]  /*48360*/  @P0 LOP3.LUT R20, R20, 0x800000, RZ, 0xfc, !PT ;  /* 0x0080000014140812 */ /* 0x000fe200078efcff */
[----:B----4-:R-:W-:-:S05]  /*48370*/  IMAD.WIDE R10, R166, 0x4, R2 ;  /* 0x00000004a60a7825 */ /* 0x010fca00078e0202 */
[----:B------:R1:W-:Y:S01]  /*48380*/  @P1 STG.E desc[UR6][R10.64], R229 ;  /* 0x000000e50a001986 */ /* 0x0003e2000c101906 */
[----:B------:R-:W-:-:S03]  /*48390*/  LOP3.LUT P1, RZ, R20, 0x8000000, RZ, 0xc0, !PT ;  /* 0x0800000014ff7812 */ /* 0x000fc6000782c0ff */
[----:B-1----:R-:W4:Y:S01]  /*483a0*/  LDL.LU R229, [R1+0x1350] ;  /* 0x0013500001e57983 */ /* 0x002f220000300800 */
[----:B------:R-:W-:-:S03]  /*483b0*/  IMAD.WIDE R10, R166, 0x4, R4 ;  /* 0x00000004a60a7825 */ /* 0x000fc600078e0204 */
[----:B------:R-:W4:Y:S04]  /*483c0*/  LDL.LU R14, [R1+0xa00] ;  /* 0x000a0000010e7983 */ /* 0x000f280000300800 */
[----:B------:R-:W4:Y:S04]  /*483d0*/  LDL.LU R166, [R1+0x1354] ;  /* 0x0013540001a67983 */ /* 0x000f280000300800 */
[----:B------:R1:W-:Y:S02]  /*483e0*/  @P1 STG.E desc[UR6][R10.64], R15 ;  /* 0x0000000f0a001986 */ /* 0x0003e4000c101906 */
[----:B-1----:R-:W-:-:S02]  /*483f0*/  IMAD.WIDE R10, R228, 0x4, R2 ;  /* 0x00000004e40a7825 */ /* 0x002fc400078e0202 */
[----:B------:R-:W4:Y:S04]  /*48400*/  LDL.LU R15, [R1+0x1f0] ;  /* 0x0001f000010f7983 */ /* 0x000f280000300800 */
[----:B------:R1:W-:Y:S02]  /*48410*/  @P2 STG.E desc[UR6][R10.64], R23 ;  /* 0x000000170a002986 */ /* 0x0003e4000c101906 */
[----:B-1----:R-:W-:Y:S02]  /*48420*/  IMAD.WIDE R10, R228, 0x4, R4 ;  /* 0x00000004e40a7825 */ /* 0x002fe400078e0204 */
[----:B------:R-:W4:Y:S04]  /*48430*/  LDL.LU R23, [R1+0x600] ;  /* 0x0006000001177983 */ /* 0x000f280000300800 */
[----:B------:R1:W-:Y:S01]  /*48440*/  @P3 STG.E desc[UR6][R10.64], R18 ;  /* 0x000000120a003986 */ /* 0x0003e2000c101906 */
[----:B------:R-:W-:-:S03]  /*48450*/  LOP3.LUT P3, RZ, R20, 0x4000000, RZ, 0xc0, !PT ;  /* 0x0400000014ff7812 */ /* 0x000fc6000786c0ff */
[----:B------:R-:W4:Y:S01]  /*48460*/  LDL.LU R228, [R1+0x1358] ;  /* 0x0013580001e47983 */ /* 0x000f220000300800 */
[----:B-1----:R-:W-:-:S09]  /*48470*/  IMAD.WIDE R10, R17, 0x4, R2 ;  /* 0x00000004110a7825 */ /* 0x002fd200078e0202 */
[----:B------:R1:W-:Y:S02]  /*48480*/  @P3 STG.E desc[UR6][R10.64], R0 ;  /* 0x000000000a003986 */ /* 0x0003e4000c101906 */
[----:B-1----:R-:W-:Y:S02]  /*48490*/  IMAD.WIDE R10, R17, 0x4, R4 ;  /* 0x00000004110a7825 */ /* 0x002fe400078e0204 */
[----:B------:R-:W4:Y:S04]  /*484a0*/  LDL.LU R0, [R1+0xdf4] ;  /* 0x000df40001007983 */ /* 0x000f280000300800 */
[----:B--2---:R3:W-:Y:S02]  /*484b0*/  @P4 STG.E desc[UR6][R10.64], R165 ;  /* 0x000000a50a004986 */ /* 0x0047e4000c101906 */
[----:B---3--:R-:W-:-:S02]  /*484c0*/  IMAD.WIDE R10, R164, 0x4, R2 ;  /* 0x00000004a40a7825 */ /* 0x008fc400078e0202 */
[----:B------:R-:W2:Y:S04]  /*484d0*/  LDL.LU R165, [R1+0x135c] ;  /* 0x00135c0001a57983 */ /* 0x000ea80000300800 */
[----:B------:R1:W-:Y:S04]  /*484e0*/  @P5 STG.E desc[UR6][R10.64], R22 ;  /* 0x000000160a005986 */ /* 0x0003e8000c101906 */
[----:B-1----:R-:W3:Y:S01]  /*484f0*/  LDL.LU R22, [R1+0xa04] ;  /* 0x000a040001167983 */ /* 0x002ee20000300800 */
[----:B------:R-:W-:Y:S01]  /*48500*/  LOP3.LUT P5, RZ, R20, 0x2000000, RZ, 0xc0, !PT ;  /* 0x0200000014ff7812 */ /* 0x000fe200078ac0ff */
[----:B------:R-:W-:Y:S01]  /*48510*/  IMAD.WIDE R10, R164, 0x4, R4 ;  /* 0x00000004a40a7825 */ /* 0x000fe200078e0204 */
[C---:B------:R-:W-:Y:S01]  /*48520*/  LOP3.LUT P0, RZ, R20.reuse, 0x2000, RZ, 0xc0, !PT ;  /* 0x0000200014ff7812 */ /* 0x040fe2000780c0ff */
[----:B------:R-:W2:Y:S10]  /*48530*/  LDL.LU R164, [R1+0x1f4] ;  /* 0x0001f40001a47983 */ /* 0x000eb40000300800 */
[----:B------:R1:W-:Y:S01]  /*48540*/  @P5 STG.E desc[UR6][R10.64], R167 ;  /* 0x000000a70a005986 */ /* 0x0003e2000c101906 */
[----:B------:R-:W-:-:S02]  /*48550*/  LOP3.LUT P5, RZ, R20, 0x1000000, RZ, 0xc0, !PT ;  /* 0x0100000014ff7812 */ /* 0x000fc400078ac0ff */
[----:B------:R-:W-:Y:S01]  /*48560*/  LOP3.LUT P1, RZ, R20, 0x10000, RZ, 0xc0, !PT ;  /* 0x0001000014ff7812 */ /* 0x000fe2000782c0ff */
[----:B-1----:R-:W2:Y:S01]  /*48570*/  LDL.LU R167, [R1+0x1360] ;  /* 0x0013600001a77983 */ /* 0x002ea20000300800 */
[----:B----4-:R-:W-:-:S09]  /*48580*/  IMAD.WIDE R10, R229, 0x4, R2 ;  /* 0x00000004e50a7825 */ /* 0x010fd200078e0202 */
[----:B------:R1:W-:Y:S02]  /*48590*/  @P5 STG.E desc[UR6][R10.64], R16 ;  /* 0x000000100a005986 */ /* 0x0003e4000c101906 */
[----:B-1----:R-:W-:Y:S02]  /*485a0*/  IMAD.WIDE R10, R229, 0x4, R4 ;  /* 0x00000004e50a7825 */ /* 0x002fe400078e0204 */
[----:B------:R-:W4:Y:S04]  /*485b0*/  LDL.LU R16, [R1+0x604] ;  /* 0x0006040001107983 */ /* 0x000f280000300800 */
[----:B------:R1:W-:Y:S04]  /*485c0*/  @P6 STG.E desc[UR6][R10.64], R14 ;  /* 0x0000000e0a006986 */ /* 0x0003e8000c101906 */
[----:B------:R-:W4:Y:S01]  /*485d0*/  LDL.LU R229, [R1+0xdf8] ;  /* 0x000df80001e57983 */ /* 0x000f220000300800 */
[----:B-1----:R-:W-:-:S05]  /*485e0*/  IMAD.WIDE R10, R166, 0x4, R2 ;  /* 0x00000004a60a7825 */ /* 0x002fca00078e0202 */
[----:B------:R1:W-:Y:S01]  /*485f0*/  @P0 STG.E desc[UR6][R10.64], R15 ;  /* 0x0000000f0a000986 */ /* 0x0003e2000c101906 */
[----:B------:R-:W-:Y:S01]  /*48600*/  LOP3.LUT P0, RZ, R20, 0x800000, RZ, 0xc0, !PT ;  /* 0x0080000014ff7812 */ /* 0x000fe2000780c0ff */
[----:B-1----:R-:W-:Y:S02]  /*48610*/  IMAD.WIDE R10, R166, 0x4, R4 ;  /* 0x00000004a60a7825 */ /* 0x002fe400078e0204 */
[----:B------:R-:W4:Y:S10]  /*48620*/  LDL.LU R166, [R1+0x1364] ;  /* 0x0013640001a67983 */ /* 0x000f340000300800 */
[----:B------:R1:W-:Y:S01]  /*48630*/  @P0 STG.E desc[UR6][R10.64], R23 ;  /* 0x000000170a000986 */ /* 0x0003e2000c101906 */
[----:B------:R-:W-:-:S03]  /*48640*/  LOP3.LUT P0, RZ, R20, 0x400000, RZ, 0xc0, !PT ;  /* 0x0040000014ff7812 */ /* 0x000fc6000780c0ff */
[----:B------:R-:W4:Y:S01]  /*48650*/  LDL.LU R14, [R1+0xa08] ;  /* 0x000a0800010e7983 */ /* 0x000f220000300800 */
[----:B-1----:R-:W-:-:S03]  /*48660*/  IMAD.WIDE R10, R228, 0x4, R2 ;  /* 0x00000004e40a7825 */ /* 0x002fc600078e0202 */
[----:B------:R-:W4:Y:S06]  /*48670*/  LDL.LU R23, [R1+0x1f8] ;  /* 0x0001f80001177983 */ /* 0x000f2c0000300800 */
[----:B------:R1:W-:Y:S02]  /*48680*/  @P0 STG.E desc[UR6][R10.64], R0 ;  /* 0x000000000a000986 */ /* 0x0003e4000c101906 */
[----:B-1----:R-:W-:Y:S02]  /*48690*/  IMAD.WIDE R10, R228, 0x4, R4 ;  /* 0x00000004e40a7825 */ /* 0x002fe400078e0204 */
[----:B------:R-:W4:Y:S04]  /*486a0*/  LDL.LU R228, [R1+0x1368] ;  /* 0x0013680001e47983 */ /* 0x000f280000300800 */
[----:B------:R-:W4:Y:S04]  /*486b0*/  LDL.LU R15, [R1+0x608] ;  /* 0x00060800010f7983 */ /* 0x000f280000300800 */
[----:B---3--:R1:W-:Y:S04]  /*486c0*/  @P1 STG.E desc[UR6][R10.64], R22 ;  /* 0x000000160a001986 */ /* 0x0083e8000c101906 */
[----:B-1----:R-:W3:Y:S01]  /*486d0*/  LDL.LU R22, [R1+0xdfc] ;  /* 0x000dfc0001167983 */ /* 0x002ee20000300800 */
[----:B------:R-:W-:-:S02]  /*486e0*/  LOP3.LUT P2, RZ, R20, 0x20000, RZ, 0xc0, !PT ;  /* 0x0002000014ff7812 */ /* 0x000fc4000784c0ff */
[C---:B------:R-:W-:Y:S02]  /*486f0*/  LOP3.LUT P3, RZ, R20.reuse, 0x40000, RZ, 0xc0, !PT ;  /* 0x0004000014ff7812 */ /* 0x040fe4000786c0ff */
[----:B------:R-:W-:Y:S01]  /*48700*/  LOP3.LUT P4, RZ, R20, 0x80000, RZ, 0xc0, !PT ;  /* 0x0008000014ff7812 */ /* 0x000fe2000788c0ff */
[----:B--2---:R-:W-:-:S04]  /*48710*/  IMAD.WIDE R12, R165, 0x4, R2 ;  /* 0x00000004a50c7825 */ /* 0x004fc800078e0202 */
[----:B------:R-:W-:Y:S02]  /*48720*/  IMAD.WIDE R10, R165, 0x4, R4 ;  /* 0x00000004a50a7825 */ /* 0x000fe400078e0204 */
[----:B------:R-:W2:Y:S01]  /*48730*/  LDL.LU R165, [R1+0xa0c] ;  /* 0x000a0c0001a57983 */ /* 0x000ea20000300800 */
[----:B------:R-:W-:Y:S01]  /*48740*/  LOP3.LUT P6, RZ, R9, 0x20, RZ, 0xc0, !PT ;  /* 0x0000002009ff7812 */ /* 0x000fe200078cc0ff */
[----:B------:R-:W-:Y:S02]  /*48750*/  VIADD R9, R6, 0x106 ;  /* 0x0000010606097836 */ /* 0x000fe40000000000 */
[----:B------:R1:W-:Y:S01]  /*48760*/  @P2 STG.E desc[UR6][R12.64], R164 ;  /* 0x000000a40c002986 */ /* 0x0003e2000c101906 */
[C---:B------:R-:W-:Y:S02]  /*48770*/  LOP3.LUT P5, RZ, R20.reuse, 0x100000, RZ, 0xc0, !PT ;  /* 0x0010000014ff7812 */ /* 0x040fe400078ac0ff */
[----:B------:R-:W-:Y:S01]  /*48780*/  LOP3.LUT P0, RZ, R20, 0x200000, RZ, 0xc0, !PT ;  /* 0x0020000014ff7812 */ /* 0x000fe2000780c0ff */
[----:B-1----:R-:W2:Y:S01]  /*48790*/  LDL.LU R164, [R1+0x136c] ;  /* 0x00136c0001a47983 */ /* 0x002ea20000300800 */
[----:B------:R-:W-:-:S02]  /*487a0*/  IMAD.WIDE R12, R167, 0x4, R2 ;  /* 0x00000004a70c7825 */ /* 0x000fc400078e0202 */
[----:B------:R-:W-:Y:S01]  /*487b0*/  ISETP.LT.AND P0, PT, R8, UR4, !P0 ;  /* 0x0000000408007c0c */ /* 0x000fe2000c701270 */
[----:B----4-:R1:W-:Y:S01]  /*487c0*/  @P3 STG.E desc[UR6][R10.64], R16 ;  /* 0x000000100a003986 */ /* 0x0103e2000c101906 */
[----:B------:R-:W-:Y:S01]  /*487d0*/  ISETP.GE.AND P3, PT, R9, UR8, PT ;  /* 0x0000000809007c0c */ /* 0x000fe2000bf66270 */
[----:B------:R-:W-:Y:S01]  /*487e0*/  VIADD R0, R6, 0x1e8 ;  /* 0x000001e806007836 */ /* 0x000fe20000000000 */
[----:B------:R-:W-:Y:S01]  /*487f0*/  ULDC UR8, c[0x0][0x22c] ;  /* 0x00008b0000087ab9 */ /* 0x000fe20000000800 */
[----:B------:R4:W-:Y:S04]  /*48800*/  @P4 STG.E desc[UR6][R12.64], R229 ;  /* 0x000000e50c004986 */ /* 0x0009e8000c101906 */
[----:B-1----:R-:W2:Y:S01]  /*48810*/  LDL.LU R16, [R1+0x1fc] ;  /* 0x0001fc0001107983 */ /* 0x002ea20000300800 */
[----:B------:R-:W-:Y:S01]  /*48820*/  ISETP.LT.AND P4, PT, R7, UR4, !P3 ;  /* 0x0000000407007c0c */ /* 0x000fe2000df81270 */
[----:B------:R-:W-:-:S02]  /*48830*/  IMAD.WIDE R10, R167, 0x4, R4 ;  /* 0x00000004a70a7825 */ /* 0x000fc400078e0204 */
[----:B----4-:R-:W4:Y:S04]  /*48840*/  LDL.LU R229, [R1+0x60c] ;  /* 0x00060c0001e57983 */ /* 0x010f280000300800 */
[----:B------:R-:W4:Y:S01]  /*48850*/  LDL.LU R167, [R1+0x1370] ;  /* 0x0013700001a77983 */ /* 0x000f220000300800 */
[----:B------:R-:W-:-:S03]  /*48860*/  IMAD.WIDE R12, R166, 0x4, R2 ;  /* 0x00000004a60c7825 */ /* 0x000fc600078e0202 */
[----:B------:R1:W-:Y:S04]  /*48870*/  @P5 STG.E desc[UR6][R10.64], R14 ;  /* 0x0000000e0a005986 */ /* 0x0003e8000c101906 */
[----:B------:R1:W-:Y:S02]  /*48880*/  @P6 STG.E desc[UR6][R12.64], R23 ;  /* 0x000000170c006986 */ /* 0x0003e4000c101906 */
[----:B-1----:R-:W-:Y:S02]  /*48890*/  IMAD.WIDE R10, R166, 0x4, R4 ;  /* 0x00000004a60a7825 */ /* 0x002fe400078e0204 */
[----:B------:R-:W4:Y:S04]  /*488a0*/  LDL.LU R23, [R1+0xe50] ;  /* 0x000e500001177983 */ /* 0x000f280000300800 */
[----:B------:R-:W4:Y:S01]  /*488b0*/  LDL.LU R166, [R1+0x1374] ;  /* 0x0013740001a67983 */ /* 0x000f220000300800 */
[----:B------:R-:W-:-:S03]  /*488c0*/  IMAD.WIDE R12, R228, 0x4, R2 ;  /* 0x00000004e40c7825 */ /* 0x000fc600078e0202 */
[----:B------:R1:W-:Y:S02]  /*488d0*/  @P0 STG.E desc[UR6][R10.64], R15 ;  /* 0x0000000f0a000986 */ /* 0x0003e4000c101906 */
[----:B-1----:R-:W-:Y:S02]  /*488e0*/  IMAD.WIDE R10, R228, 0x4, R4 ;  /* 0x00000004e40a7825 */ /* 0x002fe400078e0204 */
[----:B---3--:R1:W-:Y:S04]  /*488f0*/  @P4 STG.E desc[UR6][R12.64], R22 ;  /* 0x000000160c004986 */ /* 0x0083e8000c101906 */
[----:B-1----:R-:W3:Y:S04]  /*48900*/  LDL.LU R22, [R1+0x610] ;  /* 0x0006100001167983 */ /* 0x002ee80000300800 */
[----:B------:R-:W3:Y:S01]  /*48910*/  LDL.LU R228, [R1+0x210] ;  /* 0x0002100001e47983 */ /* 0x000ee20000300800 */
[----:B------:R-:W-:Y:S01]  /*48920*/  ISETP.GE.AND P1, PT, R0, UR5, PT ;  /* 0x0000000500007c0c */ /* 0x000fe2000bf26270 */
[----:B------:R-:W-:Y:S01]  /*48930*/  VIADD R0, R6, 0x1e9 ;  /* 0x000001e906007836 */ /* 0x000fe20000000000 */
[----:B------:R-:W-:-:S04]  /*48940*/  ISETP.LT.AND P3, PT, R8, UR4, !P3 ;  /* 0x0000000408007c0c */ /* 0x000fc8000df61270 */
[----:B------:R-:W-:Y:S01]  /*48950*/  ISETP.GE.AND P2, PT, R0, UR5, PT ;  /* 0x0000000500007c0c */ /* 0x000fe2000bf46270 */
[----:B------:R-:W-:-:S05]  /*48960*/  VIADD R0, R6, 0x107 ;  /* 0x0000010706007836 */ /* 0x000fca0000000000 */
[----:B------:R-:W-:Y:S01]  /*48970*/  ISETP.GE.AND P5, PT, R0, UR8, PT ;  /* 0x0000000800007c0c */ /* 0x000fe2000bfa6270 */
[----:B------:R-:W-:Y:S01]  /*48980*/  VIADD R0, R6, 0x108 ;  /* 0x0000010806007836 */ /* 0x000fe20000000000 */
[----:B------:R-:W-:Y:S02]  /*48990*/  ULDC UR8, c[0x0][0x22c] ;  /* 0x00008b0000087ab9 */ /* 0x000fe40000000800 */
[----:B------:R-:W-:Y:S02]  /*489a0*/  ISETP.LT.AND P6, PT, R7, UR4, !P5 ;  /* 0x0000000407007c0c */ /* 0x000fe4000efc1270 */
[----:B------:R-:W-:Y:S01]  /*489b0*/  ISETP.LT.AND P5, PT, R8, UR4, !P5 ;  /* 0x0000000408007c0c */ /* 0x000fe2000efa1270 */
[----:B--2---:R1:W-:Y:S01]  /*489c0*/  @P3 STG.E desc[UR6][R10.64], R165 ;  /* 0x000000a50a003986 */ /* 0x0043e2000c101906 */
[----:B------:R-:W-:Y:S01]  /*489d0*/  IMAD.WIDE R12, R164, 0x4, R2 ;  /* 0x00000004a40c7825 */ /* 0x000fe200078e0202 */
[----:B------:R-:W-:Y:S01]  /*489e0*/  ISETP.GE.AND P0, PT, R0, UR8, PT ;  /* 0x0000000800007c0c */ /* 0x000fe2000bf06270 */
[----:B------:R-:W-:-:S02]  /*489f0*/  ULDC UR8, c[0x0][0x22c] ;  /* 0x00008b0000087ab9 */ /* 0x000fc40000000800 */
[----:B------:R-:W-:Y:S01]  /*48a00*/  VIADD R0, R6, 0x109 ;  /* 0x0000010906007836 */ /* 0x000fe20000000000 */
[----:B-1----:R-:W2:Y:S01]  /*48a10*/  LDL.LU R165, [R1+0x1378] ;  /* 0x0013780001a57983 */ /* 0x002ea20000300800 */
[----:B------:R-:W-:-:S03]  /*48a20*/  IMAD.WIDE R10, R164, 0x4, R4 ;  /* 0x00000004a40a7825 */ /* 0x000fc600078e0204 */
[----:B------:R-:W2:Y:S01]  /*48a30*/  LDL.LU R15, [R1+0x200] ;  /* 0x00020000010f7983 */ /* 0x000ea20000300800 */
[----:B------:R-:W-:-:S03]  /*48a40*/  ISETP.LT.AND P4, PT, R7, UR4, !P0 ;  /* 0x0000000407007c0c */ /* 0x000fc6000c781270 */
[----:B------:R-:W2:Y:S01]  /*48a50*/  LDL.LU R164, [R1+0xe54] ;  /* 0x000e540001a47983 */ /* 0x000ea20000300800 */
[----:B------:R-:W-:Y:S02]  /*48a60*/  ISETP.GE.AND P3, PT, R0, UR8, PT ;  /* 0x0000000800007c0c */ /* 0x000fe4000bf66270 */
[----:B------:R-:W-:Y:S01]  /*48a70*/  ISETP.LT.AND P0, PT, R8, UR4, !P0 ;  /* 0x0000000408007c0c */ /* 0x000fe2000c701270 */
[----:B------:R1:W-:Y:S01]  /*48a80*/  @P6 STG.E desc[UR6][R12.64], R16 ;  /* 0x000000100c006986 */ /* 0x0003e2000c101906 */
[----:B------:R-:W-:Y:S01]  /*48a90*/  ISETP.LT.AND P6, PT, R7, UR4, !P3 ;  /* 0x0000000407007c0c */ /* 0x000fe2000dfc1270 */
[----:B------:R-:W-:Y:S01]  /*48aa0*/  VIADD R0, R6, 0x10a ;  /* 0x0000010a06007836 */ /* 0x000fe20000000000 */
[----:B------:R-:W-:Y:S01]  /*48ab0*/  ULDC UR8, c[0x0][0x22c] ;  /* 0x00008b0000087ab9 */ /* 0x000fe20000000800 */
[----:B----4-:R4:W-:Y:S01]  /*48ac0*/  @P5 STG.E desc[UR6][R10.64], R229 ;  /* 0x000000e50a005986 */ /* 0x0109e2000c101906 */
[----:B-1----:R-:W-:-:S03]  /*48ad0*/  IMAD.WIDE R12, R167, 0x4, R2 ;  /* 0x00000004a70c7825 */ /* 0x002fc600078e0202 */
[----:B----4-:R-:W4:Y:S04]  /*48ae0*/  LDL.LU R229, [R1+0x137c] ;  /* 0x00137c0001e57983 */ /* 0x010f280000300800 */
[----:B------:R-:W4:Y:S01]  /*48af0*/  LDL.LU R16, [R1+0x614] ;  /* 0x0006140001107983 */ /* 0x000f220000300800 */
[----:B------:R-:W-:-:S03]  /*48b00*/  IMAD.WIDE R10, R167, 0x4, R4 ;  /* 0x00000004a70a7825 */ /* 0x000fc600078e0204 */
[----:B------:R1:W-:Y:S04]  /*48b10*/  @P4 STG.E desc[UR6][R12.64], R23 ;  /* 0x000000170c004986 */ /* 0x0003e8000c101906 */
[----:B-1----:R-:W4:Y:S01]  /*48b20*/  LDL.LU R23, [R1+0x214] ;  /* 0x0002140001177983 */ /* 0x002f220000300800 */
[----:B------:R-:W-:-:S03]  /*48b30*/  IMAD.WIDE R12, R166, 0x4, R2 ;  /* 0x00000004a60c7825 */ /* 0x000fc600078e0202 */
[----:B------:R-:W4:Y:S04]  /*48b40*/  LDL.LU R167, [R1+0x1380] ;  /* 0x0013800001a77983 */ /* 0x000f280000300800 */
[----:B---3--:R1:W-:Y:S04]  /*48b50*/  @P0 STG.E desc[UR6][R10.64], R22 ;  /* 0x000000160a000986 */ /* 0x0083e8000c101906 */
[----:B------:R3:W-:Y:S04]  /*48b60*/  @P6 STG.E desc[UR6][R12.64], R228 ;  /* 0x000000e40c006986 */ /* 0x0007e8000c101906 */
[----:B-1----:R-:W4:Y:S04]  /*48b70*/  LDL.LU R22, [R1+0x204] ;  /* 0x0002040001167983 */ /* 0x002f280000300800 */
[----:B---3--:R-:W3:Y:S01]  /*48b80*/  LDL.LU R228, [R1+0xe58] ;  /* 0x000e580001e47983 */ /* 0x008ee20000300800 */
[----:B------:R-:W-:-:S02]  /*48b90*/  ISETP.GE.AND P5, PT, R0, UR8, PT ;  /* 0x0000000800007c0c */ /* 0x000fc4000bfa6270 */
[----:B------:R-:W-:Y:S01]  /*48ba0*/  ISETP.LT.AND P3, PT, R8, UR4, !P3 ;  /* 0x0000000408007c0c */ /* 0x000fe2000df61270 */
[----:B------:R-:W-:Y:S01]  /*48bb0*/  IMAD.WIDE R10, R166, 0x4, R4 ;  /* 0x00000004a60a7825 */ /* 0x000fe200078e0204 */
[----:B------:R-:W-:Y:S01]  /*48bc0*/  ISETP.LT.AND P4, PT, R7, UR4, !P5 ;  /* 0x0000000407007c0c */ /* 0x000fe2000ef81270 */
[----:B------:R-:W3:Y:S01]  /*48bd0*/  LDL.LU R166, [R1+0x1384] ;  /* 0x0013840001a67983 */ /* 0x000ee20000300800 */
[----:B------:R-:W-:Y:S01]  /*48be0*/  ISETP.LT.AND P5, PT, R8, UR4, !P5 ;  /* 0x0000000408007c0c */ /* 0x000fe2000efa1270 */
[----:B------:R-:W-:Y:S01]  /*48bf0*/  VIADD R0, R6, 0x10b ;  /* 0x0000010b06007836 */ /* 0x000fe20000000000 */
[----:B------:R-:W-:Y:S01]  /*48c00*/  ULDC UR8, c[0x0][0x22c] ;  /* 0x00008b0000087ab9 */ /* 0x000fe20000000800 */
[----:B------:R-:W3:Y:S03]  /*48c10*/  LDL.LU R14, [R1+0x618] ;  /* 0x00061800010e7983 */ /* 0x000ee60000300800 */
[----:B------:R-:W-:Y:S01]  /*48c20*/  ISETP.GE.AND P0, PT, R0, UR8, PT ;  /* 0x0000000800007c0c */ /* 0x000fe2000bf06270 */
[----:B------:R-:W-:Y:S01]  /*48c30*/  VIADD R0, R6, 0x10c ;  /* 0x0000010c06007836 */ /* 0x000fe20000000000 */
[----:B------:R-:W-:Y:S01]  /*48c40*/  ULDC UR8, c[0x0][0x22c] ;  /* 0x00008b0000087ab9 */ /* 0x000fe20000000800 */
[----:B--2---:R-:W-:Y:S01]  /*48c50*/  IMAD.WIDE R12, R165, 0x4, R2 ;  /* 0x00000004a50c7825 */ /* 0x004fe200078e0202 */
[----:B------:R1:W-:Y:S04]  /*48c60*/  @P3 STG.E desc[UR6][R10.64], R15 ;  /* 0x0000000f0a003986 */ /* 0x0003e8000c101906 */
[----:B------:R2:W-:Y:S01]  /*48c70*/  @P4 STG.E desc[UR6][R12.64], R164 ;  /* 0x000000a40c004986 */ /* 0x0005e2000c101906 */
[----:B------:R-:W-:-:S02]  /*48c80*/  ISETP.LT.AND P6, PT, R7, UR4, !P0 ;  /* 0x0000000407007c0c */ /* 0x000fc4000c7c1270 */
[----:B------:R-:W-:Y:S01]  /*48c90*/  ISETP.GE.AND P3, PT, R0, UR8, PT ;  /* 0x0000000800007c0c */ /* 0x000fe2000bf66270 */
[----:B-1----:R-:W-:Y:S01]  /*48ca0*/  IMAD.WIDE R10, R165, 0x4, R4 ;  /* 0x00000004a50a7825 */ /* 0x002fe200078e0204 */
[----:B--2---:R-:W2:Y:S01]  /*48cb0*/  LDL.LU R164, [R1+0x218] ;  /* 0x0002180001a47983 */ /* 0x004ea20000300800 */
[----:B------:R-:W-:Y:S02]  /*48cc0*/  ISETP.LT.AND P0, PT, R8, UR4, !P0 ;  /* 0x0000000408007c0c */ /* 0x000fe4000c701270 */
[----:B----4-:R-:W-:Y:S01]  /*48cd0*/  IMAD.WIDE R12, R229, 0x4, R2 ;  /* 0x00000004e50c7825 */ /* 0x010fe200078e0202 */
[----:B------:R-:W4:Y:S01]  /*48ce0*/  LDL.LU R165, [R1+0x1388] ;  /* 0x0013880001a57983 */ /* 0x000f220000300800 */
[----:B------:R-:W-:-:S03]  /*48cf0*/  ULDC UR8, c[0x0][0x22c] ;  /* 0x00008b0000087ab9 */ /* 0x000fc60000000800 */
[----:B------:R1:W-:Y:S04]  /*48d00*/  @P5 STG.E desc[UR6][R10.64], R16 ;  /* 0x000000100a005986 */ /* 0x0003e8000c101906 */
[----:B------:R-:W4:Y:S01]  /*48d10*/  LDL.LU R15, [R1+0x208] ;  /* 0x00020800010f7983 */ /* 0x000f220000300800 */
[----:B------:R-:W-:-:S03]  /*48d20*/  ISETP.LT.AND P4, PT, R7, UR4, !P3 ;  /* 0x0000000407007c0c */ /* 0x000fc6000df81270 */
[----:B-1----:R-:W4:Y:S01]  /*48d30*/  LDL.LU R16, [R1+0xe5c] ;  /* 0x000e5c0001107983 */ /* 0x002f220000300800 */
[----:B------:R-:W-:-:S03]  /*48d40*/  IMAD.WIDE R10, R229, 0x4, R4 ;  /* 0x00000004e50a7825 */ /* 0x000fc600078e0204 */
[----:B------:R-:W4:Y:S04]  /*48d50*/  LDL.LU R229, [R1+0x61c] ;  /* 0x00061c0001e57983 */ /* 0x000f280000300800 */
[----:B------:R1:W-:Y:S04]  /*48d60*/  @P6 STG.E desc[UR6][R12.64], R23 ;  /* 0x000000170c006986 */ /* 0x0003e8000c101906 */
[----:B-1----:R-:W4:Y:S01]  /*48d70*/  LDL.LU R23, [R1+0x138c] ;  /* 0x00138c0001177983 */ /* 0x002f220000300800 */
[----:B------:R-:W-:-:S03]  /*48d80*/  IMAD.WIDE R12, R167, 0x4, R2 ;  /* 0x00000004a70c7825 */ /* 0x000fc600078e0202 */
[----:B------:R1:W-:Y:S04]  /*48d90*/  @P0 STG.E desc[UR6][R10.64], R22 ;  /* 0x000000160a000986 */ /* 0x0003e8000c101906 */
[----:B---3--:R3:W-:Y:S04]  /*48da0*/  @P4 STG.E desc[UR6][R12.64], R228 ;  /* 0x000000e40c004986 */ /* 0x0087e8000c101906 */
[----:B-1----:R-:W4:Y:S04]  /*48db0*/  LDL.LU R22, [R1+0x21c] ;  /* 0x00021c0001167983 */ /* 0x002f280000300800 */
[----:B---3--:R-:W3:Y:S01]  /*48dc0*/  LDL.LU R228, [R1+0x20c] ;  /* 0x00020c0001e47983 */ /* 0x008ee20000300800 */
[----:B------:R-:W-:Y:S01]  /*48dd0*/  VIADD R0, R6, 0x10d ;  /* 0x0000010d06007836 */ /* 0x000fe20000000000 */
[----:B------:R-:W-:-:S04]  /*48de0*/  ISETP.LT.AND P3, PT, R8, UR4, !P3 ;  /* 0x0000000408007c0c */ /* 0x000fc8000df61270 */
[----:B------:R-:W-:Y:S01]  /*48df0*/  ISETP.GE.AND P5, PT, R0, UR8, PT ;  /* 0x0000000800007c0c */ /* 0x000fe2000bfa6270 */
[----:B------:R-:W-:Y:S01]  /*48e00*/  VIADD R0, R6, 0x10e ;  /* 0x0000010e06007836 */ /* 0x000fe20000000000 */
[----:B------:R-:W-:Y:S02]  /*48e10*/  ULDC UR8, c[0x0][0x22c] ;  /* 0x00008b0000087ab9 */ /* 0x000fe40000000800 */
[----:B------:R-:W-:Y:S02]  /*48e20*/  ISETP.LT.AND P6, PT, R7, UR4, !P5 ;  /* 0x0000000407007c0c */ /* 0x000fe4000efc1270 */
[----:B------:R-:W-:Y:S02]  /*48e30*/  ISETP.GE.AND P0, PT, R0, UR8, PT ;  /* 0x0000000800007c0c */ /* 0x000fe4000bf06270 */
[----:B------:R-:W-:Y:S01]  /*48e40*/  ISETP.LT.AND P5, PT, R8, UR4, !P5 ;  /* 0x0000000408007c0c */ /* 0x000fe2000efa1270 */
[----:B------:R-:W-:Y:S01]  /*48e50*/  IMAD.WIDE R10, R167, 0x4, R4 ;  /* 0x00000004a70a7825 */ /* 0x000fe200078e0204 */
[----:B------:R-:W-:Y:S01]  /*48e60*/  ISETP.LT.AND P4, PT, R7, UR4, !P0 ;  /* 0x0000000407007c0c */ /* 0x000fe2000c781270 */
[----:B------:R-:W3:Y:S02]  /*48e70*/  LDL.LU R167, [R1+0x1390] ;  /* 0x0013900001a77983 */ /* 0x000ee40000300800 */
[----:B------:R-:W-:Y:S01]  /*48e80*/  IMAD.WIDE R12, R166, 0x4, R2 ;  /* 0x00000004a60c7825 */ /* 0x000fe200078e0202 */
[----:B------:R-:W-:Y:S01]  /*48e90*/  ISETP.LT.AND P0, PT, R8, UR4, !P0 ;  /* 0x0000000408007c0c */ /* 0x000fe2000c701270 */
[----:B------:R1:W-:Y:S01]  /*48ea0*/  @P3 STG.E desc[UR6][R10.64], R14 ;  /* 0x0000000e0a003986 */ /* 0x0003e2000c101906 */
[----:B------:R-:W-:Y:S01]  /*48eb0*/  ULDC UR8, c[0x0][0x22c] ;  /* 0x00008b0000087ab9 */ /* 0x000fe20000000800 */
[----:B------:R-:W-:-:S02]  /*48ec0*/  VIADD R0, R6, 0x10f ;  /* 0x0000010f06007836 */ /* 0x000fc40000000000 */
[----:B--2---:R2:W-:Y:S01]  /*48ed0*/  @P6 STG.E desc[UR6][R12.64], R164 ;  /* 0x000000a40c006986 */ /* 0x0045e2000c101906 */
[----:B-1----:R-:W-:Y:S02]  /*48ee0*/  IMAD.WIDE R10, R166, 0x4, R4 ;  /* 0x00000004a60a7825 */ /* 0x002fe400078e0204 */
[----:B------:R-:W-:Y:S01]  /*48ef0*/  ISETP.GE.AND P3, PT, R0, UR8, PT ;  /* 0x0000000800007c0c */ /* 0x000fe2000bf66270 */
[----:B------:R-:W-:Y:S01]  /*48f00*/  ULDC UR8, c[0x0][0x22c] ;  /* 0x00008b0000087ab9 */ /* 0x000fe20000000800 */
[----:B--2---:R-:W2:Y:S04]  /*48f10*/  LDL.LU R164, [R1+0xe60] ;  /* 0x000e600001a47983 */ /* 0x004ea80000300800 */
[----:B------:R-:W2:Y:S01]  /*48f20*/  LDL.LU R166, [R1+0x1394] ;  /* 0x0013940001a67983 */ /* 0x000ea20000300800 */
[----:B------:R-:W-:-:S02]  /*48f30*/  ISETP.LT.AND P6, PT, R7, UR4, !P3 ;  /* 0x0000000407007c0c */ /* 0x000fc4000dfc1270 */
[----:B------:R-:W-:Y:S01]  /*48f40*/  ISETP.LT.AND P3, PT, R8, UR4, !P3 ;  /* 0x0000000408007c0c */ /* 0x000fe2000df61270 */
[C---:B----4-:R-:W-:Y:S01]  /*48f50*/  IMAD.WIDE R12, R165.reuse, 0x4, R2 ;  /* 0x00000004a50c7825 */ /* 0x050fe200078e0202 */
[----:B------:R1:W-:Y:S04]  /*48f60*/  @P5 STG.E desc[UR6][R10.64], R15 ;  /* 0x0000000f0a005986 */ /* 0x0003e8000c101906 */
[----:B------:R4:W-:Y:S01]  /*48f70*/  @P4 STG.E desc[UR6][R12.64], R16 ;  /* 0x000000100c004986 */ /* 0x0009e2000c101906 */
[----:B-1----:R-:W-:-:S03]  /*48f80*/  IMAD.WIDE R10, R165, 0x4, R4 ;  /* 0x00000004a50a7825 */ /* 0x002fc600078e0204 */
[----:B----4-:R-:W4:Y:S04]  /*48f90*/  LDL.LU R16, [R1+0xa20] ;  /* 0x000a200001107983 */ /* 0x010f280000300800 */
[----:B------:R-:W4:Y:S04]  /*48fa0*/  LDL.LU R165, [R1+0x620] ;  /* 0x0006200001a57983 */ /* 0x000f280000300800 */
[----:B------:R1:W-:Y:S04]  /*48fb0*/  @P0 STG.E desc[UR6][R10.64], R229 ;  /* 0x000000e50a000986 */ /* 0x0003e8000c101906 */
[----:B-1----:R-:W4:Y:S04]  /*48fc0*/  LDL.LU R229, [R1+0x1398] ;  /* 0x0013980001e57983 */ /* 0x002f280000300800 */
[----:B------:R-:W4:Y:S01]  /*48fd0*/  LDL.LU R15, [R1+0xa10] ;  /* 0x000a1000010f7983 */ /* 0x000f220000300800 */
[----:B------:R-:W-:-:S04]  /*48fe0*/  IMAD.WIDE R12, R23, 0x4, R2 ;  /* 0x00000004170c7825 */ /* 0x000fc800078e0202 */
[----:B------:R-:W-:Y:S02]  /*48ff0*/  IMAD.WIDE R10, R23, 0x4, R4 ;  /* 0x00000004170a7825 */ /* 0x000fe400078e0204 */
[----:B------:R-:W4:Y:S04]  /*49000*/  LDL.LU R23, [R1+0xe64] ;  /* 0x000e640001177983 */ /* 0x000f280000300800 */
[----:B------:R-:W-:Y:S04]  /*49010*/  @P6 STG.E desc[UR6][R12.64], R22 ;  /* 0x000000160c006986 */ /* 0x000fe8000c101906 */
[----:B---3--:R1:W-:Y:S04]  /*49020*/  @P3 STG.E desc[UR6][R10.64], R228 ;  /* 0x000000e40a003986 */ /* 0x0083e8000c101906 */
[----:B-1----:R-:W3:Y:S04]  /*49030*/  LDL.LU R228, [R1+0x139c] ;  /* 0x00139c0001e47983 */ /* 0x002ee80000300800 */
[----:B------:R-:W3:Y:S01]  /*49040*/  LDL.LU R22, [R1+0xa24] ;  /* 0x000a240001167983 */ /* 0x000ee20000300800 */
[----:B------:R-:W-:-:S05]  /*49050*/  VIADD R0, R6, 0x110 ;  /* 0x0000011006007836 */ /* 0x000fca0000000000 */
[----:B------:R-:W-:Y:S01]  /*49060*/  ISETP.GE.AND P5, PT, R0, UR8, PT ;  /* 0x0000000800007c0c */ /* 0x000fe2000bfa6270 */
[----:B------:R-:W-:Y:S01]  /*49070*/  VIADD R0, R6, 0x111 ;  /* 0x0000011106007836 */ /* 0x000fe20000000000 */
[----:B------:R-:W-:Y:S02]  /*49080*/  ULDC UR8, c[0x0][0x22c] ;  /* 0x00008b0000087ab9 */ /* 0x000fe40000000800 */
[C---:B------:R-:W-:Y:S02]  /*49090*/  ISETP.LT.AND P4, PT, R7.reuse, UR4, !P5 ;  /* 0x0000000407007c0c */ /* 0x040fe4000ef81270 */
[----:B------:R-:W-:Y:S02]  /*490a0*/  ISETP.GE.AND P0, PT, R0, UR8, PT ;  /* 0x0000000800007c0c */ /* 0x000fe4000bf06270 */
[----:B------:R-:W-:Y:S01]  /*490b0*/  ISETP.LT.AND P5, PT, R8, UR4, !P5 ;  /* 0x0000000408007c0c */ /* 0x000fe2000efa1270 */
[----:B------:R-:W-:Y:S01]  /*490c0*/  VIADD R0, R6, 0x112 ;  /* 0x0000011206007836 */ /* 0x000fe20000000000 */
[----:B------:R-:W-:Y:S01]  /*490d0*/  ISETP.LT.AND P6, PT, R7, UR4, !P0 ;  /* 0x0000000407007c0c */ /* 0x000fe2000c7c1270 */
[----:B------:R-:W-:Y:S01]  /*490e0*/  IMAD.WIDE R12, R167, 0x4, R2 ;  /* 0x00000004a70c7825 */ /* 0x000fe200078e0202 */
[----:B------:R-:W-:-:S02]  /*490f0*/  ULDC UR8, c[0x0][0x22c] ;  /* 0x00008b0000087ab9 */ /* 0x000fc40000000800 */
[----:B------:R-:W-:Y:S01]  /*49100*/  ISETP.GE.AND P3, PT, R0, UR8, PT ;  /* 0x0000000800007c0c */ /* 0x000fe2000bf66270 */
[----:B------:R-:W-:Y:S01]  /*49110*/  IMAD.WIDE R10, R167, 0x4, R4 ;  /* 0x00000004a70a7825 */ /* 0x000fe200078e0204 */
[C---:B------:R-:W-:Y:S01]  /*49120*/  ISETP.LT.AND P0, PT, R8.reuse, UR4, !P0 ;  /* 0x0000000408007c0c */ /* 0x040fe2000c701270 */
[----:B------:R-:W-:Y:S01]  /*49130*/  ULDC UR8, c[0x0][0x22c] ;  /* 0x00008b0000087ab9 */ /* 0x000fe20000000800 */
[----:B--2---:R1:W-:Y:S01]  /*49140*/  @P4 STG.E desc[UR6][R12.64], R164 ;  /* 0x000000a40c004986 */ /* 0x0043e2000c101906 */
[----:B------:R-:W-:Y:S02]  /*49150*/  ISETP.LT.AND P4, PT, R7, UR4, !P3 ;  /* 0x0000000407007c0c */ /* 0x000fe4000df81270 */
[----:B------:R-:W-:Y:S01]  /*49160*/  ISETP.LT.AND P3, PT, R8, UR4, !P3 ;  /* 0x0000000408007c0c */ /* 0x000fe2000df61270 */
[----:B-1----:R-:W2:Y:S01]  /*49170*/  LDL.LU R164, [R1+0x624] ;  /* 0x0006240001a47983 */ /* 0x002ea20000300800 */
[----:B------:R-:W-:-:S03]  /*49180*/  IMAD.WIDE R12, R166, 0x4, R2 ;  /* 0x00000004a60c7825 */ /* 0x000fc600078e0202 */
[----:B------:R-:W2:Y:S04]  /*49190*/  LDL.LU R167, [R1+0x13a0] ;  /* 0x0013a00001a77983 */ /* 0x000ea80000300800 */
[----:B----4-:R1:W-:Y:S04]  /*491a0*/  @P5 STG.E desc[UR6][R10.64], R16 ;  /* 0x000000100a005986 */ /* 0x0103e8000c101906 */
[----:B------:R4:W-:Y:S04]  /*491b0*/  @P6 STG.E desc[UR6][R12.64], R165 ;  /* 0x000000a50c006986 */ /* 0x0009e8000c101906 */
[----:B-1----:R-:W2:Y:S04]  /*491c0*/  LDL.LU R16, [R1+0xa14] ;  /* 0x000a140001107983 */ /* 0x002ea80000300800 */
[----:B----4-:R-:W4:Y:S01]  /*491d0*/  LDL.LU R165, [R1+0xe68] ;  /* 0x000e680001a57983 */ /* 0x010f220000300800 */
[----:B------:R-:W-:-:S03]  /*491e0*/  IMAD.WIDE R10, R166, 0x4, R4 ;  /* 0x00000004a60a7825 */ /* 0x000fc600078e0204 */
[----:B------:R-:W4:Y:S01]  /*491f0*/  LDL.LU R166, [R1+0x13a4] ;  /* 0x0013a40001a67983 */ /* 0x000f220000300800 */
[----:B------:R-:W-:-:S03]  /*49200*/  IMAD.WIDE R12, R229, 0x4, R2 ;  /* 0x00000004e50c7825 */ /* 0x000fc600078e0202 */
[----:B------:R1:W-:Y:S04]  /*49210*/  @P0 STG.E desc[UR6][R10.64], R15 ;  /* 0x0000000f0a000986 */ /* 0x0003e8000c101906 */
[----:B------:R-:W4:Y:S04]  /*49220*/  LDL.LU R14, [R1+0xa28] ;  /* 0x000a2800010e7983 */ /* 0x000f280000300800 */
[----:B------:R1:W-:Y:S02]  /*49230*/  @P4 STG.E desc[UR6][R12.64], R23 ;  /* 0x000000170c004986 */ /* 0x0003e4000c101906 */
[----:B-1----:R-:W-:-:S02]  /*49240*/  IMAD.WIDE R10, R229, 0x4, R4 ;  /* 0x00000004e50a7825 */ /* 0x002fc400078e0204 */
[----:B------:R-:W4:Y:S04]  /*49250*/  LDL.LU R23, [R1+0x628] ;  /* 0x0006280001177983 */ /* 0x000f280000300800 */
[----:B------:R-:W4:Y:S04]  /*49260*/  LDL.LU R229, [R1+0x13a8] ;  /* 0x0013a80001e57983 */ /* 0x000f280000300800 */
[----:B------:R-:W4:Y:S04]  /*49270*/  LDL.LU R15, [R1+0xa18] ;  /* 0x000a1800010f7983 */ /* 0x000f280000300800 */
[----:B---3--:R1:W-:Y:S04]  /*49280*/  @P3 STG.E desc[UR6][R10.64], R22 ;  /* 0x000000160a003986 */ /* 0x0083e8000c101906 */
[----:B-1----:R-:W3:Y:S01]  /*49290*/  LDL.LU R22, [R1+0xe6c] ;  /* 0x000e6c0001167983 */ /* 0x002ee20000300800 */
        /* <DEDUP_REMOVED lines=10> */
[----:B------:R-:W-:-:S03]  /*49340*/  ULDC UR8, c[0x0][0x22c] ;  /* 0x00008b0000087ab9 */ /* 0x000fc60000000800 */
[----:B------:R-:W-:Y:S02]  /*49350*/  IMAD.WIDE R10, R228, 0x4, R4 ;  /* 0x00000004e40a7825 */ /* 0x000fe400078e0204 */
[----:B------:R-:W3:Y:S01]  /*49360*/  LDL.LU R228, [R1+0xa2c] ;  /* 0x000a2c0001e47983 */ /* 0x000ee20000300800 */
[----:B------:R-:W-:Y:S01]  /*49370*/  ISETP.GE.AND P3, PT, R0, UR8, PT ;  /* 0x0000000800007c0c */ /* 0x000fe2000bf66270 */
[----:B------:R-:W-:Y:S01]  /*49380*/  VIADD R0, R6, 0x116 ;  /* 0x0000011606007836 */ /* 0x000fe20000000000 */
[C---:B------:R-:W-:Y:S01]  /*49390*/  ISETP.LT.AND P0, PT, R8.reuse, UR4, !P0 ;  /* 0x0000000408007c0c */ /* 0x040fe2000c701270 */
[----:B--2---:R1:W-:Y:S01]  /*493a0*/  @P6 STG.E desc[UR6][R12.64], R164 ;  /* 0x000000a40c006986 */ /* 0x0043e2000c101906 */
[----:B------:R-:W-:Y:S01]  /*493b0*/  ISETP.LT.AND P6, PT, R7, UR4, !P3 ;  /* 0x0000000407007c0c */ /* 0x000fe2000dfc1270 */
[----:B------:R-:W-:Y:S01]  /*493c0*/  ULDC UR8, c[0x0][0x22c] ;  /* 0x00008b0000087ab9 */ /* 0x000fe20000000800 */
[----:B------:R-:W-:Y:S01]  /*493d0*/  ISETP.LT.AND P3, PT, R8, UR4, !P3 ;  /* 0x0000000408007c0c */ /* 0x000fe2000df61270 */
[----:B-1----:R-:W2:Y:S01]  /*493e0*/  LDL.LU R164, [R1+0x13ac] ;  /* 0x0013ac0001a47983 */ /* 0x002ea20000300800 */
[----:B------:R-:W-:-:S03]  /*493f0*/  IMAD.WIDE R12, R167, 0x4, R2 ;  /* 0x00000004a70c7825 */ /* 0x000fc600078e0202 */
[----:B------:R1:W-:Y:S01]  /*49400*/  @P5 STG.E desc[UR6][R10.64], R16 ;  /* 0x000000100a005986 */ /* 0x0003e2000c101906 */
[----:B------:R-:W-:-:S03]  /*49410*/  ISETP.GE.AND P5, PT, R0, UR8, PT ;  /* 0x0000000800007c0c */ /* 0x000fc6000bfa6270 */
[----:B----4-:R4:W-:Y:S01]  /*49420*/  @P4 STG.E desc[UR6][R12.64], R165 ;  /* 0x000000a50c004986 */ /* 0x0109e2000c101906 */
[----:B------:R-:W-:-:S03]  /*49430*/  ISETP.LT.AND P4, PT, R7, UR4, !P5 ;  /* 0x0000000407007c0c */ /* 0x000fc6000ef81270 */
[----:B-1----:R-:W2:Y:S01]  /*49440*/  LDL.LU R16, [R1+0x62c] ;  /* 0x00062c0001107983 */ /* 0x002ea20000300800 */
[----:B------:R-:W-:Y:S01]  /*49450*/  IMAD.WIDE R10, R167, 0x4, R4 ;  /* 0x00000004a70a7825 */ /* 0x000fe200078e0204 */
[----:B------:R-:W-:Y:S02]  /*49460*/  ULDC UR8, c[0x0][0x22c] ;  /* 0x00008b0000087ab9 */ /* 0x000fe40000000800 */
[----:B----4-:R-:W4:Y:S01]  /*49470*/  LDL.LU R165, [R1+0xa1c] ;  /* 0x000a1c0001a57983 */ /* 0x010f220000300800 */
[----:B------:R-:W-:-:S03]  /*49480*/  IMAD.WIDE R12, R166, 0x4, R2 ;  /* 0x00000004a60c7825 */ /* 0x000fc600078e0202 */
[----:B------:R-:W4:Y:S04]  /*49490*/  LDL.LU R167, [R1+0x13b0] ;  /* 0x0013b00001a77983 */ /* 0x000f280000300800 */
[----:B------:R1:W-:Y:S04]  /*494a0*/  @P0 STG.E desc[UR6][R10.64], R14 ;  /* 0x0000000e0a000986 */ /* 0x0003e8000c101906 */
[----:B------:R1:W-:Y:S02]  /*494b0*/  @P6 STG.E desc[UR6][R12.64], R23 ;  /* 0x000000170c006986 */ /* 0x0003e4000c101906 */
[----:B-1----:R-:W-:-:S05]  /*494c0*/  IMAD.WIDE R10, R166, 0x4, R4 ;  /* 0x00000004a60a7825 */ /* 0x002fca00078e0204 */
[----:B------:R1:W-:Y:S01]  /*494d0*/  @P3 STG.E desc[UR6][R10.64], R15 ;  /* 0x0000000f0a003986 */ /* 0x0003e2000c101906 */
[----:B------:R-:W-:-:S03]  /*494e0*/  IMAD.WIDE R12, R229, 0x4, R2 ;  /* 0x00000004e50c7825 */ /* 0x000fc600078e0202 */
[----:B------:R-:W4:Y:S04]  /*494f0*/  LDL.LU R23, [R1+0xe70] ;  /* 0x000e700001177983 */ /* 0x000f280000300800 */
[----:B------:R-:W4:Y:S01]  /*49500*/  LDL.LU R166, [R1+0x13b4] ;  /* 0x0013b40001a67983 */ /* 0x000f220000300800 */
[----:B-1----:R-:W-:-:S03]  /*49510*/  IMAD.WIDE R10, R229, 0x4, R4 ;  /* 0x00000004e50a7825 */ /* 0x002fc600078e0204 */
[----:B---3--:R1:W-:Y:S04]  /*49520*/  @P4 STG.E desc[UR6][R12.64], R22 ;  /* 0x000000160c004986 */ /* 0x0083e8000c101906 */
[----:B-1----:R-:W3:Y:S04]  /*49530*/  LDL.LU R22, [R1+0xa30] ;  /* 0x000a300001167983 */ /* 0x002ee80000300800 */
[----:B------:R-:W3:Y:S01]  /*49540*/  LDL.LU R229, [R1+0x220] ;  /* 0x0002200001e57983 */ /* 0x000ee20000300800 */
[----:B------:R-:W-:Y:S01]  /*49550*/  VIADD R0, R6, 0x117 ;  /* 0x0000011706007836 */ /* 0x000fe20000000000 */
[----:B------:R-:W-:-:S04]  /*49560*/  ISETP.LT.AND P5, PT, R8, UR4, !P5 ;  /* 0x0000000408007c0c */ /* 0x000fc8000efa1270 */
[----:B------:R-:W-:Y:S01]  /*49570*/  ISETP.GE.AND P0, PT, R0, UR8, PT ;  /* 0x0000000800007c0c */ /* 0x000fe2000bf06270 */
[----:B------:R-:W-:Y:S01]  /*49580*/  VIADD R0, R6, 0x118 ;  /* 0x0000011806007836 */ /* 0x000fe20000000000 */
[----:B------:R-:W-:Y:S02]  /*49590*/  ULDC UR8, c[0x0][0x22c] ;  /* 0x00008b0000087ab9 */ /* 0x000fe40000000800 */
[----:B------:R-:W-:Y:S02]  /*495a0*/  ISETP.LT.AND P6, PT, R7, UR4, !P0 ;  /* 0x0000000407007c0c */ /* 0x000fe4000c7c1270 */
[----:B------:R-:W-:-:S03]  /*495b0*/  ISETP.LT.AND P0, PT, R8, UR4, !P0 ;  /* 0x0000000408007c0c */ /* 0x000fc6000c701270 */
[----:B------:R1:W-:Y:S01]  /*495c0*/  @P5 STG.E desc[UR6][R10.64], R228 ;  /* 0x000000e40a005986 */ /* 0x0003e2000c101906 */
[----:B------:R-:W-:Y:S01]  /*495d0*/  ISETP.GE.AND P3, PT, R0, UR8, PT ;  /* 0x0000000800007c0c */ /* 0x000fe2000bf66270 */
[----:B------:R-:W-:Y:S01]  /*495e0*/  VIADD R0, R6, 0x119 ;  /* 0x0000011906007836 */ /* 0x000fe20000000000 */
[----:B------:R-:W-:Y:S01]  /*495f0*/  ULDC UR8, c[0x0][0x22c] ;  /* 0x00008b0000087ab9 */ /* 0x000fe20000000800 */
[C---:B--2---:R-:W-:Y:S01]  /*49600*/  IMAD.WIDE R12, R164.reuse, 0x4, R2 ;  /* 0x00000004a40c7825 */ /* 0x044fe200078e0202 */
[----:B-1----:R-:W2:Y:S03]  /*49610*/  LDL.LU R228, [R1+0x13b8] ;  /* 0x0013b80001e47983 */ /* 0x002ea60000300800 */
[----:B------:R-:W-:Y:S01]  /*49620*/  IMAD.WIDE R10, R164, 0x4, R4 ;  /* 0x00000004a40a7825 */ /* 0x000fe200078e0204 */
[----:B------:R-:W2:Y:S01]  /*49630*/  LDL.LU R15, [R1+0x630] ;  /* 0x00063000010f7983 */ /* 0x000ea20000300800 */
[----:B------:R-:W-:-:S03]  /*49640*/  ISETP.LT.AND P4, PT, R7, UR4, !P3 ;  /* 0x0000000407007c0c */ /* 0x000fc6000df81270 */
[----:B------:R-:W2:Y:S01]  /*49650*/  LDL.LU R164, [R1+0xe74] ;  /* 0x000e740001a47983 */ /* 0x000ea20000300800 */
[----:B------:R-:W-:Y:S02]  /*49660*/  ISETP.GE.AND P5, PT, R0, UR8, PT ;  /* 0x0000000800007c0c */ /* 0x000fe4000bfa6270 */
[----:B------:R-:W-:Y:S01]  /*49670*/  ISETP.LT.AND P3, PT, R8, UR4, !P3 ;  /* 0x0000000408007c0c */ /* 0x000fe2000df61270 */
[----:B------:R-:W-:Y:S01]  /*49680*/  @P6 STG.E desc[UR6][R12.64], R16 ;  /* 0x000000100c006986 */ /* 0x000fe2000c101906 */
[----:B------:R-:W-:Y:S01]  /*49690*/  VIADD R0, R6, 0x11a ;  /* 0x0000011a06007836 */ /* 0x000fe20000000000 */
[----:B------:R-:W-:Y:S02]  /*496a0*/  ULDC UR8, c[0x0][0x22c] ;  /* 0x00008b0000087ab9 */ /* 0x000fe40000000800 */
[----:B----4-:R1:W-:Y:S01]  /*496b0*/  @P0 STG.E desc[UR6][R10.64], R165 ;  /* 0x000000a50a000986 */ /* 0x0103e2000c101906 */
[----:B------:R-:W-:-:S03]  /*496c0*/  ISETP.LT.AND P6, PT, R7, UR4, !P5 ;  /* 0x0000000407007c0c */ /* 0x000fc6000efc1270 */
[----:B-1----:R-:W4:Y:S04]  /*496d0*/  LDL.LU R165, [R1+0x13bc] ;  /* 0x0013bc0001a57983 */ /* 0x002f280000300800 */
[----:B------:R-:W4:Y:S01]  /*496e0*/  LDL.LU R16, [R1+0xa34] ;  /* 0x000a340001107983 */ /* 0x000f220000300800 */
[----:B------:R-:W-:-:S04]  /*496f0*/  IMAD.WIDE R12, R167, 0x4, R2 ;  /* 0x00000004a70c7825 */ /* 0x000fc800078e0202 */
[----:B------:R-:W-:Y:S01]  /*49700*/  IMAD.WIDE R10, R167, 0x4, R4 ;  /* 0x00000004a70a7825 */ /* 0x000fe200078e0204 */
        /* <DEDUP_REMOVED lines=16> */
[----:B------:R-:W3:Y:S01]  /*49810*/  LDL.LU R14, [R1+0xa38] ;  /* 0x000a3800010e7983 */ /* 0x000ee20000300800 */
[----:B--2---:R-:W-:Y:S02]  /*49820*/  IMAD.WIDE R12, R228, 0x4, R2 ;  /* 0x00000004e40c7825 */ /* 0x004fe400078e0202 */
[----:B------:R-:W-:Y:S01]  /*49830*/  ISETP.GE.AND P3, PT, R0, UR8, PT ;  /* 0x0000000800007c0c */ /* 0x000fe2000bf66270 */
[----:B------:R-:W-:-:S02]  /*49840*/  ULDC UR8, c[0x0][0x22c] ;  /* 0x00008b0000087ab9 */ /* 0x000fc40000000800 */
[----:B------:R1:W-:Y:S01]  /*49850*/  @P5 STG.E desc[UR6][R10.64], R15 ;  /* 0x0000000f0a005986 */ /* 0x0003e2000c101906 */
[----:B------:R-:W-:-:S03]  /*49860*/  VIADD R0, R6, 0x11c ;  /* 0x0000011c06007836 */ /* 0x000fc60000000000 */
[----:B------:R2:W-:Y:S01]  /*49870*/  @P4 STG.E desc[UR6][R12.64], R164 ;  /* 0x000000a40c004986 */ /* 0x0005e2000c101906 */
[----:B------:R-:W-:Y:S02]  /*49880*/  ISETP.LT.AND P6, PT, R7, UR4, !P3 ;  /* 0x0000000407007c0c */ /* 0x000fe4000dfc1270 */
        /* <DEDUP_REMOVED lines=36> */
[----:B--2---:R2:W-:Y:S03]  /*49ad0*/  @P6 STG.E desc[UR6][R12.64], R164 ;  /* 0x000000a40c006986 */ /* 0x0045e6000c101906 */
[----:B------:R-:W-:Y:S01]  /*49ae0*/  ISETP.GE.AND P5, PT, R0, UR8, PT ;  /* 0x0000000800007c0c */ /* 0x000fe2000bfa6270 */
[----:B-1----:R-:W-:Y:S01]  /*49af0*/  IMAD.WIDE R10, R166, 0x4, R4 ;  /* 0x00000004a60a7825 */ /* 0x002fe200078e0204 */
[----:B--2---:R-:W2:Y:S03]  /*49b00*/  LDL.LU R164, [R1+0xe80] ;  /* 0x000e800001a47983 */ /* 0x004ea60000300800 */
[----:B----4-:R-:W-:Y:S01]  /*49b10*/  IMAD.WIDE R12, R228, 0x4, R2 ;  /* 0x00000004e40c7825 */ /* 0x010fe200078e0202 */
[----:B------:R-:W4:Y:S01]  /*49b20*/  LDL.LU R166, [R1+0x13d4] ;  /* 0x0013d40001a67983 */ /* 0x000f220000300800 */
[----:B------:R-:W-:Y:S01]  /*49b30*/  ISETP.LT.AND P6, PT, R7, UR4, !P5 ;  /* 0x0000000407007c0c */ /* 0x000fe2000efc1270 */
[----:B------:R-:W-:-:S02]  /*49b40*/  ULDC UR8, c[0x0][0x22c] ;  /* 0x00008b0000087ab9 */ /* 0x000fc40000000800 */
[----:B------:R1:W-:Y:S01]  /*49b50*/  @P0 STG.E desc[UR6][R10.64], R15 ;  /* 0x0000000f0a000986 */ /* 0x0003e2000c101906 */
[----:B------:R-:W-:-:S03]  /*49b60*/  ISETP.LT.AND P5, PT, R8, UR4, !P5 ;  /* 0x0000000408007c0c */ /* 0x000fc6000efa1270 */
[----:B------:R1:W-:Y:S02]  /*49b70*/  @P4 STG.E desc[UR6][R12.64], R16 ;  /* 0x000000100c004986 */ /* 0x0003e4000c101906 */
[----:B-1----:R-:W-:Y:S02]  /*49b80*/  IMAD.WIDE R10, R228, 0x4, R4 ;  /* 0x00000004e40a7825 */ /* 0x002fe400078e0204 */
[----:B------:R-:W4:Y:S04]  /*49b90*/  LDL.LU R16, [R1+0x640] ;  /* 0x0006400001107983 */ /* 0x000f280000300800 */
[----:B------:R-:W4:Y:S04]  /*49ba0*/  LDL.LU R228, [R1+0x240] ;  /* 0x0002400001e47983 */ /* 0x000f280000300800 */
[----:B------:R1:W-:Y:S01]  /*49bb0*/  @P3 STG.E desc[UR6][R10.64], R165 ;  /* 0x000000a50a003986 */ /* 0x0003e2000c101906 */
[----:B------:R-:W-:-:S03]  /*49bc0*/  IMAD.WIDE R12, R23, 0x4, R2 ;  /* 0x00000004170c7825 */ /* 0x000fc600078e0202 */
[----:B-1----:R-:W4:Y:S01]  /*49bd0*/  LDL.LU R165, [R1+0x13d8] ;  /* 0x0013d80001a57983 */ /* 0x002f220000300800 */
[----:B------:R-:W-:-:S03]  /*49be0*/  IMAD.WIDE R10, R23, 0x4, R4 ;  /* 0x00000004170a7825 */ /* 0x000fc600078e0204 */
[----:B------:R-:W4:Y:S04]  /*49bf0*/  LDL.LU R15, [R1+0x230] ;  /* 0x00023000010f7983 */ /* 0x000f280000300800 */
        /* <DEDUP_REMOVED lines=18> */
[----:B------:R-:W-:Y:S01]  /*49d20*/  ISETP.LT.AND P3, PT, R8, UR4, !P3 ;  /* 0x0000000408007c0c */ /* 0x000fe2000df61270 */
[----:B--2---:R1:W-:Y:S01]  /*49d30*/  @P4 STG.E desc[UR6][R12.64], R164 ;  /* 0x000000a40c004986 */ /* 0x0043e2000c101906 */
[----:B------:R-:W-:Y:S01]  /*49d40*/  ISETP.LT.AND P4, PT, R7, UR4, !P5 ;  /* 0x0000000407007c0c */ /* 0x000fe2000ef81270 */
[----:B------:R-:W-:Y:S01]  /*49d50*/  VIADD R0, R6, 0x123 ;  /* 0x0000012306007836 */ /* 0x000fe20000000000 */
[----:B------:R-:W-:Y:S01]  /*49d60*/  ISETP.LT.AND P5, PT, R8, UR4, !P5 ;  /* 0x0000000408007c0c */ /* 0x000fe2000efa1270 */
[----:B------:R-:W-:Y:S01]  /*49d70*/  ULDC UR8, c[0x0][0x22c] ;  /* 0x00008b0000087ab9 */ /* 0x000fe20000000800 */
[----:B-1----:R-:W2:Y:S04]  /*49d80*/  LDL.LU R164, [R1+0x244] ;  /* 0x0002440001a47983 */ /* 0x002ea80000300800 */
[----:B------:R-:W2:Y:S01]  /*49d90*/  LDL.LU R167, [R1+0x13e0] ;  /* 0x0013e00001a77983 */ /* 0x000ea20000300800 */
[----:B----4-:R-:W-:-:S03]  /*49da0*/  IMAD.WIDE R12, R166, 0x4, R2 ;  /* 0x00000004a60c7825 */ /* 0x010fc600078e0202 */
[----:B------:R1:W-:Y:S04]  /*49db0*/  @P0 STG.E desc[UR6][R10.64], R16 ;  /* 0x000000100a000986 */ /* 0x0003e8000c101906 */
[----:B------:R4:W-:Y:S04]  /*49dc0*/  @P6 STG.E desc[UR6][R12.64], R228 ;  /* 0x000000e40c006986 */ /* 0x0009e8000c101906 */
[----:B-1----:R-:W2:Y:S04]  /*49dd0*/  LDL.LU R16, [R1+0x234] ;  /* 0x0002340001107983 */ /* 0x002ea80000300800 */
[----:B----4-:R-:W4:Y:S01]  /*49de0*/  LDL.LU R228, [R1+0xe88] ;  /* 0x000e880001e47983 */ /* 0x010f220000300800 */
[----:B------:R-:W-:-:S03]  /*49df0*/  IMAD.WIDE R10, R166, 0x4, R4 ;  /* 0x00000004a60a7825 */ /* 0x000fc600078e0204 */
[----:B------:R-:W4:Y:S01]  /*49e00*/  LDL.LU R166, [R1+0x13e4] ;  /* 0x0013e40001a67983 */ /* 0x000f220000300800 */
[----:B------:R-:W-:-:S03]  /*49e10*/  IMAD.WIDE R12, R165, 0x4, R2 ;  /* 0x00000004a50c7825 */ /* 0x000fc600078e0202 */
[----:B------:R1:W-:Y:S04]  /*49e20*/  @P3 STG.E desc[UR6][R10.64], R15 ;  /* 0x0000000f0a003986 */ /* 0x0003e8000c101906 */
[----:B------:R1:W-:Y:S04]  /*49e30*/  @P4 STG.E desc[UR6][R12.64], R23 ;  /* 0x000000170c004986 */ /* 0x0003e8000c101906 */
[----:B------:R-:W4:Y:S01]  /*49e40*/  LDL.LU R14, [R1+0x648] ;  /* 0x00064800010e7983 */ /* 0x000f220000300800 */
[----:B-1----:R-:W-:-:S03]  /*49e50*/  IMAD.WIDE R10, R165, 0x4, R4 ;  /* 0x00000004a50a7825 */ /* 0x002fc600078e0204 */
[----:B------:R-:W4:Y:S04]  /*49e60*/  LDL.LU R23, [R1+0x248] ;  /* 0x0002480001177983 */ /* 0x000f280000300800 */
[----:B------:R-:W4:Y:S04]  /*49e70*/  LDL.LU R165, [R1+0x13e8] ;  /* 0x0013e80001a57983 */ /* 0x000f280000300800 */
[----:B------:R-:W4:Y:S04]  /*49e80*/  LDL.LU R15, [R1+0x238] ;  /* 0x00023800010f7983 */ /* 0x000f280000300800 */
[----:B---3--:R1:W-:Y:S04]  /*49e90*/  @P5 STG.E desc[UR6][R10.64], R22 ;  /* 0x000000160a005986 */ /* 0x0083e8000c101906 */
[----:B-1----:R-:W3:Y:S01]  /*49ea0*/  LDL.LU R22, [R1+0xe8c] ;  /* 0x000e8c0001167983 */ /* 0x002ee20000300800 */
[----:B------:R-:W-:Y:S01]  /*49eb0*/  ISETP.GE.AND P0, PT, R0, UR8, PT ;  /* 0x0000000800007c0c */ /* 0x000fe2000bf06270 */
[----:B------:R-:W-:Y:S01]  /*49ec0*/  VIADD R0, R6, 0x124 ;  /* 0x0000012406007836 */ /* 0x000fe20000000000 */
[----:B------:R-:W-:-:S02]  /*49ed0*/  ULDC UR8, c[0x0][0x22c] ;  /* 0x00008b0000087ab9 */ /* 0x000fc40000000800 */
        /* <DEDUP_REMOVED lines=12> */
[----:B------:R-:W-:Y:S01]  /*49fa0*/  ULDC UR8, c[0x0][0x22c] ;  /* 0x00008b0000087ab9 */ /* 0x000fe20000000800 */
[----:B--2---:R1:W-:Y:S01]  /*49fb0*/  @P6 STG.E desc[UR6][R12.64], R164 ;  /* 0x000000a40c006986 */ /* 0x0043e2000c101906 */
[----:B------:R-:W-:Y:S02]  /*49fc0*/  ISETP.LT.AND P6, PT, R7, UR4, !P5 ;  /* 0x0000000407007c0c */ /* 0x000fe4000efc1270 */
        /* <DEDUP_REMOVED lines=15> */
[----:B-1----:R-:W-:-:S04]  /*4a0c0*/  IMAD.WIDE R10, R166, 0x4, R4 ;  /* 0x00000004a60a7825 */ /* 0x002fc800078e0204 */
[C---:B------:R-:W-:Y:S01]  /*4a0d0*/  IMAD.WIDE R12, R165.reuse, 0x4, R2 ;  /* 0x00000004a50c7825 */ /* 0x040fe200078e0202 */
[----:B------:R-:W4:Y:S04]  /*4a0e0*/  LDL.LU R23, [R1+0xe90] ;  /* 0x000e900001177983 */ /* 0x000f280000300800 */
[----:B------:R-:W4:Y:S04]  /*4a0f0*/  LDL.LU R166, [R1+0x13f4] ;  /* 0x0013f40001a67983 */ /* 0x000f280000300800 */
[----:B------:R1:W-:Y:S02]  /*4a100*/  @P5 STG.E desc[UR6][R10.64], R15 ;  /* 0x0000000f0a005986 */ /* 0x0003e4000c101906 */
[----:B-1----:R-:W-:-:S02]  /*4a110*/  IMAD.WIDE R10, R165, 0x4, R4 ;  /* 0x00000004a50a7825 */ /* 0x002fc400078e0204 */
        /* <DEDUP_REMOVED lines=783> */
[----:B------:R-:W-:Y:S01]  /*4d210*/  ISETP.LT.AND P4, PT, R7, UR4, !P0 ;  /* 0x0000000407007c0c */ /* 0x000fe2000c781270 */
[----:B-1----:R-:W2:Y:S02]  /*4d220*/  LDL.LU R165, [R1+0x14fc] ;  /* 0x0014fc0001a57983 */ /* 0x002ea40000300800 */
[----:B------:R-:W-:Y:S02]  /*4d230*/  IMAD.WIDE R10, R164, 0x4, R4 ;  /* 0x00000004a40a7825 */ /* 0x000fe400078e0204 */
[----:B------:R-:W2:Y:S04]  /*4d240*/  LDL.LU R15, [R1+0x2c0] ;  /* 0x0002c000010f7983 */ /* 0x000ea80000300800 */
[----:B------:R-:W2:Y:S01]  /*4d250*/  LDL.LU R164, [R1+0xf14] ;  /* 0x000f140001a47983 */ /* 0x000ea20000300800 */
[----:B------:R-:W-:-:S02]  /*4d260*/  ISETP.GE.AND P3, PT, R0, UR8, PT ;  /* 0x0000000800007c0c */ /* 0x000fc4000bf66270 */
        /* <DEDUP_REMOVED lines=33> */
[----:B------:R-:W-:Y:S01]  /*4d480*/  ISETP.LT.AND P6, PT, R7, UR4, !P0 ;  /* 0x0000000407007c0c */ /* 0x000fe2000c7c1270 */
[----:B-1----:R-:W-:Y:S02]  /*4d490*/  IMAD.WIDE R10, R165, 0x4, R4 ;  /* 0x00000004a50a7825 */ /* 0x002fe400078e0204 */
[----:B------:R-:W3:Y:S04]  /*4d4a0*/  LDL.LU R165, [R1+0x2d8] ;  /* 0x0002d80001a57983 */ /* 0x000ee80000300800 */
[----:B--2---:R-:W2:Y:S01]  /*4d4b0*/  LDL.LU R164, [R1+0x150c] ;  /* 0x00150c0001a47983 */ /* 0x004ea20000300800 */
[----:B------:R-:W-:-:S03]  /*4d4c0*/  ISETP.GE.AND P3, PT, R0, UR8, PT ;  /* 0x0000000800007c0c */ /* 0x000fc6000bf66270 */
[----:B------:R-:W2:Y:S01]  /*4d4d0*/  LDL.LU R15, [R1+0x2c8] ;  /* 0x0002c800010f7983 */ /* 0x000ea20000300800 */
[----:B------:R-:W-:-:S03]  /*4d4e0*/  ISETP.LT.AND P0, PT, R8, UR4, !P0 ;  /* 0x0000000408007c0c */ /* 0x000fc6000c701270 */
[----:B----4-:R1:W-:Y:S01]  /*4d4f0*/  @P5 STG.E desc[UR6][R10.64], R16 ;  /* 0x000000100a005986 */ /* 0x0103e2000c101906 */
[----:B------:R-:W-:Y:S01]  /*4d500*/  ISETP.LT.AND P4, PT, R7, UR4, !P3 ;  /* 0x0000000407007c0c */ /* 0x000fe2000df81270 */
[C---:B------:R-:W-:Y:S01]  /*4d510*/  IMAD.WIDE R12, R229.reuse, 0x4, R2 ;  /* 0x00000004e50c7825 */ /* 0x040fe200078e0202 */
[----:B------:R-:W-:Y:S01]  /*4d520*/  ULDC UR8, c[0x0][0x22c] ;  /* 0x00008b0000087ab9 */ /* 0x000fe20000000800 */
[----:B-1----:R-:W4:Y:S02]  /*4d530*/  LDL.LU R16, [R1+0xf1c] ;  /* 0x000f1c0001107983 */ /* 0x002f240000300800 */
[----:B------:R-:W-:Y:S02]  /*4d540*/  IMAD.WIDE R10, R229, 0x4, R4 ;  /* 0x00000004e50a7825 */ /* 0x000fe400078e0204 */
        /* <DEDUP_REMOVED lines=24> */
[----:B------:R2:W-:Y:S03]  /*4d6d0*/  @P6 STG.E desc[UR6][R12.64], R165 ;  /* 0x000000a50c006986 */ /* 0x0005e6000c101906 */
[----:B------:R-:W-:Y:S01]  /*4d6e0*/  ISETP.GE.AND P3, PT, R0, UR8, PT ;  /* 0x0000000800007c0c */ /* 0x000fe2000bf66270 */
[----:B-1----:R-:W-:-:S04]  /*4d6f0*/  IMAD.WIDE R10, R166, 0x4, R4 ;  /* 0x00000004a60a7825 */ /* 0x002fc800078e0204 */
[----:B--2---:R-:W-:Y:S01]  /*4d700*/  IMAD.WIDE R12, R164, 0x4, R2 ;  /* 0x00000004a40c7825 */ /* 0x004fe200078e0202 */
[----:B------:R-:W2:Y:S01]  /*4d710*/  LDL.LU R165, [R1+0xf20] ;  /* 0x000f200001a57983 */ /* 0x000ea20000300800 */
[----:B------:R-:W-:-:S03]  /*4d720*/  ULDC UR8, c[0x0][0x22c] ;  /* 0x00008b0000087ab9 */ /* 0x000fc60000000800 */
[----:B------:R1:W-:Y:S01]  /*4d730*/  @P5 STG.E desc[UR6][R10.64], R15 ;  /* 0x0000000f0a005986 */ /* 0x0003e2000c101906 */
[----:B------:R-:W-:-:S03]  /*4d740*/  ISETP.LT.AND P6, PT, R7, UR4, !P3 ;  /* 0x0000000407007c0c */ /* 0x000fc6000dfc1270 */
[----:B------:R-:W2:Y:S01]  /*4d750*/  LDL.LU R166, [R1+0x151c] ;  /* 0x00151c0001a67983 */ /* 0x000ea20000300800 */
[----:B------:R-:W-:Y:S01]  /*4d760*/  ISETP.LT.AND P3, PT, R8, UR4, !P3 ;  /* 0x0000000408007c0c */ /* 0x000fe2000df61270 */
[----:B-1----:R-:W-:Y:S02]  /*4d770*/  IMAD.WIDE R10, R164, 0x4, R4 ;  /* 0x00000004a40a7825 */ /* 0x002fe400078e0204 */
[----:B----4-:R1:W-:Y:S04]  /*4d780*/  @P4 STG.E desc[UR6][R12.64], R16 ;  /* 0x000000100c004986 */ /* 0x0103e8000c101906 */
[----:B------:R4:W-:Y:S04]  /*4d790*/  @P0 STG.E desc[UR6][R10.64], R229 ;  /* 0x000000e50a000986 */ /* 0x0009e8000c101906 */
[----:B-1----:R-:W2:Y:S04]  /*4d7a0*/  LDL.LU R16, [R1+0xae0] ;  /* 0x000ae00001107983 */ /* 0x002ea80000300800 */
[----:B------:R-:W2:Y:S04]  /*4d7b0*/  LDL.LU R164, [R1+0x6e0] ;  /* 0x0006e00001a47983 */ /* 0x000ea80000300800 */
[----:B----4-:R-:W4:Y:S01]  /*4d7c0*/  LDL.LU R229, [R1+0x1520] ;  /* 0x0015200001e57983 */ /* 0x010f220000300800 */
[----:B------:R-:W-:-:S03]  /*4d7d0*/  IMAD.WIDE R12, R23, 0x4, R2 ;  /* 0x00000004170c7825 */ /* 0x000fc600078e0202 */
[----:B------:R-:W4:Y:S01]  /*4d7e0*/  LDL.LU R15, [R1+0xad0] ;  /* 0x000ad000010f7983 */ /* 0x000f220000300800 */
[----:B------:R-:W-:-:S03]  /*4d7f0*/  IMAD.WIDE R10, R23, 0x4, R4 ;  /* 0x00000004170a7825 */ /* 0x000fc600078e0204 */
        /* <DEDUP_REMOVED lines=24> */
[----:B-1----:R-:W2:Y:S01]  /*4d980*/  LDL.LU R165, [R1+0x6e4] ;  /* 0x0006e40001a57983 */ /* 0x002ea20000300800 */
[----:B------:R-:W-:-:S03]  /*4d990*/  IMAD.WIDE R12, R166, 0x4, R2 ;  /* 0x00000004a60c7825 */ /* 0x000fc600078e0202 */
[----:B------:R-:W2:Y:S04]  /*4d9a0*/  LDL.LU R167, [R1+0x1530] ;  /* 0x0015300001a77983 */ /* 0x000ea80000300800 */
[----:B------:R1:W-:Y:S04]  /*4d9b0*/  @P5 STG.E desc[UR6][R10.64], R16 ;  /* 0x000000100a005986 */ /* 0x0003e8000c101906 */
[----:B------:R4:W-:Y:S04]  /*4d9c0*/  @P6 STG.E desc[UR6][R12.64], R164 ;  /* 0x000000a40c006986 */ /* 0x0009e8000c101906 */
[----:B-1----:R-:W2:Y:S01]  /*4d9d0*/  LDL.LU R16, [R1+0xad4] ;  /* 0x000ad40001107983 */ /* 0x002ea20000300800 */
[----:B------:R-:W-:-:S03]  /*4d9e0*/  IMAD.WIDE R10, R166, 0x4, R4 ;  /* 0x00000004a60a7825 */ /* 0x000fc600078e0204 */
[----:B----4-:R-:W4:Y:S01]  /*4d9f0*/  LDL.LU R164, [R1+0xf28] ;  /* 0x000f280001a47983 */ /* 0x010f220000300800 */
[----:B------:R-:W-:-:S03]  /*4da00*/  IMAD.WIDE R12, R229, 0x4, R2 ;  /* 0x00000004e50c7825 */ /* 0x000fc600078e0202 */
[----:B------:R-:W4:Y:S04]  /*4da10*/  LDL.LU R166, [R1+0x1538] ;  /* 0x0015380001a67983 */ /* 0x000f280000300800 */
        /* <DEDUP_REMOVED lines=18> */
[----:B------:R-:W-:Y:S02]  /*4db40*/  ULDC UR8, c[0x0][0x22c] ;  /* 0x00008b0000087ab9 */ /* 0x000fe40000000800 */
[----:B------:R-:W-:Y:S01]  /*4db50*/  ISETP.GE.AND P3, PT, R0, UR8, PT ;  /* 0x0000000800007c0c */ /* 0x000fe2000bf66270 */
[----:B------:R-:W-:Y:S01]  /*4db60*/  IMAD.WIDE R10, R228, 0x4, R4 ;  /* 0x00000004e40a7825 */ /* 0x000fe200078e0204 */
[----:B------:R-:W-:Y:S01]  /*4db70*/  ISETP.LT.AND P0, PT, R8, UR4, !P0 ;  /* 0x0000000408007c0c */ /* 0x000fe2000c701270 */
[----:B------:R-:W-:Y:S01]  /*4db80*/  ULDC UR8, c[0x0][0x22c] ;  /* 0x00008b0000087ab9 */ /* 0x000fe20000000800 */
[----:B------:R-:W3:Y:S01]  /*4db90*/  LDL.LU R228, [R1+0xaec] ;  /* 0x000aec0001e47983 */ /* 0x000ee20000300800 */
[----:B------:R-:W-:-:S03]  /*4dba0*/  VIADD R0, R6, 0x176 ;  /* 0x0000017606007836 */ /* 0x000fc60000000000 */
[----:B--2---:R1:W-:Y:S01]  /*4dbb0*/  @P6 STG.E desc[UR6][R12.64], R165 ;  /* 0x000000a50c006986 */ /* 0x0043e2000c101906 */
[----:B------:R-:W-:Y:S02]  /*4dbc0*/  ISETP.LT.AND P6, PT, R7, UR4, !P3 ;  /* 0x0000000407007c0c */ /* 0x000fe4000dfc1270 */
[----:B------:R-:W-:Y:S01]  /*4dbd0*/  ISETP.LT.AND P3, PT, R8, UR4, !P3 ;  /* 0x0000000408007c0c */ /* 0x000fe2000df61270 */
[----:B-1----:R-:W-:Y:S01]  /*4dbe0*/  IMAD.WIDE R12, R167, 0x4, R2 ;  /* 0x00000004a70c7825 */ /* 0x002fe200078e0202 */
[----:B------:R-:W2:Y:S04]  /*4dbf0*/  LDL.LU R165, [R1+0x1544] ;  /* 0x0015440001a57983 */ /* 0x000ea80000300800 */
[----:B------:R1:W-:Y:S01]  /*4dc00*/  @P5 STG.E desc[UR6][R10.64], R16 ;  /* 0x000000100a005986 */ /* 0x0003e2000c101906 */
[----:B------:R-:W-:-:S03]  /*4dc10*/  ISETP.GE.AND P5, PT, R0, UR8, PT ;  /* 0x0000000800007c0c */ /* 0x000fc6000bfa6270 */
[----:B----4-:R4:W-:Y:S01]  /*4dc20*/  @P4 STG.E desc[UR6][R12.64], R164 ;  /* 0x000000a40c004986 */ /* 0x0109e2000c101906 */
[----:B------:R-:W-:Y:S01]  /*4dc30*/  ISETP.LT.AND P4, PT, R7, UR4, !P5 ;  /* 0x0000000407007c0c */ /* 0x000fe2000ef81270 */
[----:B-1----:R-:W-:Y:S02]  /*4dc40*/  IMAD.WIDE R10, R167, 0x4, R4 ;  /* 0x00000004a70a7825 */ /* 0x002fe400078e0204 */
[----:B------:R-:W2:Y:S01]  /*4dc50*/  LDL.LU R16, [R1+0x6ec] ;  /* 0x0006ec0001107983 */ /* 0x000ea20000300800 */
[----:B------:R-:W-:Y:S01]  /*4dc60*/  ULDC UR8, c[0x0][0x22c] ;  /* 0x00008b0000087ab9 */ /* 0x000fe20000000800 */
[C---:B----4-:R-:W-:Y:S02]  /*4dc70*/  IMAD.WIDE R12, R166.reuse, 0x4, R2 ;  /* 0x00000004a60c7825 */ /* 0x050fe400078e0202 */
[----:B------:R-:W4:Y:S04]  /*4dc80*/  LDL.LU R164, [R1+0xadc] ;  /* 0x000adc0001a47983 */ /* 0x000f280000300800 */
[----:B------:R-:W4:Y:S04]  /*4dc90*/  LDL.LU R167, [R1+0x154c] ;  /* 0x00154c0001a77983 */ /* 0x000f280000300800 */
[----:B------:R1:W-:Y:S04]  /*4dca0*/  @P0 STG.E desc[UR6][R10.64], R14 ;  /* 0x0000000e0a000986 */ /* 0x0003e8000c101906 */
[----:B------:R1:W-:Y:S02]  /*4dcb0*/  @P6 STG.E desc[UR6][R12.64], R23 ;  /* 0x000000170c006986 */ /* 0x0003e4000c101906 */
[----:B-1----:R-:W-:-:S04]  /*4dcc0*/  IMAD.WIDE R10, R166, 0x4, R4 ;  /* 0x00000004a60a7825 */ /* 0x002fc800078e0204 */
[----:B------:R-:W-:Y:S01]  /*4dcd0*/  IMAD.WIDE R12, R229, 0x4, R2 ;  /* 0x00000004e50c7825 */ /* 0x000fe200078e0202 */
[----:B------:R-:W4:Y:S04]  /*4dce0*/  LDL.LU R23, [R1+0xf30] ;  /* 0x000f300001177983 */ /* 0x000f280000300800 */
[----:B------:R-:W-:Y:S04]  /*4dcf0*/  @P3 STG.E desc[UR6][R10.64], R15 ;  /* 0x0000000f0a003986 */ /* 0x000fe8000c101906 */
[----:B------:R-:W4:Y:S04]  /*4dd00*/  LDL.LU R166, [R1+0x1554] ;  /* 0x0015540001a67983 */ /* 0x000f280000300800 */
[----:B---3--:R1:W-:Y:S04]  /*4dd10*/  @P4 STG.E desc[UR6][R12.64], R22 ;  /* 0x000000160c004986 */ /* 0x0083e8000c101906 */
[----:B-1----:R-:W3:Y:S01]  /*4dd20*/  LDL.LU R22, [R1+0xaf0] ;  /* 0x000af00001167983 */ /* 0x002ee20000300800 */
[----:B------:R-:W-:Y:S01]  /*4dd30*/  VIADD R0, R6, 0x177 ;  /* 0x0000017706007836 */ /* 0x000fe20000000000 */
[----:B------:R-:W-:-:S04]  /*4dd40*/  ISETP.LT.AND P5, PT, R8, UR4, !P5 ;  /* 0x0000000408007c0c */ /* 0x000fc8000efa1270 */
[----:B------:R-:W-:Y:S01]  /*4dd50*/  ISETP.GE.AND P0, PT, R0, UR8, PT ;  /* 0x0000000800007c0c */ /* 0x000fe2000bf06270 */
[----:B------:R-:W-:Y:S01]  /*4dd60*/  VIADD R0, R6, 0x178 ;  /* 0x0000017806007836 */ /* 0x000fe20000000000 */
[----:B------:R-:W-:Y:S02]  /*4dd70*/  ULDC UR8, c[0x0][0x22c] ;  /* 0x00008b0000087ab9 */ /* 0x000fe40000000800 */
[----:B------:R-:W-:Y:S02]  /*4dd80*/  ISETP.LT.AND P6, PT, R7, UR4, !P0 ;  /* 0x0000000407007c0c */ /* 0x000fe4000c7c1270 */
[----:B------:R-:W-:Y:S01]  /*4dd90*/  ISETP.LT.AND P0, PT, R8, UR4, !P0 ;  /* 0x0000000408007c0c */ /* 0x000fe2000c701270 */
[----:B------:R-:W-:Y:S01]  /*4dda0*/  IMAD.WIDE R10, R229, 0x4, R4 ;  /* 0x00000004e50a7825 */ /* 0x000fe200078e0204 */
[----:B------:R-:W-:Y:S01]  /*4ddb0*/  ISETP.GE.AND P3, PT, R0, UR8, PT ;  /* 0x0000000800007c0c */ /* 0x000fe2000bf66270 */
[----:B------:R-:W3:Y:S01]  /*4ddc0*/  LDL.LU R229, [R1+0x2e0] ;  /* 0x0002e00001e57983 */ /* 0x000ee20000300800 */
[----:B------:R-:W-:-:S02]  /*4ddd0*/  ULDC UR8, c[0x0][0x22c] ;  /* 0x00008b0000087ab9 */ /* 0x000fc40000000800 */
[----:B------:R-:W-:Y:S01]  /*4dde0*/  ISETP.LT.AND P4, PT, R7, UR4, !P3 ;  /* 0x0000000407007c0c */ /* 0x000fe2000df81270 */
[----:B------:R1:W-:Y:S01]  /*4ddf0*/  @P5 STG.E desc[UR6][R10.64], R228 ;  /* 0x000000e40a005986 */ /* 0x0003e2000c101906 */
[----:B------:R-:W-:Y:S01]  /*4de00*/  ISETP.LT.AND P3, PT, R8, UR4, !P3 ;  /* 0x0000000408007c0c */ /* 0x000fe2000df61270 */
[C---:B--2---:R-:W-:Y:S02]  /*4de10*/  IMAD.WIDE R12, R165.reuse, 0x4, R2 ;  /* 0x00000004a50c7825 */ /* 0x044fe400078e0202 */
[----:B-1----:R-:W2:Y:S02]  /*4de20*/  LDL.LU R228, [R1+0x155c] ;  /* 0x00155c0001e47983 */ /* 0x002ea40000300800 */
[----:B------:R-:W-:Y:S02]  /*4de30*/  IMAD.WIDE R10, R165, 0x4, R4 ;  /* 0x00000004a50a7825 */ /* 0x000fe400078e0204 */
[----:B------:R-:W2:Y:S04]  /*4de40*/  LDL.LU R15, [R1+0x6f0] ;  /* 0x0006f000010f7983 */ /* 0x000ea80000300800 */
[----:B------:R-:W2:Y:S04]  /*4de50*/  LDL.LU R165, [R1+0xf34] ;  /* 0x000f340001a57983 */ /* 0x000ea80000300800 */
[----:B------:R1:W-:Y:S04]  /*4de60*/  @P6 STG.E desc[UR6][R12.64], R16 ;  /* 0x000000100c006986 */ /* 0x0003e8000c101906 */
[----:B----4-:R4:W-:Y:S01]  /*4de70*/  @P0 STG.E desc[UR6][R10.64], R164 ;  /* 0x000000a40a000986 */ /* 0x0109e2000c101906 */
[----:B-1----:R-:W-:-:S03]  /*4de80*/  IMAD.WIDE R12, R167, 0x4, R2 ;  /* 0x00000004a70c7825 */ /* 0x002fc600078e0202 */
[----:B----4-:R-:W4:Y:S01]  /*4de90*/  LDL.LU R164, [R1+0x1560] ;  /* 0x0015600001a47983 */ /* 0x010f220000300800 */
[----:B------:R-:W-:-:S03]  /*4dea0*/  IMAD.WIDE R10, R167, 0x4, R4 ;  /* 0x00000004a70a7825 */ /* 0x000fc600078e0204 */
[----:B------:R-:W4:Y:S04]  /*4deb0*/  LDL.LU R16, [R1+0xaf4] ;  /* 0x000af40001107983 */ /* 0x000f280000300800 */
[----:B------:R1:W-:Y:S04]  /*4dec0*/  @P4 STG.E desc[UR6][R12.64], R23 ;  /* 0x000000170c004986 */ /* 0x0003e8000c101906 */
[----:B-1----:R-:W4:Y:S04]  /*4ded0*/  LDL.LU R23, [R1+0x2e4] ;  /* 0x0002e40001177983 */ /* 0x002f280000300800 */
        /* <DEDUP_REMOVED lines=8> */
[----:B------:R-:W-:Y:S01]  /*4df60*/  ISETP.GE.AND P0, PT, R0, UR8, PT ;  /* 0x0000000800007c0c */ /* 0x000fe2000bf06270 */
[----:B------:R-:W-:Y:S01]  /*4df70*/  VIADD R0, R6, 0x17b ;  /* 0x0000017b06007836 */ /* 0x000fe20000000000 */
[----:B------:R-:W-:Y:S01]  /*4df80*/  ISETP.LT.AND P5, PT, R8, UR4, !P5 ;  /* 0x0000000408007c0c */ /* 0x000fe2000efa1270 */
[----:B------:R-:W-:Y:S01]  /*4df90*/  IMAD.WIDE R12, R166, 0x4, R2 ;  /* 0x00000004a60c7825 */ /* 0x000fe200078e0202 */
[----:B------:R-:W-:Y:S01]  /*4dfa0*/  ISETP.LT.AND P4, PT, R7, UR4, !P0 ;  /* 0x0000000407007c0c */ /* 0x000fe2000c781270 */
[----:B------:R-:W-:-:S02]  /*4dfb0*/  ULDC UR8, c[0x0][0x22c] ;  /* 0x00008b0000087ab9 */ /* 0x000fc40000000800 */
[----:B------:R-:W-:Y:S01]  /*4dfc0*/  ISETP.GE.AND P3, PT, R0, UR8, PT ;  /* 0x0000000800007c0c */ /* 0x000fe2000bf66270 */
[----:B------:R-:W-:Y:S01]  /*4dfd0*/  IMAD.WIDE R10, R166, 0x4, R4 ;  /* 0x00000004a60a7825 */ /* 0x000fe200078e0204 */
[----:B------:R-:W-:Y:S01]  /*4dfe0*/  ISETP.LT.AND P0, PT, R8, UR4, !P0 ;  /* 0x0000000408007c0c */ /* 0x000fe2000c701270 */
[----:B------:R-:W-:Y:S01]  /*4dff0*/  ULDC UR8, c[0x0][0x22c] ;  /* 0x00008b0000087ab9 */ /* 0x000fe20000000800 */
[----:B------:R1:W-:Y:S01]  /*4e000*/  @P6 STG.E desc[UR6][R12.64], R229 ;  /* 0x000000e50c006986 */ /* 0x0003e2000c101906 */
[----:B------:R-:W-:-:S03]  /*4e010*/  ISETP.LT.AND P6, PT, R7, UR4, !P3 ;  /* 0x0000000407007c0c */ /* 0x000fc6000dfc1270 */
[----:B--2---:R2:W-:Y:S01]  /*4e020*/  @P5 STG.E desc[UR6][R10.64], R15 ;  /* 0x0000000f0a005986 */ /* 0x0045e2000c101906 */
[----:B------:R-:W-:-:S03]  /*4e030*/  ISETP.LT.AND P3, PT, R8, UR4, !P3 ;  /* 0x0000000408007c0c */ /* 0x000fc6000df61270 */
[----:B-1----:R-:W3:Y:S01]  /*4e040*/  LDL.LU R229, [R1+0xf38] ;  /* 0x000f380001e57983 */ /* 0x002ee20000300800 */
[----:B------:R-:W-:-:S03]  /*4e050*/  IMAD.WIDE R12, R228, 0x4, R2 ;  /* 0x00000004e40c7825 */ /* 0x000fc600078e0202 */
[----:B------:R-:W3:Y:S01]  /*4e060*/  LDL.LU R166, [R1+0x156c] ;  /* 0x00156c0001a67983 */ /* 0x000ee20000300800 */
[----:B--2---:R-:W-:-:S03]  /*4e070*/  IMAD.WIDE R10, R228, 0x4, R4 ;  /* 0x00000004e40a7825 */ /* 0x004fc600078e0204 */
[----:B------:R-:W2:Y:S04]  /*4e080*/  LDL.LU R14, [R1+0xaf8] ;  /* 0x000af800010e7983 */ /* 0x000ea80000300800 */
[----:B------:R-:W2:Y:S04]  /*4e090*/  LDL.LU R228, [R1+0x2e8] ;  /* 0x0002e80001e47983 */ /* 0x000ea80000300800 */
[----:B------:R1:W-:Y:S04]  /*4e0a0*/  @P4 STG.E desc[UR6][R12.64], R165 ;  /* 0x000000a50c004986 */ /* 0x0003e8000c101906 */
[----:B-1----:R-:W2:Y:S04]  /*4e0b0*/  LDL.LU R165, [R1+0x1578] ;  /* 0x0015780001a57983 */ /* 0x002ea80000300800 */
[----:B------:R-:W2:Y:S01]  /*4e0c0*/  LDL.LU R15, [R1+0x6f8] ;  /* 0x0006f800010f7983 */ /* 0x000ea20000300800 */
[----:B----4-:R-:W-:-:S03]  /*4e0d0*/  IMAD.WIDE R12, R164, 0x4, R2 ;  /* 0x00000004a40c7825 */ /* 0x010fc600078e0202 */
[----:B------:R1:W-:Y:S02]  /*4e0e0*/  @P0 STG.E desc[UR6][R10.64], R16 ;  /* 0x000000100a000986 */ /* 0x0003e4000c101906 */
[----:B-1----:R-:W-:Y:S02]  /*4e0f0*/  IMAD.WIDE R10, R164, 0x4, R4 ;  /* 0x00000004a40a7825 */ /* 0x002fe400078e0204 */
[----:B------:R-:W4:Y:S04]  /*4e100*/  LDL.LU R16, [R1+0xf3c] ;  /* 0x000f3c0001107983 */ /* 0x000f280000300800 */
[----:B------:R-:W4:Y:S04]  /*4e110*/  LDL.LU R164, [R1+0xafc] ;  /* 0x000afc0001a47983 */ /* 0x000f280000300800 */
[----:B------:R1:W-:Y:S04]  /*4e120*/  @P6 STG.E desc[UR6][R12.64], R23 ;  /* 0x000000170c006986 */ /* 0x0003e8000c101906 */
[----:B-1----:R-:W4:Y:S04]  /*4e130*/  LDL.LU R23, [R1+0x157c] ;  /* 0x00157c0001177983 */ /* 0x002f280000300800 */
        /* <DEDUP_REMOVED lines=16> */
[----:B------:R1:W-:Y:S02]  /*4e240*/  @P4 STG.E desc[UR6][R12.64], R229 ;  /* 0x000000e50c004986 */ /* 0x0003e4000c101906 */
[----:B------:R-:W-:Y:S01]  /*4e250*/  VIADD R0, R6, 0x17f ;  /* 0x0000017f06007836 */ /* 0x000fe20000000000 */
[----:B------:R-:W-:Y:S01]  /*4e260*/  ISETP.LT.AND P4, PT, R7, UR4, !P3 ;  /* 0x0000000407007c0c */ /* 0x000fe2000df81270 */
[----:B------:R-:W-:Y:S01]  /*4e270*/  ULDC UR8, c[0x0][0x22c] ;  /* 0x00008b0000087ab9 */ /* 0x000fe20000000800 */
[----:B------:R-:W3:Y:S04]  /*4e280*/  LDL.LU R167, [R1+0x6fc] ;  /* 0x0006fc0001a77983 */ /* 0x000ee80000300800 */
[----:B--2---:R2:W-:Y:S01]  /*4e290*/  @P5 STG.E desc[UR6][R10.64], R14 ;  /* 0x0000000e0a005986 */ /* 0x0045e2000c101906 */
[----:B------:R-:W-:Y:S01]  /*4e2a0*/  ISETP.GE.AND P5, PT, R0, UR8, PT ;  /* 0x0000000800007c0c */ /* 0x000fe2000bfa6270 */
[----:B-1----:R-:W-:-:S02]  /*4e2b0*/  IMAD.WIDE R12, R166, 0x4, R2 ;  /* 0x00000004a60c7825 */ /* 0x002fc400078e0202 */
[----:B------:R-:W3:Y:S01]  /*4e2c0*/  LDL.LU R229, [R1+0x1584] ;  /* 0x0015840001e57983 */ /* 0x000ee20000300800 */
[----:B------:R-:W-:Y:S01]  /*4e2d0*/  ISETP.LT.AND P3, PT, R8, UR4, !P3 ;  /* 0x0000000408007c0c */ /* 0x000fe2000df61270 */
[----:B------:R-:W-:Y:S02]  /*4e2e0*/  ULDC UR8, c[0x0][0x22c] ;  /* 0x00008b0000087ab9 */ /* 0x000fe40000000800 */
[----:B------:R1:W-:Y:S01]  /*4e2f0*/  @P6 STG.E desc[UR6][R12.64], R228 ;  /* 0x000000e40c006986 */ /* 0x0003e2000c101906 */
[----:B------:R-:W-:Y:S01]  /*4e300*/  ISETP.LT.AND P6, PT, R7, UR4, !P5 ;  /* 0x0000000407007c0c */ /* 0x000fe2000efc1270 */
[----:B--2---:R-:W-:Y:S02]  /*4e310*/  IMAD.WIDE R10, R166, 0x4, R4 ;  /* 0x00000004a60a7825 */ /* 0x004fe400078e0204 */
[----:B-1----:R-:W2:Y:S02]  /*4e320*/  LDL.LU R228, [R1+0xf40] ;  /* 0x000f400001e47983 */ /* 0x002ea40000300800 */
[----:B------:R-:W-:-:S02]  /*4e330*/  IMAD.WIDE R12, R165, 0x4, R2 ;  /* 0x00000004a50c7825 */ /* 0x000fc400078e0202 */
[----:B------:R-:W2:Y:S04]  /*4e340*/  LDL.LU R166, [R1+0x1588] ;  /* 0x0015880001a67983 */ /* 0x000ea80000300800 */
[----:B------:R1:W-:Y:S02]  /*4e350*/  @P0 STG.E desc[UR6][R10.64], R15 ;  /* 0x0000000f0a000986 */ /* 0x0003e4000c101906 */
[----:B-1----:R-:W-:Y:S02]  /*4e360*/  IMAD.WIDE R10, R165, 0x4, R4 ;  /* 0x00000004a50a7825 */ /* 0x002fe400078e0204 */
[----:B------:R-:W2:Y:S04]  /*4e370*/  LDL.LU R15, [R1+0x700] ;  /* 0x00070000010f7983 */ /* 0x000ea80000300800 */
[----:B------:R-:W2:Y:S04]  /*4e380*/  LDL.LU R165, [R1+0x300] ;  /* 0x0003000001a57983 */ /* 0x000ea80000300800 */
[----:B----4-:R-:W-:Y:S04]  /*4e390*/  @P4 STG.E desc[UR6][R12.64], R16 ;  /* 0x000000100c004986 */ /* 0x010fe8000c101906 */
[----:B------:R1:W-:Y:S04]  /*4e3a0*/  @P3 STG.E desc[UR6][R10.64], R164 ;  /* 0x000000a40a003986 */ /* 0x0003e8000c101906 */
[----:B-1----:R-:W4:Y:S01]  /*4e3b0*/  LDL.LU R164, [R1+0x1590] ;  /* 0x0015900001a47983 */ /* 0x002f220000300800 */
[----:B------:R-:W-:-:S05]  /*4e3c0*/  IMAD.WIDE R12, R23, 0x4, R2 ;  /* 0x00000004170c7825 */ /* 0x000fca00078e0202 */
[----:B---3--:R1:W-:Y:S04]  /*4e3d0*/  @P6 STG.E desc[UR6][R12.64], R22 ;  /* 0x000000160c006986 */ /* 0x0083e8000c101906 */
[----:B-1----:R-:W3:Y:S01]  /*4e3e0*/  LDL.LU R22, [R1+0x2f0] ;  /* 0x0002f00001167983 */ /* 0x002ee20000300800 */
[----:B------:R-:W-:Y:S01]  /*4e3f0*/  VIADD R0, R6, 0x180 ;  /* 0x0000018006007836 */ /* 0x000fe20000000000 */
[----:B------:R-:W-:-:S04]  /*4e400*/  ISETP.LT.AND P5, PT, R8, UR4, !P5 ;  /* 0x0000000408007c0c */ /* 0x000fc8000efa1270 */
[----:B------:R-:W-:Y:S01]  /*4e410*/  ISETP.GE.AND P0, PT, R0, UR8, PT ;  /* 0x0000000800007c0c */ /* 0x000fe2000bf06270 */
[----:B------:R-:W-:Y:S01]  /*4e420*/  VIADD R0, R6, 0x181 ;  /* 0x0000018106007836 */ /* 0x000fe20000000000 */
[----:B------:R-:W-:Y:S02]  /*4e430*/  ULDC UR8, c[0x0][0x22c] ;  /* 0x00008b0000087ab9 */ /* 0x000fe40000000800 */
[----:B------:R-:W-:Y:S01]  /*4e440*/  ISETP.LT.AND P4, PT, R7, UR4, !P0 ;  /* 0x0000000407007c0c */ /* 0x000fe2000c781270 */
[----:B------:R-:W-:Y:S01]  /*4e450*/  IMAD.WIDE R10, R23, 0x4, R4 ;  /* 0x00000004170a7825 */ /* 0x000fe200078e0204 */
[----:B------:R-:W-:Y:S01]  /*4e460*/  ISETP.GE.AND P3, PT, R0, UR8, PT ;  /* 0x0000000800007c0c */ /* 0x000fe2000bf66270 */
[----:B------:R-:W4:Y:S01]  /*4e470*/  LDL.LU R23, [R1+0xf44] ;  /* 0x000f440001177983 */ /* 0x000f220000300800 */
[----:B------:R-:W-:-:S03]  /*4e480*/  ISETP.LT.AND P0, PT, R8, UR4, !P0 ;  /* 0x0000000408007c0c */ /* 0x000fc6000c701270 */
[----:B------:R1:W-:Y:S01]  /*4e490*/  @P5 STG.E desc[UR6][R10.64], R167 ;  /* 0x000000a70a005986 */ /* 0x0003e2000c101906 */
[----:B------:R-:W-:Y:S01]  /*4e4a0*/  ISETP.LT.AND P6, PT, R7, UR4, !P3 ;  /* 0x0000000407007c0c */ /* 0x000fe2000dfc1270 */
[C---:B------:R-:W-:Y:S01]  /*4e4b0*/  IMAD.WIDE R12, R229.reuse, 0x4, R2 ;  /* 0x00000004e50c7825 */ /* 0x040fe200078e0202 */
[----:B------:R-:W-:Y:S01]  /*4e4c0*/  ISETP.LT.AND P3, PT, R8, UR4, !P3 ;  /* 0x0000000408007c0c */ /* 0x000fe2000df61270 */
[----:B------:R-:W-:Y:S01]  /*4e4d0*/  ULDC UR8, c[0x0][0x22c] ;  /* 0x00008b0000087ab9 */ /* 0x000fe20000000800 */
[----:B-1----:R-:W4:Y:S01]  /*4e4e0*/  LDL.LU R167, [R1+0x1598] ;  /* 0x0015980001a77983 */ /* 0x002f220000300800 */
[----:B------:R-:W-:-:S03]  /*4e4f0*/  IMAD.WIDE R10, R229, 0x4, R4 ;  /* 0x00000004e50a7825 */ /* 0x000fc600078e0204 */
[----:B------:R-:W4:Y:S04]  /*4e500*/  LDL.LU R16, [R1+0x704] ;  /* 0x0007040001107983 */ /* 0x000f280000300800 */
[----:B--2---:R1:W-:Y:S04]  /*4e510*/  @P4 STG.E desc[UR6][R12.64], R228 ;  /* 0x000000e40c004986 */ /* 0x0043e8000c101906 */
[----:B-1----:R-:W2:Y:S01]  /*4e520*/  LDL.LU R228, [R1+0x304] ;  /* 0x0003040001e47983 */ /* 0x002ea20000300800 */
[----:B------:R-:W-:-:S03]  /*4e530*/  IMAD.WIDE R12, R166, 0x4, R2 ;  /* 0x00000004a60c7825 */ /* 0x000fc600078e0202 */
[----:B------:R-:W2:Y:S04]  /*4e540*/  LDL.LU R229, [R1+0x15a0] ;  /* 0x0015a00001e57983 */ /* 0x000ea80000300800 */
[----:B------:R-:W2:Y:S04]  /*4e550*/  LDL.LU R14, [R1+0x2f4] ;  /* 0x0002f400010e7983 */ /* 0x000ea80000300800 */
[----:B------:R1:W-:Y:S04]  /*4e560*/  @P0 STG.E desc[UR6][R10.64], R15 ;  /* 0x0000000f0a000986 */ /* 0x0003e8000c101906 */
[----:B------:R1:W-:Y:S02]  /*4e570*/  @P6 STG.E desc[UR6][R12.64], R165 ;  /* 0x000000a50c006986 */ /* 0x0003e4000c101906 */
[----:B-1----:R-:W-:-:S02]  /*4e580*/  IMAD.WIDE R10, R166, 0x4, R4 ;  /* 0x00000004a60a7825 */ /* 0x002fc400078e0204 */
[----:B------:R-:W2:Y:S04]  /*4e590*/  LDL.LU R165, [R1+0xf48] ;  /* 0x000f480001a57983 */ /* 0x000ea80000300800 */
[----:B------:R-:W2:Y:S04]  /*4e5a0*/  LDL.LU R166, [R1+0x15a8] ;  /* 0x0015a80001a67983 */ /* 0x000ea80000300800 */
        /* <DEDUP_REMOVED lines=10> */
[----:B----4-:R-:W-:Y:S01]  /*4e650*/  IMAD.WIDE R12, R164, 0x4, R2 ;  /* 0x00000004a40c7825 */ /* 0x010fe200078e0202 */
[----:B------:R-:W-:Y:S01]  /*4e660*/  ISETP.LT.AND P6, PT, R7, UR4, !P0 ;  /* 0x0000000407007c0c */ /* 0x000fe2000c7c1270 */
[----:B------:R-:W-:-:S02]  /*4e670*/  ULDC UR8, c[0x0][0x22c] ;  /* 0x00008b0000087ab9 */ /* 0x000fc40000000800 */
[----:B------:R-:W-:Y:S02]  /*4e680*/  ISETP.GE.AND P3, PT, R0, UR8, PT ;  /* 0x0000000800007c0c */ /* 0x000fe4000bf66270 */
[----:B------:R-:W-:Y:S01]  /*4e690*/  ISETP.LT.AND P0, PT, R8, UR4, !P0 ;  /* 0x0000000408007c0c */ /* 0x000fe2000c701270 */
[----:B------:R-:W-:Y:S01]  /*4e6a0*/  IMAD.WIDE R10, R164, 0x4, R4 ;  /* 0x00000004a40a7825 */ /* 0x000fe200078e0204 */
[----:B------:R1:W-:Y:S01]  /*4e6b0*/  @P4 STG.E desc[UR6][R12.64], R23 ;  /* 0x000000170c004986 */ /* 0x0003e2000c101906 */
[----:B------:R-:W-:Y:S02]  /*4e6c0*/  ISETP.LT.AND P4, PT, R7, UR4, !P3 ;  /* 0x0000000407007c0c */ /* 0x000fe4000df81270 */
[----:B------:R-:W-:Y:S01]  /*4e6d0*/  ISETP.LT.AND P3, PT, R8, UR4, !P3 ;  /* 0x0000000408007c0c */ /* 0x000fe2000df61270 */
[----:B------:R-:W-:Y:S01]  /*4e6e0*/  VIADD R0, R6, 0x185 ;  /* 0x0000018506007836 */ /* 0x000fe20000000000 */
[----:B------:R4:W-:Y:S01]  /*4e6f0*/  @P5 STG.E desc[UR6][R10.64], R16 ;  /* 0x000000100a005986 */ /* 0x0009e2000c101906 */
[----:B------:R-:W-:-:S03]  /*4e700*/  ULDC UR8, c[0x0][0x22c] ;  /* 0x00008b0000087ab9 */ /* 0x000fc60000000800 */
[----:B-1----:R-:W3:Y:S04]  /*4e710*/  LDL.LU R23, [R1+0x308] ;  /* 0x0003080001177983 */ /* 0x002ee80000300800 */
[----:B------:R-:W3:Y:S01]  /*4e720*/  LDL.LU R164, [R1+0x15ac] ;  /* 0x0015ac0001a47983 */ /* 0x000ee20000300800 */
[----:B------:R-:W-:-:S03]  /*4e730*/  IMAD.WIDE R12, R167, 0x4, R2 ;  /* 0x00000004a70c7825 */ /* 0x000fc600078e0202 */
[----:B------:R-:W3:Y:S01]  /*4e740*/  LDL.LU R15, [R1+0x2f8] ;  /* 0x0002f800010f7983 */ /* 0x000ee20000300800 */
[----:B----4-:R-:W-:-:S03]  /*4e750*/  IMAD.WIDE R10, R167, 0x4, R4 ;  /* 0x00000004a70a7825 */ /* 0x010fc600078e0204 */
[----:B------:R-:W4:Y:S04]  /*4e760*/  LDL.LU R16, [R1+0xf4c] ;  /* 0x000f4c0001107983 */ /* 0x000f280000300800 */
[----:B--2---:R1:W-:Y:S04]  /*4e770*/  @P6 STG.E desc[UR6][R12.64], R228 ;  /* 0x000000e40c006986 */ /* 0x0043e8000c101906 */
[----:B------:R-:W2:Y:S04]  /*4e780*/  LDL.LU R167, [R1+0x70c] ;  /* 0x00070c0001a77983 */ /* 0x000ea80000300800 */
[----:B------:R1:W-:Y:S02]  /*4e790*/  @P0 STG.E desc[UR6][R10.64], R14 ;  /* 0x0000000e0a000986 */ /* 0x0003e4000c101906 */
[----:B-1----:R-:W-:-:S02]  /*4e7a0*/  IMAD.WIDE R12, R229, 0x4, R2 ;  /* 0x00000004e50c7825 */ /* 0x002fc400078e0202 */
[----:B------:R-:W2:Y:S02]  /*4e7b0*/  LDL.LU R228, [R1+0x15b4] ;  /* 0x0015b40001e47983 */ /* 0x000ea40000300800 */
[----:B------:R-:W-:Y:S02]  /*4e7c0*/  IMAD.WIDE R10, R229, 0x4, R4 ;  /* 0x00000004e50a7825 */ /* 0x000fe400078e0204 */
[----:B------:R1:W-:Y:S04]  /*4e7d0*/  @P4 STG.E desc[UR6][R12.64], R165 ;  /* 0x000000a50c004986 */ /* 0x0003e8000c101906 */
[----:B-1----:R-:W2:Y:S04]  /*4e7e0*/  LDL.LU R165, [R1+0x30c] ;  /* 0x00030c0001a57983 */ /* 0x002ea80000300800 */
[----:B------:R-:W2:Y:S04]  /*4e7f0*/  LDL.LU R229, [R1+0x15b8] ;  /* 0x0015b80001e57983 */ /* 0x000ea80000300800 */
[----:B---3--:R1:W-:Y:S04]  /*4e800*/  @P3 STG.E desc[UR6][R10.64], R22 ;  /* 0x000000160a003986 */ /* 0x0083e8000c101906 */
[----:B-1----:R-:W3:Y:S01]  /*4e810*/  LDL.LU R22, [R1+0x2fc] ;  /* 0x0002fc0001167983 */ /* 0x002ee20000300800 */
[----:B------:R-:W-:Y:S01]  /*4e820*/  ISETP.GE.AND P5, PT, R0, UR8, PT ;  /* 0x0000000800007c0c */ /* 0x000fe2000bfa6270 */
[----:B------:R-:W-:Y:S01]  /*4e830*/  VIADD R0, R6, 0x186 ;  /* 0x0000018606007836 */ /* 0x000fe20000000000 */
[----:B------:R-:W-:-:S02]  /*4e840*/  ULDC UR8, c[0x0][0x22c] ;  /* 0x00008b0000087ab9 */ /* 0x000fc40000000800 */
[C---:B------:R-:W-:Y:S02]  /*4e850*/  ISETP.LT.AND P6, PT, R7.reuse, UR4, !P5 ;  /* 0x0000000407007c0c */ /* 0x040fe4000efc1270 */
[----:B------:R-:W-:Y:S02]  /*4e860*/  ISETP.LT.AND P5, PT, R8, UR4, !P5 ;  /* 0x0000000408007c0c */ /* 0x000fe4000efa1270 */
[----:B------:R-:W-:Y:S01]  /*4e870*/  ISETP.GE.AND P0, PT, R0, UR8, PT ;  /* 0x0000000800007c0c */ /* 0x000fe2000bf06270 */
[----:B------:R-:W-:Y:S02]  /*4e880*/  VIADD R0, R6, 0x187 ;  /* 0x0000018706007836 */ /* 0x000fe40000000000 */
[----:B------:R-:W-:Y:S01]  /*4e890*/  IMAD.WIDE R12, R166, 0x4, R2 ;  /* 0x00000004a60c7825 */ /* 0x000fe200078e0202 */
[----:B------:R-:W-:Y:S01]  /*4e8a0*/  ULDC UR8, c[0x0][0x22c] ;  /* 0x00008b0000087ab9 */ /* 0x000fe20000000800 */
[----:B------:R-:W-:Y:S02]  /*4e8b0*/  ISETP.LT.AND P4, PT, R7, UR4, !P0 ;  /* 0x0000000407007c0c */ /* 0x000fe4000c781270 */
[----:B------:R-:W-:-:S02]  /*4e8c0*/  ISETP.LT.AND P0, PT, R8, UR4, !P0 ;  /* 0x0000000408007c0c */ /* 0x000fc4000c701270 */
[----:B------:R-:W-:Y:S01]  /*4e8d0*/  ISETP.GE.AND P3, PT, R0, UR8, PT ;  /* 0x0000000800007c0c */ /* 0x000fe2000bf66270 */
[----:B------:R-:W-:Y:S01]  /*4e8e0*/  IMAD.WIDE R10, R166, 0x4, R4 ;  /* 0x00000004a60a7825 */ /* 0x000fe200078e0204 */
[----:B------:R1:W-:Y:S02]  /*4e8f0*/  @P6 STG.E desc[UR6][R12.64], R23 ;  /* 0x000000170c006986 */ /* 0x0003e4000c101906 */
[----:B------:R-:W-:Y:S02]  /*4e900*/  ISETP.LT.AND P6, PT, R7, UR4, !P3 ;  /* 0x0000000407007c0c */ /* 0x000fe4000dfc1270 */
[----:B------:R4:W-:Y:S01]  /*4e910*/  @P5 STG.E desc[UR6][R10.64], R15 ;  /* 0x0000000f0a005986 */ /* 0x0009e2000c101906 */
[----:B------:R-:W-:Y:S01]  /*4e920*/  ISETP.LT.AND P3, PT, R8, UR4, !P3 ;  /* 0x0000000408007c0c */ /* 0x000fe2000df61270 */
[----:B------:R-:W-:Y:S01]  /*4e930*/  VIADD R0, R6, 0x188 ;  /* 0x0000018806007836 */ /* 0x000fe20000000000 */
[----:B------:R-:W-:Y:S01]  /*4e940*/  ULDC UR8, c[0x0][0x22c] ;  /* 0x00008b0000087ab9 */ /* 0x000fe20000000800 */
[----:B-1----:R-:W3:Y:S04]  /*4e950*/  LDL.LU R23, [R1+0xb00] ;  /* 0x000b000001177983 */ /* 0x002ee80000300800 */
[----:B------:R-:W3:Y:S01]  /*4e960*/  LDL.LU R166, [R1+0x15c4] ;  /* 0x0015c40001a67983 */ /* 0x000ee20000300800 */
[----:B------:R-:W-:-:S04]  /*4e970*/  IMAD.WIDE R12, R164, 0x4, R2 ;  /* 0x00000004a40c7825 */ /* 0x000fc800078e0202 */
[----:B----4-:R-:W-:Y:S01]  /*4e980*/  IMAD.WIDE R10, R164, 0x4, R4 ;  /* 0x00000004a40a7825 */ /* 0x010fe200078e0204 */
[----:B------:R-:W4:Y:S04]  /*4e990*/  LDL.LU R14, [R1+0xc0] ;  /* 0x0000c000010e7983 */ /* 0x000f280000300800 */
[----:B------:R1:W-:Y:S04]  /*4e9a0*/  @P4 STG.E desc[UR6][R12.64], R16 ;  /* 0x000000100c004986 */ /* 0x0003e8000c101906 */
[----:B------:R-:W4:Y:S04]  /*4e9b0*/  LDL.LU R164, [R1+0x80] ;  /* 0x0000800001a47983 */ /* 0x000f280000300800 */
[----:B--2---:R2:W-:Y:S01]  /*4e9c0*/  @P0 STG.E desc[UR6][R10.64], R167 ;  /* 0x000000a70a000986 */ /* 0x0045e2000c101906 */
[----:B-1----:R-:W-:-:S03]  /*4e9d0*/  IMAD.WIDE R12, R228, 0x4, R2 ;  /* 0x00000004e40c7825 */ /* 0x002fc600078e0202 */
[----:B--2---:R-:W2:Y:S04]  /*4e9e0*/  LDL.LU R167, [R1+0x15c8] ;  /* 0x0015c80001a77983 */ /* 0x004ea80000300800 */
[----:B------:R-:W2:Y:S01]  /*4e9f0*/  LDL.LU R15, [R1+0x20] ;  /* 0x00002000010f7983 */ /* 0x000ea20000300800 */
[----:B------:R-:W-:-:S03]  /*4ea00*/  IMAD.WIDE R10, R228, 0x4, R4 ;  /* 0x00000004e40a7825 */ /* 0x000fc600078e0204 */
[----:B------:R1:W-:Y:S04]  /*4ea10*/  @P6 STG.E desc[UR6][R12.64], R165 ;  /* 0x000000a50c006986 */ /* 0x0003e8000c101906 */
[----:B-1----:R-:W2:Y:S04]  /*4ea20*/  LDL.LU R165, [R1+0xb04] ;  /* 0x000b040001a57983 */ /* 0x002ea80000300800 */
[----:B------:R-:W2:Y:S04]  /*4ea30*/  LDL.LU R228, [R1+0x15d0] ;  /* 0x0015d00001e47983 */ /* 0x000ea80000300800 */
[----:B------:R-:W2:Y:S04]  /*4ea40*/  LDL.LU R16, [R1+0xc4] ;  /* 0x0000c40001107983 */ /* 0x000ea80000300800 */
[----:B---3--:R1:W-:Y:S04]  /*4ea50*/  @P3 STG.E desc[UR6][R10.64], R22 ;  /* 0x000000160a003986 */ /* 0x0083e8000c101906 */
[----:B-1----:R-:W3:Y:S01]  /*4ea60*/  LDL.LU R22, [R1+0x84] ;  /* 0x0000840001167983 */ /* 0x002ee20000300800 */
[----:B------:R-:W-:Y:S01]  /*4ea70*/  ISETP.GE.AND P5, PT, R0, UR8, PT ;  /* 0x0000000800007c0c */ /* 0x000fe2000bfa6270 */
[----:B------:R-:W-:Y:S01]  /*4ea80*/  VIADD R0, R6, 0x189 ;  /* 0x0000018906007836 */ /* 0x000fe20000000000 */
[----:B------:R-:W-:-:S02]  /*4ea90*/  ULDC UR8, c[0x0][0x22c] ;  /* 0x00008b0000087ab9 */ /* 0x000fc40000000800 */
[----:B------:R-:W-:Y:S02]  /*4eaa0*/  ISETP.LT.AND P4, PT, R7, UR4, !P5 ;  /* 0x0000000407007c0c */ /* 0x000fe4000ef81270 */
        /* <DEDUP_REMOVED lines=8> */
[----:B------:R-:W-:-:S04]  /*4eb30*/  IMAD.WIDE R10, R229, 0x4, R4 ;  /* 0x00000004e50a7825 */ /* 0x000fc800078e0204 */
[----:B------:R-:W-:Y:S01]  /*4eb40*/  VIADD R0, R6, 0x18b ;  /* 0x0000018b06007836 */ /* 0x000fe20000000000 */
[----:B------:R-:W-:Y:S01]  /*4eb50*/  ULDC UR8, c[0x0][0x22c] ;  /* 0x00008b0000087ab9 */ /* 0x000fe20000000800 */
[----:B------:R1:W-:Y:S01]  /*4eb60*/  @P4 STG.E desc[UR6][R12.64], R23 ;  /* 0x000000170c004986 */ /* 0x0003e2000c101906 */
[----:B------:R-:W-:Y:S02]  /*4eb70*/  ISETP.LT.AND P4, PT, R7, UR4, !P3 ;  /* 0x0000000407007c0c */ /* 0x000fe4000df81270 */
[----:B------:R-:W-:Y:S01]  /*4eb80*/  ISETP.LT.AND P3, PT, R8, UR4, !P3 ;  /* 0x0000000408007c0c */ /* 0x000fe2000df61270 */
[----:B----4-:R4:W-:Y:S01]  /*4eb90*/  @P5 STG.E desc[UR6][R10.64], R14 ;  /* 0x0000000e0a005986 */ /* 0x0109e2000c101906 */
[----:B------:R-:W-:Y:S01]  /*4eba0*/  ISETP.GE.AND P5, PT, R0, UR8, PT ;  /* 0x0000000800007c0c */ /* 0x000fe2000bfa6270 */
[C---:B-1----:R-:W-:Y:S02]  /*4ebb0*/  IMAD.WIDE R12, R166.reuse, 0x4, R2 ;  /* 0x00000004a60c7825 */ /* 0x042fe400078e0202 */
[----:B------:R-:W3:Y:S04]  /*4ebc0*/  LDL.LU R23, [R1+0xb08] ;  /* 0x000b080001177983 */ /* 0x000ee80000300800 */
[----:B------:R-:W3:Y:S01]  /*4ebd0*/  LDL.LU R229, [R1+0x15d4] ;  /* 0x0015d40001e57983 */ /* 0x000ee20000300800 */
[----:B----4-:R-:W-:-:S04]  /*4ebe0*/  IMAD.WIDE R10, R166, 0x4, R4 ;  /* 0x00000004a60a7825 */ /* 0x010fc800078e0204 */
[----:B------:R-:W-:Y:S01]  /*4ebf0*/  VIADD R0, R6, 0x18c ;  /* 0x0000018c06007836 */ /* 0x000fe20000000000 */
[----:B------:R1:W-:Y:S01]  /*4ec00*/  @P6 STG.E desc[UR6][R12.64], R164 ;  /* 0x000000a40c006986 */ /* 0x0003e2000c101906 */
[----:B------:R-:W-:Y:S02]  /*4ec10*/  ISETP.LT.AND P6, PT, R7, UR4, !P5 ;  /* 0x0000000407007c0c */ /* 0x000fe4000efc1270 */
[----:B------:R-:W-:Y:S01]  /*4ec20*/  ISETP.LT.AND P5, PT, R8, UR4, !P5 ;  /* 0x0000000408007c0c */ /* 0x000fe2000efa1270 */
[----:B--2---:R2:W-:Y:S01]  /*4ec30*/  @P0 STG.E desc[UR6][R10.64], R15 ;  /* 0x0000000f0a000986 */ /* 0x0045e2000c101906 */
[----:B------:R-:W-:Y:S01]  /*4ec40*/  ULDC UR8, c[0x0][0x22c] ;  /* 0x00008b0000087ab9 */ /* 0x000fe20000000800 */
[----:B-1----:R-:W-:-:S04]  /*4ec50*/  IMAD.WIDE R12, R167, 0x4, R2 ;  /* 0x00000004a70c7825 */ /* 0x002fc800078e0202 */
[----:B--2---:R-:W-:Y:S01]  /*4ec60*/  IMAD.WIDE R10, R167, 0x4, R4 ;  /* 0x00000004a70a7825 */ /* 0x004fe200078e0204 */
[----:B------:R-:W2:Y:S04]  /*4ec70*/  LDL.LU R164, [R1+0xc8] ;  /* 0x0000c80001a47983 */ /* 0x000ea80000300800 */
[----:B------:R-:W4:Y:S04]  /*4ec80*/  LDL.LU R166, [R1+0x15dc] ;  /* 0x0015dc0001a67983 */ /* 0x000f280000300800 */
[----:B------:R1:W-:Y:S04]  /*4ec90*/  @P4 STG.E desc[UR6][R12.64], R165 ;  /* 0x000000a50c004986 */ /* 0x0003e8000c101906 */
[----:B------:R1:W-:Y:S02]  /*4eca0*/  @P3 STG.E desc[UR6][R10.64], R16 ;  /* 0x000000100a003986 */ /* 0x0003e4000c101906 */
[----:B-1----:R-:W-:-:S04]  /*4ecb0*/  IMAD.WIDE R12, R228, 0x4, R2 ;  /* 0x00000004e40c7825 */ /* 0x002fc800078e0202 */
[----:B------:R-:W-:Y:S01]  /*4ecc0*/  IMAD.WIDE R10, R228, 0x4, R4 ;  /* 0x00000004e40a7825 */ /* 0x000fe200078e0204 */
[----:B------:R-:W4:Y:S04]  /*4ecd0*/  LDL.LU R165, [R1+0xb0c] ;  /* 0x000b0c0001a57983 */ /* 0x000f280000300800 */
[----:B------:R-:W4:Y:S04]  /*4ece0*/  LDL.LU R167, [R1+0x15e4] ;  /* 0x0015e40001a77983 */ /* 0x000f280000300800 */
[----:B------:R-:W4:Y:S04]  /*4ecf0*/  LDL.LU R228, [R1+0x15ec] ;  /* 0x0015ec0001e47983 */ /* 0x000f280000300800 */
[----:B---3--:R-:W-:Y:S04]  /*4ed00*/  @P6 STG.E desc[UR6][R12.64], R22 ;  /* 0x000000160c006986 */ /* 0x008fe8000c101906 */
[----:B------:R1:W-:Y:S04]  /*4ed10*/  @P5 STG.E desc[UR6][R10.64], R252 ;  /* 0x000000fc0a005986 */ /* 0x0003e8000c101906 */
[----:B-1----:R-:W3:Y:S01]  /*4ed20*/  LDL.LU R252, [R1+0x1760] ;  /* 0x0017600001fc7983 */ /* 0x002ee20000300800 */
[----:B------:R-:W-:Y:S01]  /*4ed30*/  ISETP.GE.AND P0, PT, R0, UR8, PT ;  /* 0x0000000800007c0c */ /* 0x000fe2000bf06270 */
[----:B------:R-:W-:Y:S01]  /*4ed40*/  VIADD R0, R6, 0x18d ;  /* 0x0000018d06007836 */ /* 0x000fe20000000000 */
[----:B------:R-:W-:-:S02]  /*4ed50*/  ULDC UR8, c[0x0][0x22c] ;  /* 0x00008b0000087ab9 */ /* 0x000fc40000000800 */
[----:B------:R-:W-:Y:S02]  /*4ed60*/  ISETP.LT.AND P4, PT, R7, UR4, !P0 ;  /* 0x0000000407007c0c */ /* 0x000fe4000c781270 */
[----:B------:R-:W-:Y:S02]  /*4ed70*/  ISETP.LT.AND P0, PT, R8, UR4, !P0 ;  /* 0x0000000408007c0c */ /* 0x000fe4000c701270 */
[----:B------:R-:W-:Y:S01]  /*4ed80*/  ISETP.GE.AND P3, PT, R0, UR8, PT ;  /* 0x0000000800007c0c */ /* 0x000fe2000bf66270 */
[----:B------:R-:W-:-:S03]  /*4ed90*/  IMAD.WIDE R12, R229, 0x4, R2 ;  /* 0x00000004e50c7825 */ /* 0x000fc600078e0202 */
[----:B------:R-:W-:Y:S02]  /*4eda0*/  ISETP.LT.AND P6, PT, R7, UR4, !P3 ;  /* 0x0000000407007c0c */ /* 0x000fe4000dfc1270 */
[----:B------:R-:W-:Y:S01]  /*4edb0*/  ISETP.LT.AND P3, PT, R8, UR4, !P3 ;  /* 0x0000000408007c0c */ /* 0x000fe2000df61270 */
[----:B------:R-:W-:-:S04]  /*4edc0*/  IMAD.WIDE R10, R229, 0x4, R4 ;  /* 0x00000004e50a7825 */ /* 0x000fc800078e0204 */
[----:B------:R-:W-:Y:S01]  /*4edd0*/  VIADD R0, R6, 0x18e ;  /* 0x0000018e06007836 */ /* 0x000fe20000000000 */
[----:B------:R4:W-:Y:S04]  /*4ede0*/  @P4 STG.E desc[UR6][R12.64], R23 ;  /* 0x000000170c004986 */ /* 0x0009e8000c101906 */
[----:B------:R-:W3:Y:S01]  /*4edf0*/  LDL.LU R229, [R1+0x15f4] ;  /* 0x0015f40001e57983 */ /* 0x000ee20000300800 */
[----:B------:R-:W-:-:S03]  /*4ee00*/  ULDC UR8, c[0x0][0x22c] ;  /* 0x00008b0000087ab9 */ /* 0x000fc60000000800 */
[----:B--2---:R1:W-:Y:S01]  /*4ee10*/  @P0 STG.E desc[UR6][R10.64], R164 ;  /* 0x000000a40a000986 */ /* 0x0043e2000c101906 */
[----:B----4-:R-:W-:-:S04]  /*4ee20*/  IMAD.WIDE R12, R166, 0x4, R2 ;  /* 0x00000004a60c7825 */ /* 0x010fc800078e0202 */
[----:B-1----:R-:W-:Y:S01]  /*4ee30*/  IMAD.WIDE R10, R166, 0x4, R4 ;  /* 0x00000004a60a7825 */ /* 0x002fe200078e0204 */
[----:B---3--:R1:W-:Y:S04]  /*4ee40*/  @P6 STG.E desc[UR6][R12.64], R252 ;  /* 0x000000fc0c006986 */ /* 0x0083e8000c101906 */
[----:B------:R2:W-:Y:S04]  /*4ee50*/  @P3 STG.E desc[UR6][R10.64], R231 ;  /* 0x000000e70a003986 */ /* 0x0005e8000c101906 */
[----:B-1----:R-:W3:Y:S04]  /*4ee60*/  LDL.LU R252, [R1+0x175c] ;  /* 0x00175c0001fc7983 */ /* 0x002ee80000300800 */
[----:B------:R-:W4:Y:S04]  /*4ee70*/  LDL.LU R166, [R1+0x15f8] ;  /* 0x0015f80001a67983 */ /* 0x000f280000300800 */
[----:B--2---:R-:W2:Y:S01]  /*4ee80*/  LDL.LU R231, [R1+0x1758] ;  /* 0x0017580001e77983 */ /* 0x004ea20000300800 */
[----:B------:R-:W-:-:S04]  /*4ee90*/  IMAD.WIDE R12, R167, 0x4, R2 ;  /* 0x00000004a70c7825 */ /* 0x000fc800078e0202 */
[----:B------:R-:W-:Y:S02]  /*4eea0*/  IMAD.WIDE R10, R167, 0x4, R4 ;  /* 0x00000004a70a7825 */ /* 0x000fe400078e0204 */
[----:B------:R-:W4:Y:S01]  /*4eeb0*/  LDL.LU R167, [R1+0x1600] ;  /* 0x0016000001a77983 */ /* 0x000f220000300800 */
[----:B------:R-:W-:Y:S01]  /*4eec0*/  ISETP.GE.AND P5, PT, R0, UR8, PT ;  /* 0x0000000800007c0c */ /* 0x000fe2000bfa6270 */
[----:B------:R-:W-:Y:S01]  /*4eed0*/  VIADD R0, R6, 0x18f ;  /* 0x0000018f06007836 */ /* 0x000fe20000000000 */
[----:B------:R-:W-:Y:S02]  /*4eee0*/  ULDC UR8, c[0x0][0x22c] ;  /* 0x00008b0000087ab9 */ /* 0x000fe40000000800 */
[C---:B------:R-:W-:Y:S02]  /*4eef0*/  ISETP.LT.AND P4, PT, R7.reuse, UR4, !P5 ;  /* 0x0000000407007c0c */ /* 0x040fe4000ef81270 */
[----:B------:R-:W-:Y:S02]  /*4ef00*/  ISETP.GE.AND P0, PT, R0, UR8, PT ;  /* 0x0000000800007c0c */ /* 0x000fe4000bf06270 */
[----:B------:R-:W-:Y:S01]  /*4ef10*/  ISETP.LT.AND P5, PT, R8, UR4, !P5 ;  /* 0x0000000408007c0c */ /* 0x000fe2000efa1270 */
[----:B------:R-:W-:Y:S01]  /*4ef20*/  VIADD R0, R6, 0x190 ;  /* 0x0000019006007836 */ /* 0x000fe20000000000 */
[----:B------:R-:W-:Y:S01]  /*4ef30*/  ULDC UR8, c[0x0][0x22c] ;  /* 0x00008b0000087ab9 */ /* 0x000fe20000000800 */
[----:B------:R-:W-:-:S02]  /*4ef40*/  ISETP.LT.AND P6, PT, R7, UR4, !P0 ;  /* 0x0000000407007c0c */ /* 0x000fc4000c7c1270 */
[----:B------:R-:W-:Y:S02]  /*4ef50*/  ISETP.LT.AND P0, PT, R8, UR4, !P0 ;  /* 0x0000000408007c0c */ /* 0x000fe4000c701270 */
[----:B------:R-:W-:Y:S02]  /*4ef60*/  ISETP.GE.AND P3, PT, R0, UR8, PT ;  /* 0x0000000800007c0c */ /* 0x000fe4000bf66270 */
[----:B------:R1:W-:Y:S02]  /*4ef70*/  @P4 STG.E desc[UR6][R12.64], R165 ;  /* 0x000000a50c004986 */ /* 0x0003e4000c101906 */
[----:B------:R-:W-:Y:S02]  /*4ef80*/  ISETP.LT.AND P4, PT, R7, UR4, !P3 ;  /* 0x0000000407007c0c */ /* 0x000fe4000df81270 */
[----:B------:R-:W-:Y:S01]  /*4ef90*/  ISETP.LT.AND P3, PT, R8, UR4, !P3 ;  /* 0x0000000408007c0c */ /* 0x000fe2000df61270 */
[----:B------:R-:W-:Y:S01]  /*4efa0*/  VIADD R0, R6, 0x191 ;  /* 0x0000019106007836 */ /* 0x000fe20000000000 */
[----:B------:R-:W-:Y:S01]  /*4efb0*/  ULDC UR8, c[0x0][0x22c] ;  /* 0x00008b0000087ab9 */ /* 0x000fe20000000800 */
[C---:B-1----:R-:W-:Y:S01]  /*4efc0*/  IMAD.WIDE R12, R228.reuse, 0x4, R2 ;  /* 0x00000004e40c7825 */ /* 0x042fe200078e0202 */
[----:B---3--:R1:W-:Y:S04]  /*4efd0*/  @P5 STG.E desc[UR6][R10.64], R252 ;  /* 0x000000fc0a005986 */ /* 0x0083e8000c101906 */
[----:B--2---:R2:W-:Y:S04]  /*4efe0*/  @P6 STG.E desc[UR6][R12.64], R231 ;  /* 0x000000e70c006986 */ /* 0x0045e8000c101906 */
[----:B-1----:R-:W3:Y:S04]  /*4eff0*/  LDL.LU R252, [R1+0x1754] ;  /* 0x0017540001fc7983 */ /* 0x002ee80000300800 */
[----:B--2---:R-:W2:Y:S01]  /*4f000*/  LDL.LU R231, [R1+0x1750] ;  /* 0x0017500001e77983 */ /* 0x004ea20000300800 */
[----:B------:R-:W-:-:S03]  /*4f010*/  IMAD.WIDE R10, R228, 0x4, R4 ;  /* 0x00000004e40a7825 */ /* 0x000fc600078e0204 */
[----:B------:R-:W3:Y:S04]  /*4f020*/  LDL.LU R228, [R1+0x1604] ;  /* 0x0016040001e47983 */ /* 0x000ee80000300800 */
[----:B------:R1:W-:Y:S01]  /*4f030*/  @P0 STG.E desc[UR6][R10.64], R230 ;  /* 0x000000e60a000986 */ /* 0x0003e2000c101906 */
[----:B------:R-:W-:Y:S01]  /*4f040*/  IMAD.WIDE R12, R229, 0x4, R2 ;  /* 0x00000004e50c7825 */ /* 0x000fe200078e0202 */
[----:B------:R-:W-:-:S04]  /*4f050*/  ISETP.GE.AND P5, PT, R0, UR8, PT ;  /* 0x0000000800007c0c */ /* 0x000fc8000bfa6270 */
[----:B------:R4:W-:Y:S04]  /*4f060*/  @P4 STG.E desc[UR6][R12.64], R248 ;  /* 0x000000f80c004986 */ /* 0x0009e8000c101906 */
[----:B-1----:R-:W2:Y:S01]  /*4f070*/  LDL.LU R230, [R1+0x174c] ;  /* 0x00174c0001e67983 */ /* 0x002ea20000300800 */
[----:B------:R-:W-:-:S03]  /*4f080*/  IMAD.WIDE R10, R229, 0x4, R4 ;  /* 0x00000004e50a7825 */ /* 0x000fc600078e0204 */
[----:B------:R-:W2:Y:S01]  /*4f090*/  LDL.LU R229, [R1+0x1610] ;  /* 0x0016100001e57983 */ /* 0x000ea20000300800 */
[----:B------:R-:W-:Y:S01]  /*4f0a0*/  VIADD R0, R6, 0x192 ;  /* 0x0000019206007836 */ /* 0x000fe20000000000 */
[----:B------:R-:W-:Y:S02]  /*4f0b0*/  ULDC UR8, c[0x0][0x22c] ;  /* 0x00008b0000087ab9 */ /* 0x000fe40000000800 */
[----:B------:R1:W-:Y:S01]  /*4f0c0*/  @P3 STG.E desc[UR6][R10.64], R244 ;  /* 0x000000f40a003986 */ /* 0x0003e2000c101906 */
[----:B----4-:R-:W-:Y:S01]  /*4f0d0*/  IMAD.WIDE R12, R166, 0x4, R2 ;  /* 0x00000004a60c7825 */ /* 0x010fe200078e0202 */
[----:B------:R-:W-:Y:S02]  /*4f0e0*/  ISETP.LT.AND P6, PT, R7, UR4, !P5 ;  /* 0x0000000407007c0c */ /* 0x000fe4000efc1270 */
[----:B------:R-:W-:Y:S01]  /*4f0f0*/  ISETP.LT.AND P5, PT, R8, UR4, !P5 ;  /* 0x0000000408007c0c */ /* 0x000fe2000efa1270 */
[----:B-1----:R-:W-:Y:S02]  /*4f100*/  IMAD.WIDE R10, R166, 0x4, R4 ;  /* 0x00000004a60a7825 */ /* 0x002fe400078e0204 */
[----:B------:R-:W4:Y:S08]  /*4f110*/  LDL.LU R166, [R1+0x1614] ;  /* 0x0016140001a67983 */ /* 0x000f300000300800 */
[----:B------:R1:W-:Y:S04]  /*4f120*/  @P6 STG.E desc[UR6][R12.64], R240 ;  /* 0x000000f00c006986 */ /* 0x0003e8000c101906 */
[----:B------:R1:W-:Y:S02]  /*4f130*/  @P5 STG.E desc[UR6][R10.64], R236 ;  /* 0x000000ec0a005986 */ /* 0x0003e4000c101906 */
[----:B-1----:R-:W-:-:S04]  /*4f140*/  IMAD.WIDE R12, R167, 0x4, R2 ;  /* 0x00000004a70c7825 */ /* 0x002fc800078e0202 */
[----:B------:R-:W-:Y:S02]  /*4f150*/  IMAD.WIDE R10, R167, 0x4, R4 ;  /* 0x00000004a70a7825 */ /* 0x000fe400078e0204 */
[----:B------:R-:W4:Y:S01]  /*4f160*/  LDL.LU R167, [R1+0x161c] ;  /* 0x00161c0001a77983 */ /* 0x000f220000300800 */
[----:B------:R-:W-:Y:S01]  /*4f170*/  ISETP.GE.AND P0, PT, R0, UR8, PT ;  /* 0x0000000800007c0c */ /* 0x000fe2000bf06270 */
[----:B------:R-:W-:Y:S01]  /*4f180*/  VIADD R0, R6, 0x193 ;  /* 0x0000019306007836 */ /* 0x000fe20000000000 */
[----:B------:R-:W-:Y:S02]  /*4f190*/  ULDC UR8, c[0x0][0x22c] ;  /* 0x00008b0000087ab9 */ /* 0x000fe40000000800 */
[----:B------:R-:W-:Y:S02]  /*4f1a0*/  ISETP.LT.AND P4, PT, R7, UR4, !P0 ;  /* 0x0000000407007c0c */ /* 0x000fe4000c781270 */
[----:B------:R-:W-:Y:S02]  /*4f1b0*/  ISETP.LT.AND P0, PT, R8, UR4, !P0 ;  /* 0x0000000408007c0c */ /* 0x000fe4000c701270 */
[----:B------:R-:W-:Y:S01]  /*4f1c0*/  ISETP.GE.AND P3, PT, R0, UR8, PT ;  /* 0x0000000800007c0c */ /* 0x000fe2000bf66270 */
[----:B------:R-:W-:Y:S01]  /*4f1d0*/  VIADD R0, R6, 0x194 ;  /* 0x0000019406007836 */ /* 0x000fe20000000000 */
[----:B------:R-:W-:-:S02]  /*4f1e0*/  ULDC UR8, c[0x0][0x22c] ;  /* 0x00008b0000087ab9 */ /* 0x000fc40000000800 */
[C---:B------:R-:W-:Y:S02]  /*4f1f0*/  ISETP.LT.AND P6, PT, R7.reuse, UR4, !P3 ;  /* 0x0000000407007c0c */ /* 0x040fe4000dfc1270 */
[----:B------:R-:W-:Y:S02]  /*4f200*/  ISETP.LT.AND P3, PT, R8, UR4, !P3 ;  /* 0x0000000408007c0c */ /* 0x000fe4000df61270 */
[----:B------:R-:W-:Y:S01]  /*4f210*/  ISETP.GE.AND P5, PT, R0, UR8, PT ;  /* 0x0000000800007c0c */ /* 0x000fe2000bfa6270 */
[----:B------:R3:W-:Y:S03]  /*4f220*/  @P4 STG.E desc[UR6][R12.64], R249 ;  /* 0x000000f90c004986 */ /* 0x0007e6000c101906 */
[----:B------:R-:W-:Y:S01]  /*4f230*/  ISETP.LT.AND P4, PT, R7, UR4, !P5 ;  /* 0x0000000407007c0c */ /* 0x000fe2000ef81270 */
[----:B------:R1:W-:Y:S01]  /*4f240*/  @P0 STG.E desc[UR6][R10.64], R245 ;  /* 0x000000f50a000986 */ /* 0x0003e2000c101906 */
[----:B------:R-:W-:Y:S01]  /*4f250*/  ISETP.LT.AND P5, PT, R8, UR4, !P5 ;  /* 0x0000000408007c0c */ /* 0x000fe2000efa1270 */
[----:B------:R-:W-:Y:S01]  /*4f260*/  VIADD R0, R6, 0x195 ;  /* 0x0000019506007836 */ /* 0x000fe20000000000 */
[----:B------:R-:W-:-:S04]  /*4f270*/  ULDC UR8, c[0x0][0x22c] ;  /* 0x00008b0000087ab9 */ /* 0x000fc80000000800 */
[----:B------:R-:W-:Y:S01]  /*4f280*/  ISETP.GE.AND P0, PT, R0, UR8, PT ;  /* 0x0000000800007c0c */ /* 0x000fe2000bf06270 */
[----:B---3--:R-:W-:-:S04]  /*4f290*/  IMAD.WIDE R12, R228, 0x4, R2 ;  /* 0x00000004e40c7825 */ /* 0x008fc800078e0202 */
[----:B-1----:R-:W-:-:S04]  /*4f2a0*/  IMAD.WIDE R10, R228, 0x4, R4 ;  /* 0x00000004e40a7825 */ /* 0x002fc800078e0204 */
[----:B------:R-:W-:Y:S01]  /*4f2b0*/  VIADD R0, R6, 0x196 ;  /* 0x0000019606007836 */ /* 0x000fe20000000000 */
[----:B------:R-:W3:Y:S04]  /*4f2c0*/  LDL.LU R228, [R1+0x1620] ;  /* 0x0016200001e47983 */ /* 0x000ee80000300800 */
[----:B------:R2:W-:Y:S04]  /*4f2d0*/  @P6 STG.E desc[UR6][R12.64], R241 ;  /* 0x000000f10c006986 */ /* 0x0005e8000c101906 */
[----:B------:R1:W-:Y:S01]  /*4f2e0*/  @P3 STG.E desc[UR6][R10.64], R237 ;  /* 0x000000ed0a003986 */ /* 0x0003e2000c101906 */
[----:B------:R-:W-:Y:S01]  /*4f2f0*/  ULDC UR8, c[0x0][0x22c] ;  /* 0x00008b0000087ab9 */ /* 0x000fe20000000800 */
[----:B--2---:R-:W-:-:S04]  /*4f300*/  IMAD.WIDE R12, R229, 0x4, R2 ;  /* 0x00000004e50c7825 */ /* 0x004fc800078e0202 */
[----:B-1----:R-:W-:Y:S02]  /*4f310*/  IMAD.WIDE R10, R229, 0x4, R4 ;  /* 0x00000004e50a7825 */ /* 0x002fe400078e0204 */
[----:B------:R-:W2:Y:S04]  /*4f320*/  LDL.LU R229, [R1+0x1624] ;  /* 0x0016240001e57983 */ /* 0x000ea80000300800 */
[----:B------:R4:W-:Y:S04]  /*4f330*/  @P4 STG.E desc[UR6][R12.64], R250 ;  /* 0x000000fa0c004986 */ /* 0x0009e8000c101906 */
[----:B------:R1:W-:Y:S01]  /*4f340*/  @P5 STG.E desc[UR6][R10.64], R246 ;  /* 0x000000f60a005986 */ /* 0x0003e2000c101906 */
[----:B------:R-:W-:-:S02]  /*4f350*/  ISETP.LT.AND P6, PT, R7, UR4, !P0 ;  /* 0x0000000407007c0c */ /* 0x000fc4000c7c1270 */
[----:B------:R-:W-:Y:S01]  /*4f360*/  ISETP.LT.AND P0, PT, R8, UR4, !P0 ;  /* 0x0000000408007c0c */ /* 0x000fe2000c701270 */
[----:B----4-:R-:W-:-:S04]  /*4f370*/  IMAD.WIDE R12, R166, 0x4, R2 ;  /* 0x00000004a60c7825 */ /* 0x010fc800078e0202 */
[----:B-1----:R-:W-:Y:S02]  /*4f380*/  IMAD.WIDE R10, R166, 0x4, R4 ;  /* 0x00000004a60a7825 */ /* 0x002fe400078e0204 */
[----:B------:R-:W4:Y:S04]  /*4f390*/  LDL.LU R166, [R1+0x162c] ;  /* 0x00162c0001a67983 */ /* 0x000f280000300800 */
        /* <DEDUP_REMOVED lines=417> */
[----:B------:R-:W-:Y:S02]  /*50db0*/  ISETP.LT.AND P4, PT, R7, UR4, !P3 ;  /* 0x0000000407007c0c */ /* 0x000fe4000df81270 */
[----:B------:R-:W-:Y:S01]  /*50dc0*/  ISETP.LT.AND P3, PT, R8, UR4, !P3 ;  /* 0x0000000408007c0c */ /* 0x000fe2000df61270 */
[----:B------:R1:W-:Y:S01]  /*50dd0*/  @P5 STG.E desc[UR6][R10.64], R27 ;  /* 0x0000001b0a005986 */ /* 0x0003e2000c101906 */
[C---:B------:R-:W-:Y:S01]  /*50de0*/  VIADD R0, R6.reuse, 0x1c1 ;  /* 0x000001c106007836 */ /* 0x040fe20000000000 */
[----:B------:R-:W-:Y:S01]  /*50df0*/  ULDC UR8, c[0x0][0x22c] ;  /* 0x00008b0000087ab9 */ /* 0x000fe20000000800 */
[----:B------:R-:W-:Y:S01]  /*50e00*/  VIADD R9, R6, 0x1ea ;  /* 0x000001ea06097836 */ /* 0x000fe20000000000 */
[----:B------:R-:W4:Y:S02]  /*50e10*/  LDS.128 R24, [R21] ;  /* 0x0000000015187984 */ /* 0x000f240000000c00 */
        /* <DEDUP_REMOVED lines=31> */
[----:B------:R-:W-:Y:S02]  /*51010*/  ISETP.LT.AND P6, PT, R7, UR4, !P3 ;  /* 0x0000000407007c0c */ /* 0x000fe4000dfc1270 */
[----:B------:R-:W-:-:S03]  /*51020*/  ISETP.LT.AND P3, PT, R8, UR4, !P3 ;  /* 0x0000000408007c0c */ /* 0x000fc6000df61270 */
[----:B------:R3:W-:Y:S04]  /*51030*/  @P4 STG.E desc[UR6][R12.64], R33 ;  /* 0x000000210c004986 */ /* 0x0007e8000c101906 */
[----:B------:R1:W-:Y:S01]  /*51040*/  @P0 STG.E desc[UR6][R10.64], R45 ;  /* 0x0000002d0a000986 */ /* 0x0003e2000c101906 */
[----:B------:R-:W-:Y:S01]  /*51050*/  ISETP.GE.AND P5, PT, R0, UR8, PT ;  /* 0x0000000800007c0c */ /* 0x000fe2000bfa6270 */
[----:B---3--:R-:W-:-:S04]  /*51060*/  IMAD.WIDE R12, R228, 0x4, R2 ;  /* 0x00000004e40c7825 */ /* 0x008fc800078e0202 */
[----:B-1----:R-:W-:-:S04]  /*51070*/  IMAD.WIDE R10, R228, 0x4, R4 ;  /* 0x00000004e40a7825 */ /* 0x002fc800078e0204 */
[----:B--2---:R-:W-:Y:S01]  /*51080*/  IMAD.WIDE R14, R229, 0x4, R4 ;  /* 0x00000004e50e7825 */ /* 0x004fe200078e0204 */
[----:B------:R-:W2:Y:S04]  /*51090*/  LDL.LU R228, [R1+0x1728] ;  /* 0x0017280001e47983 */ /* 0x000ea80000300800 */
[----:B------:R1:W-:Y:S04]  /*510a0*/  @P6 STG.E desc[UR6][R12.64], R57 ;  /* 0x000000390c006986 */ /* 0x0003e8000c101906 */
[----:B------:R3:W-:Y:S01]  /*510b0*/  @P3 STG.E desc[UR6][R10.64], R53 ;  /* 0x000000350a003986 */ /* 0x0007e2000c101906 */
[----:B------:R-:W-:-:S02]  /*510c0*/  ISETP.LT.AND P4, PT, R7, UR4, !P5 ;  /* 0x0000000407007c0c */ /* 0x000fc4000ef81270 */
[----:B------:R-:W-:Y:S01]  /*510d0*/  ISETP.LT.AND P5, PT, R8, UR4, !P5 ;  /* 0x0000000408007c0c */ /* 0x000fe2000efa1270 */
[----:B----4-:R-:W-:-:S04]  /*510e0*/  IMAD.WIDE R16, R166, 0x4, R2 ;  /* 0x00000004a6107825 */ /* 0x010fc800078e0202 */
[----:B-1----:R-:W-:-:S04]  /*510f0*/  IMAD.WIDE R12, R229, 0x4, R2 ;  /* 0x00000004e50c7825 */ /* 0x002fc800078e0202 */
[----:B---3--:R-:W-:Y:S01]  /*51100*/  IMAD.WIDE R10, R166, 0x4, R4 ;  /* 0x00000004a60a7825 */ /* 0x008fe200078e0204 */
[----:B------:R-:W3:Y:S04]  /*51110*/  LDL.LU R229, [R1+0x1718] ;  /* 0x0017180001e57983 */ /* 0x000ee80000300800 */
[----:B------:R-:W4:Y:S04]  /*51120*/  LDL.LU R166, [R1+0x170c] ;  /* 0x00170c0001a67983 */ /* 0x000f280000300800 */
[----:B------:R1:W-:Y:S04]  /*51130*/  @P4 STG.E desc[UR6][R12.64], R34 ;  /* 0x000000220c004986 */ /* 0x0003e8000c101906 */
[----:B------:R1:W-:Y:S01]  /*51140*/  @P5 STG.E desc[UR6][R14.64], R46 ;  /* 0x0000002e0e005986 */ /* 0x0003e2000c101906 */
[----:B------:R-:W-:Y:S01]  /*51150*/  VIADD R0, R6, 0x1c5 ;  /* 0x000001c506007836 */ /* 0x000fe20000000000 */
[----:B------:R-:W-:Y:S01]  /*51160*/  ULDC UR8, c[0x0][0x22c] ;  /* 0x00008b0000087ab9 */ /* 0x000fe20000000800 */
[----:B-1----:R-:W-:-:S04]  /*51170*/  IMAD.WIDE R12, R167, 0x4, R2 ;  /* 0x00000004a70c7825 */ /* 0x002fc800078e0202 */
[----:B------:R-:W-:Y:S02]  /*51180*/  IMAD.WIDE R14, R167, 0x4, R4 ;  /* 0x00000004a70e7825 */ /* 0x000fe400078e0204 */
[----:B------:R-:W4:Y:S01]  /*51190*/  LDL.LU R167, [R1+0x1708] ;  /* 0x0017080001a77983 */ /* 0x000f220000300800 */
[----:B------:R-:W-:Y:S01]  /*511a0*/  ISETP.GE.AND P0, PT, R0, UR8, PT ;  /* 0x0000000800007c0c */ /* 0x000fe2000bf06270 */
[----:B------:R-:W-:Y:S01]  /*511b0*/  VIADD R0, R6, 0x1c6 ;  /* 0x000001c606007836 */ /* 0x000fe20000000000 */
[----:B------:R-:W-:Y:S02]  /*511c0*/  ULDC UR8, c[0x0][0x22c] ;  /* 0x00008b0000087ab9 */ /* 0x000fe40000000800 */
[C---:B------:R-:W-:Y:S02]  /*511d0*/  ISETP.LT.AND P6, PT, R7.reuse, UR4, !P0 ;  /* 0x0000000407007c0c */ /* 0x040fe4000c7c1270 */
[----:B------:R-:W-:Y:S01]  /*511e0*/  ISETP.GE.AND P3, PT, R0, UR8, PT ;  /* 0x0000000800007c0c */ /* 0x000fe2000bf66270 */
[----:B------:R-:W-:Y:S01]  /*511f0*/  VIADD R0, R6, 0x1c7 ;  /* 0x000001c706007836 */ /* 0x000fe20000000000 */
[----:B------:R-:W-:Y:S01]  /*51200*/  ISETP.LT.AND P0, PT, R8, UR4, !P0 ;  /* 0x0000000408007c0c */ /* 0x000fe2000c701270 */
[----:B------:R-:W-:Y:S01]  /*51210*/  ULDC UR8, c[0x0][0x22c] ;  /* 0x00008b0000087ab9 */ /* 0x000fe20000000800 */
[----:B------:R-:W-:-:S02]  /*51220*/  ISETP.LT.AND P4, PT, R7, UR4, !P3 ;  /* 0x0000000407007c0c */ /* 0x000fc4000df81270 */
[----:B------:R-:W-:Y:S02]  /*51230*/  ISETP.GE.AND P5, PT, R0, UR8, PT ;  /* 0x0000000800007c0c */ /* 0x000fe4000bfa6270 */
[----:B------:R-:W-:-:S03]  /*51240*/  ISETP.LT.AND P3, PT, R8, UR4, !P3 ;  /* 0x0000000408007c0c */ /* 0x000fc6000df61270 */
[----:B------:R2:W-:Y:S01]  /*51250*/  @P6 STG.E desc[UR6][R16.64], R58 ;  /* 0x0000003a10006986 */ /* 0x0005e2000c101906 */
[----:B------:R-:W-:Y:S02]  /*51260*/  ISETP.LT.AND P6, PT, R7, UR4, !P5 ;  /* 0x0000000407007c0c */ /* 0x000fe4000efc1270 */
[----:B------:R-:W-:Y:S01]  /*51270*/  ISETP.LT.AND P5, PT, R8, UR4, !P5 ;  /* 0x0000000408007c0c */ /* 0x000fe2000efa1270 */
[----:B------:R-:W-:Y:S01]  /*51280*/  VIADD R0, R6, 0x1c8 ;  /* 0x000001c806007836 */ /* 0x000fe20000000000 */
[----:B------:R1:W-:Y:S04]  /*51290*/  @P0 STG.E desc[UR6][R10.64], R54 ;  /* 0x000000360a000986 */ /* 0x0003e8000c101906 */
[----:B------:R3:W-:Y:S01]  /*512a0*/  @P4 STG.E desc[UR6][R12.64], R35 ;  /* 0x000000230c004986 */ /* 0x0007e2000c101906 */
[----:B------:R-:W-:-:S03]  /*512b0*/  ULDC UR8, c[0x0][0x22c] ;  /* 0x00008b0000087ab9 */ /* 0x000fc60000000800 */
[----:B------:R3:W-:Y:S01]  /*512c0*/  @P3 STG.E desc[UR6][R14.64], R47 ;  /* 0x0000002f0e003986 */ /* 0x0007e2000c101906 */
[----:B------:R-:W-:Y:S01]  /*512d0*/  ISETP.GE.AND P0, PT, R0, UR8, PT ;  /* 0x0000000800007c0c */ /* 0x000fe2000bf06270 */
[----:B--2---:R-:W-:-:S04]  /*512e0*/  IMAD.WIDE R16, R228, 0x4, R2 ;  /* 0x00000004e4107825 */ /* 0x004fc800078e0202 */
[----:B-1----:R-:W-:-:S04]  /*512f0*/  IMAD.WIDE R10, R228, 0x4, R4 ;  /* 0x00000004e40a7825 */ /* 0x002fc800078e0204 */
[C---:B---3--:R-:W-:Y:S01]  /*51300*/  IMAD.WIDE R12, R229.reuse, 0x4, R2 ;  /* 0x00000004e50c7825 */ /* 0x048fe200078e0202 */
[----:B------:R-:W2:Y:S04]  /*51310*/  LDL.LU R228, [R1+0x16fc] ;  /* 0x0016fc0001e47983 */ /* 0x000ea80000300800 */
[----:B------:R4:W-:Y:S01]  /*51320*/  @P6 STG.E desc[UR6][R16.64], R59 ;  /* 0x0000003b10006986 */ /* 0x0009e2000c101906 */
[----:B------:R-:W-:-:S03]  /*51330*/  IMAD.WIDE R14, R229, 0x4, R4 ;  /* 0x00000004e50e7825 */ /* 0x000fc600078e0204 */
[----:B------:R1:W-:Y:S04]  /*51340*/  @P5 STG.E desc[UR6][R10.64], R55 ;  /* 0x000000370a005986 */ /* 0x0003e8000c101906 */
[----:B------:R-:W3:Y:S01]  /*51350*/  LDL.LU R229, [R1+0x16ec] ;  /* 0x0016ec0001e57983 */ /* 0x000ee20000300800 */
[----:B------:R-:W-:Y:S02]  /*51360*/  ISETP.LT.AND P4, PT, R7, UR4, !P0 ;  /* 0x0000000407007c0c */ /* 0x000fe4000c781270 */
[----:B------:R-:W-:Y:S01]  /*51370*/  ISETP.LT.AND P0, PT, R8, UR4, !P0 ;  /* 0x0000000408007c0c */ /* 0x000fe2000c701270 */
[----:B------:R-:W-:Y:S01]  /*51380*/  VIADD R0, R6, 0x1c9 ;  /* 0x000001c906007836 */ /* 0x000fe20000000000 */
[----:B------:R-:W-:Y:S01]  /*51390*/  ULDC UR8, c[0x0][0x22c] ;  /* 0x00008b0000087ab9 */ /* 0x000fe20000000800 */
        /* <DEDUP_REMOVED lines=172> */
[----:B------:R-:W-:Y:S01]  /*51e60*/  ISETP.GE.AND P0, PT, R0, UR8, PT ;  /* 0x0000000800007c0c */ /* 0x000fe2000bf06270 */
[----:B------:R-:W-:Y:S01]  /*51e70*/  VIADD R0, R6, 0x1db ;  /* 0x000001db06007836 */ /* 0x000fe20000000000 */
[----:B------:R-:W-:Y:S01]  /*51e80*/  ULDC UR8, c[0x0][0x22c] ;  /* 0x00008b0000087ab9 */ /* 0x000fe20000000800 */
[----:B------:R-:W-:-:S02]  /*51e90*/  ISETP.LT.AND P5, PT, R8, UR4, !P5 ;  /* 0x0000000408007c0c */ /* 0x000fc4000efa1270 */
[C---:B------:R-:W-:Y:S02]  /*51ea0*/  ISETP.LT.AND P4, PT, R7.reuse, UR4, !P0 ;  /* 0x0000000407007c0c */ /* 0x040fe4000c781270 */
[----:B------:R-:W-:Y:S02]  /*51eb0*/  ISETP.GE.AND P3, PT, R0, UR8, PT ;  /* 0x0000000800007c0c */ /* 0x000fe4000bf66270 */
[C---:B------:R-:W-:Y:S02]  /*51ec0*/  ISETP.LT.AND P0, PT, R8.reuse, UR4, !P0 ;  /* 0x0000000408007c0c */ /* 0x040fe4000c701270 */
[----:B------:R2:W-:Y:S01]  /*51ed0*/  @P6 STG.E desc[UR6][R16.64], R104 ;  /* 0x0000006810006986 */ /* 0x0005e2000c101906 */
[----:B------:R-:W-:Y:S02]  /*51ee0*/  ISETP.LT.AND P6, PT, R7, UR4, !P3 ;  /* 0x0000000407007c0c */ /* 0x000fe4000dfc1270 */
[----:B------:R-:W-:Y:S01]  /*51ef0*/  ISETP.LT.AND P3, PT, R8, UR4, !P3 ;  /* 0x0000000408007c0c */ /* 0x000fe2000df61270 */
[----:B------:R-:W-:Y:S01]  /*51f00*/  VIADD R0, R6, 0x1dc ;  /* 0x000001dc06007836 */ /* 0x000fe20000000000 */
[----:B------:R-:W-:Y:S01]  /*51f10*/  ULDC UR8, c[0x0][0x22c] ;  /* 0x00008b0000087ab9 */ /* 0x000fe20000000800 */
[----:B------:R1:W-:Y:S04]  /*51f20*/  @P5 STG.E desc[UR6][R10.64], R100 ;  /* 0x000000640a005986 */ /* 0x0003e8000c101906 */
[----:B------:R3:W-:Y:S04]  /*51f30*/  @P4 STG.E desc[UR6][R12.64], R81 ;  /* 0x000000510c004986 */ /* 0x0007e8000c101906 */
        /* <DEDUP_REMOVED lines=24> */
[----:B------:R-:W-:Y:S01]  /*520c0*/  ULDC UR8, c[0x0][0x22c] ;  /* 0x00008b0000087ab9 */ /* 0x000fe20000000800 */
[----:B------:R-:W4:Y:S01]  /*520d0*/  LDL.LU R165, [R1+0x15fc] ;  /* 0x0015fc0001a57983 */ /* 0x000f220000300800 */
[----:B------:R-:W-:Y:S02]  /*520e0*/  ISETP.LT.AND P6, PT, R7, UR4, !P0 ;  /* 0x0000000407007c0c */ /* 0x000fe4000c7c1270 */
[----:B------:R-:W-:Y:S01]  /*520f0*/  ISETP.GE.AND P3, PT, R0, UR8, PT ;  /* 0x0000000800007c0c */ /* 0x000fe2000bf66270 */
[----:B------:R-:W-:Y:S01]  /*52100*/  VIADD R0, R6, 0x1df ;  /* 0x000001df06007836 */ /* 0x000fe20000000000 */
[----:B------:R-:W-:Y:S01]  /*52110*/  ULDC UR8, c[0x0][0x22c] ;  /* 0x00008b0000087ab9 */ /* 0x000fe20000000800 */
[----:B------:R-:W-:-:S02]  /*52120*/  ISETP.LT.AND P0, PT, R8, UR4, !P0 ;  /* 0x0000000408007c0c */ /* 0x000fc4000c701270 */
[C---:B------:R-:W-:Y:S02]  /*52130*/  ISETP.LT.AND P4, PT, R7.reuse, UR4, !P3 ;  /* 0x0000000407007c0c */ /* 0x040fe4000df81270 */
[----:B------:R-:W-:Y:S02]  /*52140*/  ISETP.GE.AND P5, PT, R0, UR8, PT ;  /* 0x0000000800007c0c */ /* 0x000fe4000bfa6270 */
[----:B------:R-:W-:Y:S02]  /*52150*/  ISETP.LT.AND P3, PT, R8, UR4, !P3 ;  /* 0x0000000408007c0c */ /* 0x000fe4000df61270 */
[----:B------:R2:W-:Y:S01]  /*52160*/  @P6 STG.E desc[UR6][R16.64], R106 ;  /* 0x0000006a10006986 */ /* 0x0005e2000c101906 */
[----:B------:R-:W-:Y:S01]  /*52170*/  ISETP.LT.AND P6, PT, R7, UR4, !P5 ;  /* 0x0000000407007c0c */ /* 0x000fe2000efc1270 */
[----:B------:R-:W-:Y:S01]  /*52180*/  VIADD R0, R6, 0x1e0 ;  /* 0x000001e006007836 */ /* 0x000fe20000000000 */
[----:B------:R-:W-:Y:S02]  /*52190*/  ULDC UR8, c[0x0][0x22c] ;  /* 0x00008b0000087ab9 */ /* 0x000fe40000000800 */
[----:B------:R3:W-:Y:S04]  /*521a0*/  @P0 STG.E desc[UR6][R10.64], R102 ;  /* 0x000000660a000986 */ /* 0x0007e8000c101906 */
[----:B------:R1:W-:Y:S04]  /*521b0*/  @P4 STG.E desc[UR6][R12.64], R83 ;  /* 0x000000530c004986 */ /* 0x0003e8000c101906 */
[----:B------:R4:W-:Y:S01]  /*521c0*/  @P3 STG.E desc[UR6][R14.64], R95 ;  /* 0x0000005f0e003986 */ /* 0x0009e2000c101906 */
[----:B------:R-:W-:-:S02]  /*521d0*/  ISETP.GE.AND P0, PT, R0, UR8, PT ;  /* 0x0000000800007c0c */ /* 0x000fc4000bf06270 */
[----:B------:R-:W-:Y:S01]  /*521e0*/  ISETP.LT.AND P5, PT, R8, UR4, !P5 ;  /* 0x0000000408007c0c */ /* 0x000fe2000efa1270 */
[----:B--2---:R-:W-:-:S04]  /*521f0*/  IMAD.WIDE R16, R228, 0x4, R2 ;  /* 0x00000004e4107825 */ /* 0x004fc800078e0202 */
[----:B---3--:R-:W-:-:S04]  /*52200*/  IMAD.WIDE R10, R229, 0x4, R2 ;  /* 0x00000004e50a7825 */ /* 0x008fc800078e0202 */
[----:B-1----:R-:W-:Y:S01]  /*52210*/  IMAD.WIDE R12, R229, 0x4, R4 ;  /* 0x00000004e50c7825 */ /* 0x002fe200078e0204 */
[----:B------:R1:W-:Y:S04]  /*52220*/  @P6 STG.E desc[UR6][R16.64], R107 ;  /* 0x0000006b10006986 */ /* 0x0003e8000c101906 */
[----:B------:R-:W2:Y:S01]  /*52230*/  LDL.LU R229, [R1+0x15f0] ;  /* 0x0015f00001e57983 */ /* 0x000ea20000300800 */
[----:B------:R-:W-:Y:S01]  /*52240*/  ISETP.LT.AND P4, PT, R7, UR4, !P0 ;  /* 0x0000000407007c0c */ /* 0x000fe2000c781270 */
[----:B----4-:R-:W-:-:S04]  /*52250*/  IMAD.WIDE R14, R166, 0x4, R2 ;  /* 0x00000004a60e7825 */ /* 0x010fc800078e0202 */
[----:B-1----:R-:W-:-:S04]  /*52260*/  IMAD.WIDE R16, R166, 0x4, R4 ;  /* 0x00000004a6107825 */ /* 0x002fc800078e0204 */
[--C-:B------:R-:W-:Y:S01]  /*52270*/  IMAD.WIDE R18, R228, 0x4, R4.reuse ;  /* 0x00000004e4127825 */ /* 0x100fe200078e0204 */
[----:B------:R-:W3:Y:S04]  /*52280*/  LDL.LU R166, [R1+0x15e8] ;  /* 0x0015e80001a67983 */ /* 0x000ee80000300800 */
[----:B------:R-:W4:Y:S01]  /*52290*/  LDL.LU R228, [R1+0x15e0] ;  /* 0x0015e00001e47983 */ /* 0x000f220000300800 */
[----:B------:R-:W-:Y:S01]  /*522a0*/  VIADD R0, R6, 0x1e1 ;  /* 0x000001e106007836 */ /* 0x000fe20000000000 */
[----:B------:R-:W-:Y:S02]  /*522b0*/  ULDC UR8, c[0x0][0x22c] ;  /* 0x00008b0000087ab9 */ /* 0x000fe40000000800 */
[----:B------:R1:W-:Y:S04]  /*522c0*/  @P5 STG.E desc[UR6][R18.64], R103 ;  /* 0x0000006712005986 */ /* 0x0003e8000c101906 */
[----:B------:R1:W-:Y:S02]  /*522d0*/  @P4 STG.E desc[UR6][R10.64], R96 ;  /* 0x000000600a004986 */ /* 0x0003e4000c101906 */
[----:B-1----:R-:W-:-:S04]  /*522e0*/  IMAD.WIDE R18, R167, 0x4, R4 ;  /* 0x00000004a7127825 */ /* 0x002fc800078e0204 */
[----:B------:R-:W-:Y:S02]  /*522f0*/  IMAD.WIDE R10, R167, 0x4, R2 ;  /* 0x00000004a70a7825 */ /* 0x000fe400078e0202 */
[----:B------:R-:W4:Y:S01]  /*52300*/  LDL.LU R167, [R1+0x15d8] ;  /* 0x0015d80001a77983 */ /* 0x000f220000300800 */
[----:B------:R-:W-:Y:S02]  /*52310*/  ISETP.GE.AND P3, PT, R0, UR8, PT ;  /* 0x0000000800007c0c */ /* 0x000fe4000bf66270 */
[----:B------:R-:W-:Y:S01]  /*52320*/  ISETP.LT.AND P0, PT, R8, UR4, !P0 ;  /* 0x0000000408007c0c */ /* 0x000fe2000c701270 */
[----:B------:R-:W-:Y:S01]  /*52330*/  VIADD R0, R6, 0x1e2 ;  /* 0x000001e206007836 */ /* 0x000fe20000000000 */
[----:B------:R-:W-:Y:S01]  /*52340*/  ULDC UR8, c[0x0][0x22c] ;  /* 0x00008b0000087ab9 */ /* 0x000fe20000000800 */
[----:B------:R-:W-:-:S03]  /*52350*/  ISETP.LT.AND P5, PT, R7, UR4, !P3 ;  /* 0x0000000407007c0c */ /* 0x000fc6000dfa1270 */
[----:B------:R-:W-:Y:S01]  /*52360*/  ISETP.GE.AND P6, PT, R0, UR8, PT ;  /* 0x0000000800007c0c */ /* 0x000fe2000bfc6270 */
[----:B------:R-:W-:Y:S01]  /*52370*/  VIADD R0, R6, 0x1e3 ;  /* 0x000001e306007836 */ /* 0x000fe20000000000 */
[----:B------:R-:W-:Y:S01]  /*52380*/  ULDC UR8, c[0x0][0x22c] ;  /* 0x00008b0000087ab9 */ /* 0x000fe20000000800 */
[----:B------:R-:W-:Y:S02]  /*52390*/  ISETP.LT.AND P3, PT, R8, UR4, !P3 ;  /* 0x0000000408007c0c */ /* 0x000fe4000df61270 */
[C---:B------:R-:W-:Y:S02]  /*523a0*/  ISETP.LT.AND P4, PT, R7.reuse, UR4, !P6 ;  /* 0x0000000407007c0c */ /* 0x040fe4000f781270 */
[----:B------:R1:W-:Y:S01]  /*523b0*/  @P0 STG.E desc[UR6][R12.64], R108 ;  /* 0x0000006c0c000986 */ /* 0x0003e2000c101906 */
[----:B------:R-:W-:Y:S02]  /*523c0*/  ISETP.GE.AND P0, PT, R0, UR8, PT ;  /* 0x0000000800007c0c */ /* 0x000fe4000bf06270 */
[----:B------:R-:W-:Y:S01]  /*523d0*/  ISETP.LT.AND P6, PT, R8, UR4, !P6 ;  /* 0x0000000408007c0c */ /* 0x000fe2000f7c1270 */
[----:B------:R1:W-:Y:S01]  /*523e0*/  @P5 STG.E desc[UR6][R14.64], R120 ;  /* 0x000000780e005986 */ /* 0x0003e2000c101906 */
[----:B------:R-:W-:Y:S01]  /*523f0*/  VIADD R0, R6, 0x1e4 ;  /* 0x000001e406007836 */ /* 0x000fe20000000000 */
[----:B------:R-:W-:-:S02]  /*52400*/  ISETP.LT.AND P5, PT, R7, UR4, !P0 ;  /* 0x0000000407007c0c */ /* 0x000fc4000c7a1270 */
[----:B------:R-:W-:Y:S01]  /*52410*/  ISETP.LT.AND P0, PT, R8, UR4, !P0 ;  /* 0x0000000408007c0c */ /* 0x000fe2000c701270 */
[----:B------:R-:W-:Y:S01]  /*52420*/  ULDC UR8, c[0x0][0x22c] ;  /* 0x00008b0000087ab9 */ /* 0x000fe20000000800 */
[----:B------:R-:W-:Y:S01]  /*52430*/  @P3 STG.E desc[UR6][R16.64], R116 ;  /* 0x0000007410003986 */ /* 0x000fe2000c101906 */
[----:B-1----:R-:W-:-:S04]  /*52440*/  IMAD.WIDE R12, R165, 0x4, R2 ;  /* 0x00000004a50c7825 */ /* 0x002fc800078e0202 */
[----:B------:R-:W-:Y:S01]  /*52450*/  IMAD.WIDE R14, R165, 0x4, R4 ;  /* 0x00000004a50e7825 */ /* 0x000fe200078e0204 */
[----:B------:R2:W-:Y:S04]  /*52460*/  @P4 STG.E desc[UR6][R10.64], R97 ;  /* 0x000000610a004986 */ /* 0x0005e8000c101906 */
[----:B------:R-:W4:Y:S04]  /*52470*/  LDL.LU R165, [R1+0x15cc] ;  /* 0x0015cc0001a57983 */ /* 0x000f280000300800 */
[----:B------:R-:W-:Y:S04]  /*52480*/  @P6 STG.E desc[UR6][R18.64], R109 ;  /* 0x0000006d12006986 */ /* 0x000fe8000c101906 */
[----:B------:R3:W-:Y:S01]  /*52490*/  @P5 STG.E desc[UR6][R12.64], R121 ;  /* 0x000000790c005986 */ /* 0x0007e2000c101906 */
[----:B------:R-:W-:-:S03]  /*524a0*/  ISETP.GE.AND P3, PT, R0, UR8, PT ;  /* 0x0000000800007c0c */ /* 0x000fc6000bf66270 */
[----:B------:R1:W-:Y:S01]  /*524b0*/  @P0 STG.E desc[UR6][R14.64], R117 ;  /* 0x000000750e000986 */ /* 0x0003e2000c101906 */
[----:B--2---:R-:W-:-:S04]  /*524c0*/  IMAD.WIDE R10, R229, 0x4, R2 ;  /* 0x00000004e50a7825 */ /* 0x004fc800078e0202 */
[----:B------:R-:W-:-:S04]  /*524d0*/  IMAD.WIDE R16, R229, 0x4, R4 ;  /* 0x00000004e5107825 */ /* 0x000fc800078e0204 */
[C---:B---3--:R-:W-:Y:S01]  /*524e0*/  IMAD.WIDE R12, R166.reuse, 0x4, R2 ;  /* 0x00000004a60c7825 */ /* 0x048fe200078e0202 */
[----:B------:R-:W2:Y:S03]  /*524f0*/  LDL.LU R229, [R1+0x15c0] ;  /* 0x0015c00001e57983 */ /* 0x000ea60000300800 */
[--C-:B-1----:R-:W-:Y:S02]  /*52500*/  IMAD.WIDE R14, R166, 0x4, R4.reuse ;  /* 0x00000004a60e7825 */ /* 0x102fe400078e0204 */
[----:B------:R-:W3:Y:S01]  /*52510*/  LDL.LU R166, [R1+0x15bc] ;  /* 0x0015bc0001a67983 */ /* 0x000ee20000300800 */
[----:B------:R-:W-:Y:S02]  /*52520*/  ISETP.LT.AND P6, PT, R7, UR4, !P3 ;  /* 0x0000000407007c0c */ /* 0x000fe4000dfc1270 */
[----:B------:R-:W-:Y:S01]  /*52530*/  ISETP.LT.AND P3, PT, R8, UR4, !P3 ;  /* 0x0000000408007c0c */ /* 0x000fe2000df61270 */
[----:B----4-:R-:W-:-:S10]  /*52540*/  IMAD.WIDE R22, R167, 0x4, R4 ;  /* 0x00000004a7167825 */ /* 0x010fd400078e0204 */
[----:B------:R-:W-:Y:S04]  /*52550*/  @P6 STG.E desc[UR6][R10.64], R98 ;  /* 0x000000620a006986 */ /* 0x000fe8000c101906 */
[----:B------:R1:W-:Y:S01]  /*52560*/  @P3 STG.E desc[UR6][R16.64], R110 ;  /* 0x0000006e10003986 */ /* 0x0003e2000c101906 */
[----:B------:R-:W-:Y:S01]  /*52570*/  VIADD R0, R6, 0x1e5 ;  /* 0x000001e506007836 */ /* 0x000fe20000000000 */
[----:B------:R-:W-:Y:S01]  /*52580*/  ULDC UR8, c[0x0][0x22c] ;  /* 0x00008b0000087ab9 */ /* 0x000fe20000000800 */
[----:B-1----:R-:W-:Y:S02]  /*52590*/  IMAD.WIDE R16, R167, 0x4, R2 ;  /* 0x00000004a7107825 */ /* 0x002fe400078e0202 */
[----:B------:R-:W4:Y:S01]  /*525a0*/  LDL.LU R167, [R1+0x15b0] ;  /* 0x0015b00001a77983 */ /* 0x000f220000300800 */
[----:B------:R-:W-:Y:S01]  /*525b0*/  ISETP.GE.AND P4, PT, R0, UR8, PT ;  /* 0x0000000800007c0c */ /* 0x000fe2000bf86270 */
[----:B------:R-:W-:Y:S01]  /*525c0*/  VIADD R0, R6, 0x1e6 ;  /* 0x000001e606007836 */ /* 0x000fe20000000000 */
[----:B------:R-:W-:-:S02]  /*525d0*/  ULDC UR8, c[0x0][0x22c] ;  /* 0x00008b0000087ab9 */ /* 0x000fc40000000800 */
[C---:B------:R-:W-:Y:S02]  /*525e0*/  ISETP.LT.AND P0, PT, R7.reuse, UR4, !P4 ;  /* 0x0000000407007c0c */ /* 0x040fe4000e701270 */
[----:B------:R-:W-:Y:S02]  /*525f0*/  ISETP.GE.AND P5, PT, R0, UR8, PT ;  /* 0x0000000800007c0c */ /* 0x000fe4000bfa6270 */
[----:B------:R-:W-:Y:S01]  /*52600*/  ISETP.LT.AND P4, PT, R8, UR4, !P4 ;  /* 0x0000000408007c0c */ /* 0x000fe2000e781270 */
[----:B------:R-:W-:Y:S01]  /*52610*/  VIADD R0, R6, 0x1e7 ;  /* 0x000001e706007836 */ /* 0x000fe20000000000 */
[----:B------:R-:W-:Y:S01]  /*52620*/  ULDC UR8, c[0x0][0x22c] ;  /* 0x00008b0000087ab9 */ /* 0x000fe20000000800 */
[----:B------:R-:W-:Y:S01]  /*52630*/  ISETP.LT.AND P6, PT, R7, UR4, !P5 ;  /* 0x0000000407007c0c */ /* 0x000fe2000efc1270 */
[----:B------:R-:W-:Y:S02]  /*52640*/  IMAD.WIDE R18, R228, 0x4, R2 ;  /* 0x00000004e4127825 */ /* 0x000fe400078e0202 */
[----:B------:R-:W-:-:S02]  /*52650*/  ISETP.GE.AND P3, PT, R0, UR8, PT ;  /* 0x0000000800007c0c */ /* 0x000fc4000bf66270 */
[----:B------:R-:W-:Y:S01]  /*52660*/  ISETP.LT.AND P5, PT, R8, UR4, !P5 ;  /* 0x0000000408007c0c */ /* 0x000fe2000efa1270 */
[----:B------:R1:W-:Y:S01]  /*52670*/  @P0 STG.E desc[UR6][R12.64], R122 ;  /* 0x0000007a0c000986 */ /* 0x0003e2000c101906 */
[----:B------:R-:W-:-:S03]  /*52680*/  ISETP.LT.AND P0, PT, R7, UR4, !P3 ;  /* 0x0000000407007c0c */ /* 0x000fc6000df01270 */
[----:B------:R-:W-:Y:S01]  /*52690*/  @P4 STG.E desc[UR6][R14.64], R118 ;  /* 0x000000760e004986 */ /* 0x000fe2000c101906 */
[----:B------:R-:W-:-:S03]  /*526a0*/  ISETP.LT.AND P3, PT, R8, UR4, !P3 ;  /* 0x0000000408007c0c */ /* 0x000fc6000df61270 */
[----:B------:R-:W-:Y:S01]  /*526b0*/  @P6 STG.E desc[UR6][R18.64], R99 ;  /* 0x0000006312006986 */ /* 0x000fe2000c101906 */
[----:B------:R-:W-:Y:S01]  /*526c0*/  ISETP.LT.AND P6, PT, R7, UR4, !P1 ;  /* 0x0000000407007c0c */ /* 0x000fe2000cfc1270 */
[----:B------:R-:W-:Y:S02]  /*526d0*/  IMAD.WIDE R10, R228, 0x4, R4 ;  /* 0x00000004e40a7825 */ /* 0x000fe400078e0204 */
[----:B------:R-:W4:Y:S02]  /*526e0*/  LDL.LU R228, [R1+0x15a4] ;  /* 0x0015a40001e47983 */ /* 0x000f240000300800 */
[C---:B-1----:R-:W-:Y:S02]  /*526f0*/  IMAD.WIDE R12, R165.reuse, 0x4, R2 ;  /* 0x00000004a50c7825 */ /* 0x042fe400078e0202 */
[----:B------:R1:W-:Y:S04]  /*52700*/  @P5 STG.E desc[UR6][R10.64], R111 ;  /* 0x0000006f0a005986 */ /* 0x0003e8000c101906 */
[----:B------:R2:W-:Y:S04]  /*52710*/  @P0 STG.E desc[UR6][R16.64], R123 ;  /* 0x0000007b10000986 */ /* 0x0005e8000c101906 */
[----:B------:R-:W-:Y:S04]  /*52720*/  @P3 STG.E desc[UR6][R22.64], R119 ;  /* 0x0000007716003986 */ /* 0x000fe8000c101906 */
[----:B------:R3:W-:Y:S01]  /*52730*/  @P6 STG.E desc[UR6][R12.64], R112 ;  /* 0x000000700c006986 */ /* 0x0007e2000c101906 */
[----:B-1----:R-:W-:Y:S01]  /*52740*/  IMAD.WIDE R10, R165, 0x4, R4 ;  /* 0x00000004a50a7825 */ /* 0x002fe200078e0204 */
[----:B------:R-:W-:-:S02]  /*52750*/  ISETP.LT.AND P1, PT, R8, UR4, !P1 ;  /* 0x0000000408007c0c */ /* 0x000fc4000cf21270 */
[----:B------:R-:W-:-:S11]  /*52760*/  ISETP.LT.AND P0, PT, R7, UR4, !P2 ;  /* 0x0000000407007c0c */ /* 0x000fd6000d701270 */
[----:B------:R4:W-:Y:S01]  /*52770*/  @P1 STG.E desc[UR6][R10.64], R124 ;  /* 0x0000007c0a001986 */ /* 0x0009e2000c101906 */
[----:B--2---:R-:W-:-:S04]  /*52780*/  IMAD.WIDE R14, R229, 0x4, R2 ;  /* 0x00000004e50e7825 */ /* 0x004fc800078e0202 */
[----:B------:R-:W-:-:S04]  /*52790*/  IMAD.WIDE R16, R229, 0x4, R4 ;  /* 0x00000004e5107825 */ /* 0x000fc800078e0204 */
[C---:B---3--:R-:W-:Y:S01]  /*527a0*/  IMAD.WIDE R18, R166.reuse, 0x4, R2 ;  /* 0x00000004a6127825 */ /* 0x048fe200078e0202 */
[----:B------:R-:W2:Y:S03]  /*527b0*/  LDL.LU R229, [R1+0x159c] ;  /* 0x00159c0001e57983 */ /* 0x000ea60000300800 */
[----:B------:R-:W-:Y:S01]  /*527c0*/  IMAD.WIDE R12, R166, 0x4, R4 ;  /* 0x00000004a60c7825 */ /* 0x000fe200078e0204 */
[----:B------:R-:W3:Y:S04]  /*527d0*/  LDL.LU R165, [R1+0x1594] ;  /* 0x0015940001a57983 */ /* 0x000ee80000300800 */
[----:B------:R-:W3:Y:S04]  /*527e0*/  LDL.LU R166, [R1+0x158c] ;  /* 0x00158c0001a67983 */ /* 0x000ee80000300800 */
[----:B------:R1:W-:Y:S01]  /*527f0*/  @P0 STG.E desc[UR6][R14.64], R136 ;  /* 0x000000880e000986 */ /* 0x0003e2000c101906 */
[----:B----4-:R-:W-:-:S04]  /*52800*/  IMAD.WIDE R10, R167, 0x4, R2 ;  /* 0x00000004a70a7825 */ /* 0x010fc800078e0202 */
[----:B-1----:R-:W-:Y:S02]  /*52810*/  IMAD.WIDE R14, R167, 0x4, R4 ;  /* 0x00000004a70e7825 */ /* 0x002fe400078e0204 */
[----:B------:R-:W4:Y:S01]  /*52820*/  LDL.LU R167, [R1+0x1580] ;  /* 0x0015800001a77983 */ /* 0x000f220000300800 */
[----:B------:R-:W-:Y:S02]  /*52830*/  ISETP.GE.AND P4, PT, R9, UR5, PT ;  /* 0x0000000509007c0c */ /* 0x000fe4000bf86270 */
[----:B------:R-:W-:Y:S01]  /*52840*/  ISETP.LT.AND P2, PT, R8, UR4, !P2 ;  /* 0x0000000408007c0c */ /* 0x000fe2000d741270 */
[----:B------:R-:W-:Y:S01]  /*52850*/  VIADD R0, R6, 0x1eb ;  /* 0x000001eb06007836 */ /* 0x000fe20000000000 */
[----:B------:R-:W-:-:S04]  /*52860*/  ISETP.LT.AND P3, PT, R7, UR4, !P4 ;  /* 0x0000000407007c0c */ /* 0x000fc8000e761270 */
[----:B------:R-:W-:Y:S01]  /*52870*/  ISETP.GE.AND P5, PT, R0, UR5, PT ;  /* 0x0000000500007c0c */ /* 0x000fe2000bfa6270 */
[----:B------:R-:W-:Y:S01]  /*52880*/  VIADD R0, R6, 0x1ec ;  /* 0x000001ec06007836 */ /* 0x000fe20000000000 */
[----:B------:R-:W-:-:S04]  /*52890*/  ISETP.LT.AND P4, PT, R8, UR4, !P4 ;  /* 0x0000000408007c0c */ /* 0x000fc8000e781270 */
[----:B------:R-:W-:Y:S01]  /*528a0*/  ISETP.GE.AND P6, PT, R0, UR5, PT ;  /* 0x0000000500007c0c */ /* 0x000fe2000bfc6270 */
[----:B------:R1:W-:Y:S01]  /*528b0*/  @P2 STG.E desc[UR6][R16.64], R132 ;  /* 0x0000008410002986 */ /* 0x0003e2000c101906 */
[----:B------:R-:W-:-:S03]  /*528c0*/  ISETP.LT.AND P2, PT, R7, UR4, !P5 ;  /* 0x0000000407007c0c */ /* 0x000fc6000ef41270 */
[----:B------:R-:W-:Y:S01]  /*528d0*/  @P3 STG.E desc[UR6][R18.64], R113 ;  /* 0x0000007112003986 */ /* 0x000fe2000c101906 */
[----:B------:R-:W-:Y:S02]  /*528e0*/  ISETP.LT.AND P5, PT, R8, UR4, !P5 ;  /* 0x0000000408007c0c */ /* 0x000fe4000efa1270 */
[----:B------:R-:W-:Y:S01]  /*528f0*/  ISETP.LT.AND P3, PT, R7, UR4, !P6 ;  /* 0x0000000407007c0c */ /* 0x000fe2000f761270 */
[C---:B------:R-:W-:Y:S02]  /*52900*/  VIADD R0, R6.reuse, 0x1ed ;  /* 0x000001ed06007836 */ /* 0x040fe40000000000 */
[----:B------:R-:W-:Y:S01]  /*52910*/  VIADD R9, R6, 0x1ee ;  /* 0x000001ee06097836 */ /* 0x000fe20000000000 */
[----:B------:R1:W-:Y:S02]  /*52920*/  @P4 STG.E desc[UR6][R12.64], R125 ;  /* 0x0000007d0c004986 */ /* 0x0003e4000c101906 */
[----:B-1----:R-:W-:Y:S02]  /*52930*/  IMAD.WIDE R16, R228, 0x4, R2 ;  /* 0x00000004e4107825 */ /* 0x002fe400078e0202 */
[----:B------:R-:W-:Y:S04]  /*52940*/  @P2 STG.E desc[UR6][R10.64], R137 ;  /* 0x000000890a002986 */ /* 0x000fe8000c101906 */
[----:B------:R3:W-:Y:S01]  /*52950*/  @P5 STG.E desc[UR6][R14.64], R133 ;  /* 0x000000850e005986 */ /* 0x0007e2000c101906 */
[----:B------:R-:W-:-:S03]  /*52960*/  ISETP.GE.AND P1, PT, R0, UR5, PT ;  /* 0x0000000500007c0c */ /* 0x000fc6000bf26270 */
[----:B------:R1:W-:Y:S01]  /*52970*/  @P3 STG.E desc[UR6][R16.64], R114 ;  /* 0x0000007210003986 */ /* 0x0003e2000c101906 */
[----:B------:R-:W-:Y:S01]  /*52980*/  IMAD.WIDE R12, R228, 0x4, R4 ;  /* 0x00000004e40c7825 */ /* 0x000fe200078e0204 */
[----:B------:R-:W-:Y:S02]  /*52990*/  ISETP.GE.AND P0, PT, R9, UR5, PT ;  /* 0x0000000509007c0c */ /* 0x000fe4000bf06270 */
[C---:B------:R-:W-:Y:S02]  /*529a0*/  ISETP.LT.AND P6, PT, R8.reuse, UR4, !P6 ;  /* 0x0000000408007c0c */ /* 0x040fe4000f7c1270 */
[C---:B------:R-:W-:Y:S02]  /*529b0*/  ISETP.LT.AND P2, PT, R7.reuse, UR4, !P1 ;  /* 0x0000000407007c0c */ /* 0x040fe4000cf41270 */
[----:B------:R-:W-:Y:S02]  /*529c0*/  ISETP.LT.AND P1, PT, R8, UR4, !P1 ;  /* 0x0000000408007c0c */ /* 0x000fe4000cf21270 */
[----:B------:R-:W-:-:S07]  /*529d0*/  ISETP.LT.AND P5, PT, R7, UR4, !P0 ;  /* 0x0000000407007c0c */ /* 0x000fce000c7a1270 */
[----:B------:R-:W-:Y:S01]  /*529e0*/  @P6 STG.E desc[UR6][R12.64], R126 ;  /* 0x0000007e0c006986 */ /* 0x000fe2000c101906 */
[----:B--2---:R-:W-:-:S04]  /*529f0*/  IMAD.WIDE R18, R229, 0x4, R2 ;  /* 0x00000004e5127825 */ /* 0x004fc800078e0202 */
[----:B------:R-:W-:-:S04]  /*52a00*/  IMAD.WIDE R22, R229, 0x4, R4 ;  /* 0x00000004e5167825 */ /* 0x000fc800078e0204 */
[C---:B---3--:R-:W-:Y:S01]  /*52a10*/  IMAD.WIDE R14, R166.reuse, 0x4, R2 ;  /* 0x00000004a60e7825 */ /* 0x048fe200078e0202 */
[----:B------:R-:W2:Y:S04]  /*52a20*/  LDL.LU R229, [R1+0x1574] ;  /* 0x0015740001e57983 */ /* 0x000ea80000300800 */
[----:B------:R-:W3:Y:S01]  /*52a30*/  LDL.LU R228, [R1+0x1570] ;  /* 0x0015700001e47983 */ /* 0x000ee20000300800 */
[----:B-1----:R-:W-:-:S03]  /*52a40*/  IMAD.WIDE R16, R166, 0x4, R4 ;  /* 0x00000004a6107825 */ /* 0x002fc600078e0204 */
[----:B------:R-:W3:Y:S01]  /*52a50*/  LDL.LU R166, [R1+0x1564] ;  /* 0x0015640001a67983 */ /* 0x000ee20000300800 */
[----:B------:R-:W-:-:S03]  /*52a60*/  IMAD.WIDE R10, R165, 0x4, R2 ;  /* 0x00000004a50a7825 */ /* 0x000fc600078e0202 */
[----:B------:R4:W-:Y:S04]  /*52a70*/  @P2 STG.E desc[UR6][R18.64], R138 ;  /* 0x0000008a12002986 */ /* 0x0009e8000c101906 */
[----:B------:R-:W-:Y:S04]  /*52a80*/  @P1 STG.E desc[UR6][R22.64], R134 ;  /* 0x0000008616001986 */ /* 0x000fe8000c101906 */
[----:B------:R1:W-:Y:S01]  /*52a90*/  @P5 STG.E desc[UR6][R10.64], R115 ;  /* 0x000000730a005986 */ /* 0x0003e2000c101906 */
[----:B----4-:R-:W-:-:S04]  /*52aa0*/  IMAD.WIDE R18, R167, 0x4, R2 ;  /* 0x00000004a7127825 */ /* 0x010fc800078e0202 */
[----:B-1----:R-:W-:Y:S02]  /*52ab0*/  IMAD.WIDE R10, R167, 0x4, R4 ;  /* 0x00000004a70a7825 */ /* 0x002fe400078e0204 */
[----:B------:R-:W4:Y:S02]  /*52ac0*/  LDL.LU R167, [R1+0x1558] ;  /* 0x0015580001a77983 */ /* 0x000f240000300800 */
[C---:B------:R-:W-:Y:S02]  /*52ad0*/  VIADD R0, R6.reuse, 0x1ef ;  /* 0x000001ef06007836 */ /* 0x040fe40000000000 */
[----:B------:R-:W-:Y:S01]  /*52ae0*/  VIADD R9, R6, 0x1f0 ;  /* 0x000001f006097836 */ /* 0x000fe20000000000 */
[----:B------:R-:W-:Y:S02]  /*52af0*/  ISETP.LT.AND P0, PT, R8, UR4, !P0 ;  /* 0x0000000408007c0c */ /* 0x000fe4000c701270 */
[----:B------:R-:W-:Y:S02]  /*52b00*/  ISETP.GE.AND P4, PT, R0, UR5, PT ;  /* 0x0000000500007c0c */ /* 0x000fe4000bf86270 */
[----:B------:R-:W-:-:S02]  /*52b10*/  ISETP.GE.AND P3, PT, R9, UR5, PT ;  /* 0x0000000509007c0c */ /* 0x000fc4000bf66270 */
[C---:B------:R-:W-:Y:S02]  /*52b20*/  ISETP.LT.AND P1, PT, R7.reuse, UR4, !P4 ;  /* 0x0000000407007c0c */ /* 0x040fe4000e721270 */
[----:B------:R-:W-:Y:S02]  /*52b30*/  ISETP.LT.AND P4, PT, R8, UR4, !P4 ;  /* 0x0000000408007c0c */ /* 0x000fe4000e781270 */
[----:B------:R-:W-:Y:S01]  /*52b40*/  ISETP.LT.AND P2, PT, R7, UR4, !P3 ;  /* 0x0000000407007c0c */ /* 0x000fe2000df41270 */
[----:B------:R-:W-:Y:S02]  /*52b50*/  VIADD R0, R6, 0x1f1 ;  /* 0x000001f106007836 */ /* 0x000fe40000000000 */
[----:B------:R-:W-:Y:S02]  /*52b60*/  IMAD.WIDE R12, R165, 0x4, R4 ;  /* 0x00000004a50c7825 */ /* 0x000fe400078e0204 */
[----:B------:R-:W4:Y:S01]  /*52b70*/  LDL.LU R165, [R1+0x1550] ;  /* 0x0015500001a57983 */ /* 0x000f220000300800 */
[----:B------:R-:W-:Y:S01]  /*52b80*/  ISETP.GE.AND P6, PT, R0, UR5, PT ;  /* 0x0000000500007c0c */ /* 0x000fe2000bfc6270 */
[----:B------:R-:W-:-:S02]  /*52b90*/  VIADD R0, R6, 0x1f2 ;  /* 0x000001f206007836 */ /* 0x000fc40000000000 */
[----:B------:R2:W-:Y:S04]  /*52ba0*/  @P0 STG.E desc[UR6][R12.64], R127 ;  /* 0x0000007f0c000986 */ /* 0x0005e8000c101906 */
[----:B------:R1:W-:Y:S01]  /*52bb0*/  @P1 STG.E desc[UR6][R14.64], R139 ;  /* 0x0000008b0e001986 */ /* 0x0003e2000c101906 */
[----:B------:R-:W-:-:S03]  /*52bc0*/  ISETP.LT.AND P3, PT, R8, UR4, !P3 ;  /* 0x0000000408007c0c */ /* 0x000fc6000df61270 */
[----:B------:R-:W-:Y:S04]  /*52bd0*/  @P4 STG.E desc[UR6][R16.64], R135 ;  /* 0x0000008710004986 */ /* 0x000fe8000c101906 */
[----:B------:R3:W-:Y:S01]  /*52be0*/  @P2 STG.E desc[UR6][R18.64], R128 ;  /* 0x0000008012002986 */ /* 0x0007e2000c101906 */
[----:B------:R-:W-:Y:S02]  /*52bf0*/  ISETP.GE.AND P5, PT, R0, UR5, PT ;  /* 0x0000000500007c0c */ /* 0x000fe4000bfa6270 */
[C---:B------:R-:W-:Y:S02]  /*52c00*/  ISETP.LT.AND P2, PT, R7.reuse, UR4, !P6 ;  /* 0x0000000407007c0c */ /* 0x040fe4000f741270 */
[----:B------:R-:W-:Y:S02]  /*52c10*/  ISETP.LT.AND P6, PT, R8, UR4, !P6 ;  /* 0x0000000408007c0c */ /* 0x000fe4000f7c1270 */
[----:B------:R-:W-:-:S02]  /*52c20*/  ISETP.LT.AND P4, PT, R7, UR4, !P5 ;  /* 0x0000000407007c0c */ /* 0x000fc4000ef81270 */
[----:B------:R-:W-:Y:S01]  /*52c30*/  ISETP.LT.AND P5, PT, R8, UR4, !P5 ;  /* 0x0000000408007c0c */ /* 0x000fe2000efa1270 */
[----:B------:R3:W-:Y:S01]  /*52c40*/  @P3 STG.E desc[UR6][R10.64], R140 ;  /* 0x0000008c0a003986 */ /* 0x0007e2000c101906 */
[----:B--2---:R-:W-:-:S04]  /*52c50*/  IMAD.WIDE R12, R229, 0x4, R2 ;  /* 0x00000004e50c7825 */ /* 0x004fc800078e0202 */
[----:B-1----:R-:W-:-:S04]  /*52c60*/  IMAD.WIDE R14, R229, 0x4, R4 ;  /* 0x00000004e50e7825 */ /* 0x002fc800078e0204 */
[C---:B---3--:R-:W-:Y:S01]  /*52c70*/  IMAD.WIDE R18, R166.reuse, 0x4, R2 ;  /* 0x00000004a6127825 */ /* 0x048fe200078e0202 */
[----:B------:R-:W2:Y:S03]  /*52c80*/  LDL.LU R229, [R1+0x1548] ;  /* 0x0015480001e57983 */ /* 0x000ea60000300800 */
[----:B------:R-:W-:Y:S02]  /*52c90*/  IMAD.WIDE R22, R166, 0x4, R4 ;  /* 0x00000004a6167825 */ /* 0x000fe400078e0204 */
[----:B------:R-:W3:Y:S02]  /*52ca0*/  LDL.LU R166, [R1+0x1540] ;  /* 0x0015400001a67983 */ /* 0x000ee40000300800 */
[----:B------:R-:W-:-:S04]  /*52cb0*/  IMAD.WIDE R16, R228, 0x4, R2 ;  /* 0x00000004e4107825 */ /* 0x000fc800078e0202 */
[----:B------:R-:W-:Y:S01]  /*52cc0*/  IMAD.WIDE R10, R228, 0x4, R4 ;  /* 0x00000004e40a7825 */ /* 0x000fe200078e0204 */
[----:B------:R4:W-:Y:S04]  /*52cd0*/  @P2 STG.E desc[UR6][R12.64], R152 ;  /* 0x000000980c002986 */ /* 0x0009e8000c101906 */
[----:B------:R-:W-:Y:S04]  /*52ce0*/  @P6 STG.E desc[UR6][R14.64], R156 ;  /* 0x0000009c0e006986 */ /* 0x000fe8000c101906 */
[----:B------:R-:W-:Y:S04]  /*52cf0*/  @P4 STG.E desc[UR6][R16.64], R129 ;  /* 0x0000008110004986 */ /* 0x000fe8000c101906 */
[----:B------:R-:W3:Y:S04]  /*52d00*/  LDL.LU R228, [R1+0x1534] ;  /* 0x0015340001e47983 */ /* 0x000ee80000300800 */
[----:B------:R1:W-:Y:S01]  /*52d10*/  @P5 STG.E desc[UR6][R10.64], R141 ;  /* 0x0000008d0a005986 */ /* 0x0003e2000c101906 */
[----:B----4-:R-:W-:-:S04]  /*52d20*/  IMAD.WIDE R12, R167, 0x4, R2 ;  /* 0x00000004a70c7825 */ /* 0x010fc800078e0202 */
[----:B-1----:R-:W-:Y:S02]  /*52d30*/  IMAD.WIDE R10, R167, 0x4, R4 ;  /* 0x00000004a70a7825 */ /* 0x002fe400078e0204 */
[----:B------:R-:W4:Y:S02]  /*52d40*/  LDL.LU R167, [R1+0x1528] ;  /* 0x0015280001a77983 */ /* 0x000f240000300800 */
[----:B------:R-:W-:-:S05]  /*52d50*/  VIADD R0, R6, 0x1f3 ;  /* 0x000001f306007836 */ /* 0x000fca0000000000 */
[----:B------:R-:W-:Y:S01]  /*52d60*/  ISETP.GE.AND P0, PT, R0, UR5, PT ;  /* 0x0000000500007c0c */ /* 0x000fe2000bf06270 */
[----:B------:R-:W-:-:S03]  /*52d70*/  VIADD R9, R6, 0x1f4 ;  /* 0x000001f406097836 */ /* 0x000fc60000000000 */
[----:B------:R-:W-:Y:S01]  /*52d80*/  ISETP.LT.AND P2, PT, R7, UR4, !P0 ;  /* 0x0000000407007c0c */ /* 0x000fe2000c741270 */
[----:B------:R-:W-:Y:S01]  /*52d90*/  VIADD R0, R6, 0x1f5 ;  /* 0x000001f506007836 */ /* 0x000fe20000000000 */
[----:B------:R-:W-:Y:S02]  /*52da0*/  ISETP.GE.AND P1, PT, R9, UR5, PT ;  /* 0x0000000509007c0c */ /* 0x000fe4000bf26270 */
[----:B------:R-:W-:Y:S02]  /*52db0*/  ISETP.LT.AND P0, PT, R8, UR4, !P0 ;  /* 0x0000000408007c0c */ /* 0x000fe4000c701270 */
[----:B------:R-:W-:Y:S02]  /*52dc0*/  ISETP.GE.AND P3, PT, R0, UR5, PT ;  /* 0x0000000500007c0c */ /* 0x000fe4000bf66270 */
[----:B------:R-:W-:Y:S02]  /*52dd0*/  ISETP.LT.AND P6, PT, R7, UR4, !P1 ;  /* 0x0000000407007c0c */ /* 0x000fe4000cfc1270 */
[----:B------:R-:W-:-:S03]  /*52de0*/  ISETP.LT.AND P1, PT, R8, UR4, !P1 ;  /* 0x0000000408007c0c */ /* 0x000fc6000cf21270 */
[----:B------:R2:W-:Y:S01]  /*52df0*/  @P2 STG.E desc[UR6][R18.64], R153 ;  /* 0x0000009912002986 */ /* 0x0005e2000c101906 */
[----:B------:R-:W-:Y:S01]  /*52e00*/  ISETP.LT.AND P2, PT, R7, UR4, !P3 ;  /* 0x0000000407007c0c */ /* 0x000fe2000df41270 */
[----:B------:R-:W-:-:S04]  /*52e10*/  IMAD.WIDE R14, R165, 0x4, R2 ;  /* 0x00000004a50e7825 */ /* 0x000fc800078e0202 */
[----:B------:R-:W-:Y:S01]  /*52e20*/  VIADD R9, R6, 0x1f6 ;  /* 0x000001f606097836 */ /* 0x000fe20000000000 */
[----:B------:R-:W-:Y:S04]  /*52e30*/  @P0 STG.E desc[UR6][R22.64], R157 ;  /* 0x0000009d16000986 */ /* 0x000fe8000c101906 */
[----:B------:R1:W-:Y:S04]  /*52e40*/  @P6 STG.E desc[UR6][R12.64], R130 ;  /* 0x000000820c006986 */ /* 0x0003e8000c101906 */
[----:B------:R3:W-:Y:S01]  /*52e50*/  @P1 STG.E desc[UR6][R10.64], R142 ;  /* 0x0000008e0a001986 */ /* 0x0007e2000c101906 */
[----:B------:R-:W-:-:S03]  /*52e60*/  ISETP.GE.AND P4, PT, R9, UR5, PT ;  /* 0x0000000509007c0c */ /* 0x000fc6000bf86270 */
[----:B------:R3:W-:Y:S01]  /*52e70*/  @P2 STG.E desc[UR6][R14.64], R154 ;  /* 0x0000009a0e002986 */ /* 0x0007e2000c101906 */
[----:B------:R-:W-:Y:S02]  /*52e80*/  ISETP.LT.AND P3, PT, R8, UR4, !P3 ;  /* 0x0000000408007c0c */ /* 0x000fe4000df61270 */
[----:B------:R-:W-:Y:S01]  /*52e90*/  ISETP.LT.AND P6, PT, R7, UR4, !P4 ;  /* 0x0000000407007c0c */ /* 0x000fe2000e7c1270 */
[----:B------:R-:W-:-:S10]  /*52ea0*/  IMAD.WIDE R16, R165, 0x4, R4 ;  /* 0x00000004a5107825 */ /* 0x000fd400078e0204 */
[----:B------:R-:W-:Y:S01]  /*52eb0*/  @P3 STG.E desc[UR6][R16.64], R158 ;  /* 0x0000009e10003986 */ /* 0x000fe2000c101906 */
[----:B--2---:R-:W-:-:S04]  /*52ec0*/  IMAD.WIDE R18, R229, 0x4, R2 ;  /* 0x00000004e5127825 */ /* 0x004fc800078e0202 */
[----:B-1----:R-:W-:-:S04]  /*52ed0*/  IMAD.WIDE R12, R229, 0x4, R4 ;  /* 0x00000004e50c7825 */ /* 0x002fc800078e0204 */
[C---:B---3--:R-:W-:Y:S01]  /*52ee0*/  IMAD.WIDE R10, R166.reuse, 0x4, R2 ;  /* 0x00000004a60a7825 */ /* 0x048fe200078e0202 */
[----:B------:R-:W2:Y:S03]  /*52ef0*/  LDL.LU R229, [R1+0x1524] ;  /* 0x0015240001e57983 */ /* 0x000ea60000300800 */
[----:B------:R-:W-:Y:S02]  /*52f00*/  IMAD.WIDE R14, R166, 0x4, R4 ;  /* 0x00000004a60e7825 */ /* 0x000fe400078e0204 */
[----:B------:R-:W3:Y:S04]  /*52f10*/  LDL.LU R166, [R1+0x1518] ;  /* 0x0015180001a67983 */ /* 0x000ee80000300800 */
[----:B------:R4:W-:Y:S02]  /*52f20*/  @P6 STG.E desc[UR6][R18.64], R131 ;  /* 0x0000008312006986 */ /* 0x0009e4000c101906 */
[----:B----4-:R-:W-:-:S04]  /*52f30*/  IMAD.WIDE R18, R167, 0x4, R2 ;  /* 0x00000004a7127825 */ /* 0x010fc800078e0202 */
[----:B------:R-:W-:Y:S02]  /*52f40*/  IMAD.WIDE R20, R167, 0x4, R4 ;  /* 0x00000004a7147825 */ /* 0x000fe400078e0204 */
[----:B------:R-:W4:Y:S02]  /*52f50*/  LDL.LU R167, [R1+0x1748] ;  /* 0x0017480001a77983 */ /* 0x000f240000300800 */
[----:B------:R-:W-:Y:S01]  /*52f60*/  VIADD R0, R6, 0x1f7 ;  /* 0x000001f706007836 */ /* 0x000fe20000000000 */
[----:B------:R-:W-:-:S04]  /*52f70*/  ISETP.LT.AND P4, PT, R8, UR4, !P4 ;  /* 0x0000000408007c0c */ /* 0x000fc8000e781270 */
[----:B------:R-:W-:Y:S01]  /*52f80*/  ISETP.GE.AND P5, PT, R0, UR5, PT ;  /* 0x0000000500007c0c */ /* 0x000fe2000bfa6270 */
[----:B------:R-:W-:-:S05]  /*52f90*/  VIADD R0, R6, 0x1f8 ;  /* 0x000001f806007836 */ /* 0x000fca0000000000 */
[----:B------:R-:W-:Y:S01]  /*52fa0*/  ISETP.GE.AND P0, PT, R0, UR5, PT ;  /* 0x0000000500007c0c */ /* 0x000fe2000bf06270 */
[----:B------:R-:W-:Y:S01]  /*52fb0*/  VIADD R0, R6, 0x1f9 ;  /* 0x000001f906007836 */ /* 0x000fe20000000000 */
[C---:B------:R-:W-:Y:S02]  /*52fc0*/  ISETP.LT.AND P2, PT, R7.reuse, UR4, !P5 ;  /* 0x0000000407007c0c */ /* 0x040fe4000ef41270 */
[----:B------:R-:W-:Y:S02]  /*52fd0*/  ISETP.LT.AND P5, PT, R8, UR4, !P5 ;  /* 0x0000000408007c0c */ /* 0x000fe4000efa1270 */
[----:B------:R-:W-:Y:S02]  /*52fe0*/  ISETP.LT.AND P6, PT, R7, UR4, !P0 ;  /* 0x0000000407007c0c */ /* 0x000fe4000c7c1270 */
[----:B------:R-:W-:Y:S01]  /*52ff0*/  ISETP.GE.AND P1, PT, R0, UR5, PT ;  /* 0x0000000500007c0c */ /* 0x000fe2000bf26270 */
[----:B------:R-:W-:Y:S01]  /*53000*/  VIADD R0, R6, 0x1fa ;  /* 0x000001fa06007836 */ /* 0x000fe20000000000 */
[----:B------:R1:W-:Y:S01]  /*53010*/  @P4 STG.E desc[UR6][R12.64], R143 ;  /* 0x0000008f0c004986 */ /* 0x0003e2000c101906 */
[----:B------:R-:W-:-:S02]  /*53020*/  ISETP.LT.AND P0, PT, R8, UR4, !P0 ;  /* 0x0000000408007c0c */ /* 0x000fc4000c701270 */
[----:B------:R-:W-:Y:S02]  /*53030*/  ISETP.LT.AND P4, PT, R7, UR4, !P1 ;  /* 0x0000000407007c0c */ /* 0x000fe4000cf81270 */
[----:B------:R-:W-:Y:S02]  /*53040*/  ISETP.LT.AND P1, PT, R8, UR4, !P1 ;  /* 0x0000000408007c0c */ /* 0x000fe4000cf21270 */
[----:B------:R-:W-:Y:S01]  /*53050*/  ISETP.GE.AND P3, PT, R0, UR5, PT ;  /* 0x0000000500007c0c */ /* 0x000fe2000bf66270 */
[----:B------:R-:W-:Y:S02]  /*53060*/  VIADD R0, R6, 0x1fb ;  /* 0x000001fb06007836 */ /* 0x000fe40000000000 */
[----:B------:R-:W-:Y:S01]  /*53070*/  IMAD.WIDE R16, R228, 0x4, R2 ;  /* 0x00000004e4107825 */ /* 0x000fe200078e0202 */
[----:B------:R-:W-:Y:S04]  /*53080*/  @P2 STG.E desc[UR6][R10.64], R155 ;  /* 0x0000009b0a002986 */ /* 0x000fe8000c101906 */
[----:B------:R-:W-:Y:S01]  /*53090*/  @P5 STG.E desc[UR6][R14.64], R159 ;  /* 0x0000009f0e005986 */ /* 0x000fe2000c101906 */
[----:B------:R-:W-:Y:S01]  /*530a0*/  ISETP.GE.AND P2, PT, R0, UR5, PT ;  /* 0x0000000500007c0c */ /* 0x000fe2000bf46270 */
[----:B-1----:R-:W-:-:S04]  /*530b0*/  IMAD.WIDE R12, R228, 0x4, R4 ;  /* 0x00000004e40c7825 */ /* 0x002fc800078e0204 */
[----:B------:R-:W-:Y:S01]  /*530c0*/  VIADD R0, R6, 0x1fc ;  /* 0x000001fc06007836 */ /* 0x000fe20000000000 */
[----:B------:R-:W-:Y:S04]  /*530d0*/  @P6 STG.E desc[UR6][R16.64], R144 ;  /* 0x0000009010006986 */ /* 0x000fe8000c101906 */
[----:B------:R-:W-:Y:S01]  /*530e0*/  @P0 STG.E desc[UR6][R12.64], R160 ;  /* 0x000000a00c000986 */ /* 0x000fe2000c101906 */
[----:B------:R-:W-:-:S03]  /*530f0*/  ISETP.LT.AND P6, PT, R7, UR4, !P3 ;  /* 0x0000000407007c0c */ /* 0x000fc6000dfc1270 */
[----:B------:R1:W-:Y:S01]  /*53100*/  @P4 STG.E desc[UR6][R18.64], R148 ;  /* 0x0000009412004986 */ /* 0x0003e2000c101906 */
[----:B------:R-:W-:-:S03]  /*53110*/  ISETP.GE.AND P5, PT, R0, UR5, PT ;  /* 0x0000000500007c0c */ /* 0x000fc6000bfa6270 */
[----:B------:R-:W-:Y:S01]  /*53120*/  @P1 STG.E desc[UR6][R20.64], R24 ;  /* 0x0000001814001986 */ /* 0x000fe2000c101906 */
[C---:B------:R-:W-:Y:S02]  /*53130*/  ISETP.LT.AND P3, PT, R8.reuse, UR4, !P3 ;  /* 0x0000000408007c0c */ /* 0x040fe4000df61270 */
[C---:B------:R-:W-:Y:S02]  /*53140*/  ISETP.LT.AND P1, PT, R7.reuse, UR4, !P2 ;  /* 0x0000000407007c0c */ /* 0x040fe4000d721270 */
[----:B------:R-:W-:Y:S02]  /*53150*/  ISETP.LT.AND P2, PT, R8, UR4, !P2 ;  /* 0x0000000408007c0c */ /* 0x000fe4000d741270 */
[----:B------:R-:W-:Y:S01]  /*53160*/  ISETP.LT.AND P4, PT, R7, UR4, !P5 ;  /* 0x0000000407007c0c */ /* 0x000fe2000ef81270 */
[C---:B------:R-:W-:Y:S02]  /*53170*/  VIADD R9, R6.reuse, 0x1fd ;  /* 0x000001fd06097836 */ /* 0x040fe40000000000 */
[----:B------:R-:W-:-:S02]  /*53180*/  VIADD R0, R6, 0x1fe ;  /* 0x000001fe06007836 */ /* 0x000fc40000000000 */
[----:B------:R-:W-:Y:S01]  /*53190*/  VIADD R6, R6, 0x1ff ;  /* 0x000001ff06067836 */ /* 0x000fe20000000000 */
[----:B------:R-:W-:Y:S01]  /*531a0*/  ISETP.GE.AND P0, PT, R9, UR5, PT ;  /* 0x0000000509007c0c */ /* 0x000fe2000bf06270 */
[----:B-1----:R-:W-:Y:S01]  /*531b0*/  IMAD.WIDE R18, R252, 0x4, R2 ;  /* 0x00000004fc127825 */ /* 0x002fe200078e0202 */
[----:B------:R-:W-:-:S03]  /*531c0*/  ISETP.LT.AND P5, PT, R8, UR4, !P5 ;  /* 0x0000000408007c0c */ /* 0x000fc6000efa1270 */
[----:B--2---:R-:W-:-:S04]  /*531d0*/  IMAD.WIDE R10, R229, 0x4, R2 ;  /* 0x00000004e50a7825 */ /* 0x004fc800078e0202 */
[----:B------:R-:W-:-:S04]  /*531e0*/  IMAD.WIDE R12, R229, 0x4, R4 ;  /* 0x00000004e50c7825 */ /* 0x000fc800078e0204 */
[----:B---3--:R-:W-:-:S04]  /*531f0*/  IMAD.WIDE R14, R166, 0x4, R2 ;  /* 0x00000004a60e7825 */ /* 0x008fc800078e0202 */
[----:B------:R-:W-:Y:S01]  /*53200*/  IMAD.WIDE R16, R166, 0x4, R4 ;  /* 0x00000004a6107825 */ /* 0x000fe200078e0204 */
[----:B------:R1:W-:Y:S04]  /*53210*/  @P6 STG.E desc[UR6][R10.64], R145 ;  /* 0x000000910a006986 */ /* 0x0003e8000c101906 */
[----:B------:R2:W-:Y:S01]  /*53220*/  @P3 STG.E desc[UR6][R12.64], R161 ;  /* 0x000000a10c003986 */ /* 0x0005e2000c101906 */
[----:B------:R-:W-:-:S03]  /*53230*/  ISETP.GE.AND P6, PT, R0, UR5, PT ;  /* 0x0000000500007c0c */ /* 0x000fc6000bfc6270 */
[----:B------:R3:W-:Y:S04]  /*53240*/  @P1 STG.E desc[UR6][R14.64], R149 ;  /* 0x000000950e001986 */ /* 0x0007e8000c101906 */
[----:B------:R3:W-:Y:S01]  /*53250*/  @P2 STG.E desc[UR6][R16.64], R25 ;  /* 0x0000001910002986 */ /* 0x0007e2000c101906 */
[----:B------:R-:W-:Y:S02]  /*53260*/  ISETP.GE.AND P3, PT, R6, UR5, PT ;  /* 0x0000000506007c0c */ /* 0x000fe4000bf66270 */
[C---:B------:R-:W-:Y:S01]  /*53270*/  ISETP.LT.AND P2, PT, R7.reuse, UR4, !P0 ;  /* 0x0000000407007c0c */ /* 0x040fe2000c741270 */
[----:B------:R3:W-:Y:S01]  /*53280*/  @P4 STG.E desc[UR6][R18.64], R146 ;  /* 0x0000009212004986 */ /* 0x0007e2000c101906 */
[----:B------:R-:W-:Y:S02]  /*53290*/  ISETP.LT.AND P0, PT, R8, UR4, !P0 ;  /* 0x0000000408007c0c */ /* 0x000fe4000c701270 */
[----:B------:R-:W-:-:S02]  /*532a0*/  ISETP.LT.AND P4, PT, R7, UR4, !P6 ;  /* 0x0000000407007c0c */ /* 0x000fc4000f781270 */
[C---:B------:R-:W-:Y:S02]  /*532b0*/  ISETP.LT.AND P6, PT, R8.reuse, UR4, !P6 ;  /* 0x0000000408007c0c */ /* 0x040fe4000f7c1270 */
[----:B------:R-:W-:Y:S02]  /*532c0*/  ISETP.LT.AND P1, PT, R7, UR4, !P3 ;  /* 0x0000000407007c0c */ /* 0x000fe4000df21270 */
[----:B------:R-:W-:Y:S01]  /*532d0*/  ISETP.LT.AND P3, PT, R8, UR4, !P3 ;  /* 0x0000000408007c0c */ /* 0x000fe2000df61270 */
[----:B------:R-:W-:-:S04]  /*532e0*/  IMAD.WIDE R6, R252, 0x4, R4 ;  /* 0x00000004fc067825 */ /* 0x000fc800078e0204 */
[----:B------:R-:W-:-:S04]  /*532f0*/  IMAD.WIDE R8, R231, 0x4, R2 ;  /* 0x00000004e7087825 */ /* 0x000fc800078e0202 */
[----:B-1----:R-:W-:-:S04]  /*53300*/  IMAD.WIDE R10, R231, 0x4, R4 ;  /* 0x00000004e70a7825 */ /* 0x002fc800078e0204 */
[----:B--2---:R-:W-:-:S04]  /*53310*/  IMAD.WIDE R12, R230, 0x4, R2 ;  /* 0x00000004e60c7825 */ /* 0x004fc800078e0202 */
[----:B------:R-:W-:Y:S01]  /*53320*/  IMAD.WIDE R230, R230, 0x4, R4 ;  /* 0x00000004e6e67825 */ /* 0x000fe200078e0204 */
[----:B------:R3:W-:Y:S04]  /*53330*/  @P5 STG.E desc[UR6][R6.64], R162 ;  /* 0x000000a206005986 */ /* 0x0007e8000c101906 */
[----:B------:R3:W-:Y:S04]  /*53340*/  @P2 STG.E desc[UR6][R8.64], R150 ;  /* 0x0000009608002986 */ /* 0x0007e8000c101906 */
[----:B------:R3:W-:Y:S04]  /*53350*/  @P0 STG.E desc[UR6][R10.64], R26 ;  /* 0x0000001a0a000986 */ /* 0x0007e8000c101906 */
[----:B------:R3:W-:Y:S04]  /*53360*/  @P4 STG.E desc[UR6][R12.64], R147 ;  /* 0x000000930c004986 */ /* 0x0007e8000c101906 */
[----:B------:R3:W-:Y:S01]  /*53370*/  @P6 STG.E desc[UR6][R230.64], R163 ;  /* 0x000000a3e6006986 */ /* 0x0007e2000c101906 */
[----:B----4-:R-:W-:-:S04]  /*53380*/  IMAD.WIDE R2, R167, 0x4, R2 ;  /* 0x00000004a7027825 */ /* 0x010fc800078e0202 */
[----:B------:R-:W-:Y:S01]  /*53390*/  IMAD.WIDE R4, R167, 0x4, R4 ;  /* 0x00000004a7047825 */ /* 0x000fe200078e0204 */
[----:B------:R3:W-:Y:S01]  /*533a0*/  @P1 STG.E desc[UR6][R2.64], R151 ;  /* 0x0000009702001986 */ /* 0x0007e2000c101906 */
[----:B------:R-:W-:Y:S05]  /*533b0*/  @!P3 EXIT ;  /* 0x000000000000b94d */ /* 0x000fea0003800000 */
[----:B------:R-:W-:Y:S01]  /*533c0*/  STG.E desc[UR6][R4.64], R27 ;  /* 0x0000001b04007986 */ /* 0x000fe2000c101906 */
[----:B------:R-:W-:Y:S05]  /*533d0*/  EXIT ;  /* 0x000000000000794d */ /* 0x000fea0003800000 */
.L_x_2:
[----:B------:R-:W-:-:S00]  /*533e0*/  BRA `(.L_x_2) ;  /* 0xfffffffc00fc7947 */ /* 0x000fc0000383ffff */
[----:B------:R-:W-:-:S00]  /*533f0*/  NOP ;  /* 0x0000000000007918 */ /* 0x000fc00000000000 */
        /* <DEDUP_REMOVED lines=8> */
.L_x_3:


//--------------------- .nv.shared.matmul_kernel  --------------------------
	.section	.nv.shared.matmul_kernel,"aw",@nobits
	.sectionflags	@""
	.align	16
	.zero		1024


//--------------------- .nv.shared.reserved.0     --------------------------
	.section	.nv.shared.reserved.0,"aw",@nobits
	.weak		__nv_reservedSMEM_offset_0_alias
	.size		__nv_reservedSMEM_offset_0_alias, 0, 0
	.other		__nv_reservedSMEM_offset_0_alias,@"STO_CUDA_RESERVED_SHARED STV_DEFAULT"
__nv_reservedSMEM_offset_0_alias:
	.zero		0


//--------------------- .nv.constant0.matmul_kernel --------------------------
	.section	.nv.constant0.matmul_kernel,"a",@progbits
	.sectionflags	@""
	.align	4
.nv.constant0.matmul_kernel:
	.zero		608


//--------------------- SYMBOLS --------------------------

	.type		.nv.reservedSmem.offset0,@object
	.size		.nv.reservedSmem.offset0,0x4
